//
// Generated by NVIDIA NVVM Compiler
//
// Compiler Build ID: CL-36424714
// Cuda compilation tools, release 13.0, V13.0.88
// Based on NVVM 20.0.0
//

.version 9.0
.target sm_100
.address_size 64

	// .globl	_Z22geneticAlgorithmKernelPfS_S_S_iiiP17curandStateXORWOW
.global .align 4 .b8 precalc_xorwow_matrix[102400];
.global .align 4 .b8 precalc_xorwow_offset_matrix[102400];
.global .align 4 .b8 mrg32k3aM1[2304];
.global .align 4 .b8 mrg32k3aM2[2304];
.global .align 4 .b8 mrg32k3aM1SubSeq[2016];
.global .align 4 .b8 mrg32k3aM2SubSeq[2016];
.global .align 4 .b8 mrg32k3aM1Seq[2304];
.global .align 4 .b8 mrg32k3aM2Seq[2304];
.const .align 8 .b8 __cr_lgamma_table[72];
.global .align 1 .b8 _ZN34_INTERNAL_00750a83_4_k_cu_5d812a664cuda3std3__45__cpo5beginE[1];
.global .align 1 .b8 _ZN34_INTERNAL_00750a83_4_k_cu_5d812a664cuda3std3__45__cpo3endE[1];
.global .align 1 .b8 _ZN34_INTERNAL_00750a83_4_k_cu_5d812a664cuda3std3__45__cpo6cbeginE[1];
.global .align 1 .b8 _ZN34_INTERNAL_00750a83_4_k_cu_5d812a664cuda3std3__45__cpo4cendE[1];
.global .align 1 .b8 _ZN34_INTERNAL_00750a83_4_k_cu_5d812a664cuda3std3__45__cpo6rbeginE[1];
.global .align 1 .b8 _ZN34_INTERNAL_00750a83_4_k_cu_5d812a664cuda3std3__45__cpo4rendE[1];
.global .align 1 .b8 _ZN34_INTERNAL_00750a83_4_k_cu_5d812a664cuda3std3__45__cpo7crbeginE[1];
.global .align 1 .b8 _ZN34_INTERNAL_00750a83_4_k_cu_5d812a664cuda3std3__45__cpo5crendE[1];
.global .align 1 .b8 _ZN34_INTERNAL_00750a83_4_k_cu_5d812a664cuda3std3__436_GLOBAL__N__00750a83_4_k_cu_5d812a666ignoreE[1];
.global .align 1 .b8 _ZN34_INTERNAL_00750a83_4_k_cu_5d812a664cuda3std3__419piecewise_constructE[1];
.global .align 1 .b8 _ZN34_INTERNAL_00750a83_4_k_cu_5d812a664cuda3std3__48in_placeE[1];
.global .align 1 .b8 _ZN34_INTERNAL_00750a83_4_k_cu_5d812a664cuda3std3__420unreachable_sentinelE[1];
.global .align 1 .b8 _ZN34_INTERNAL_00750a83_4_k_cu_5d812a664cuda3std3__47nulloptE[1];
.global .align 1 .b8 _ZN34_INTERNAL_00750a83_4_k_cu_5d812a664cuda3std3__48unexpectE[1];
.global .align 1 .b8 _ZN34_INTERNAL_00750a83_4_k_cu_5d812a664cuda3std6ranges3__45__cpo4swapE[1];
.global .align 1 .b8 _ZN34_INTERNAL_00750a83_4_k_cu_5d812a664cuda3std6ranges3__45__cpo9iter_moveE[1];
.global .align 1 .b8 _ZN34_INTERNAL_00750a83_4_k_cu_5d812a664cuda3std6ranges3__45__cpo5beginE[1];
.global .align 1 .b8 _ZN34_INTERNAL_00750a83_4_k_cu_5d812a664cuda3std6ranges3__45__cpo3endE[1];
.global .align 1 .b8 _ZN34_INTERNAL_00750a83_4_k_cu_5d812a664cuda3std6ranges3__45__cpo6cbeginE[1];
.global .align 1 .b8 _ZN34_INTERNAL_00750a83_4_k_cu_5d812a664cuda3std6ranges3__45__cpo4cendE[1];
.global .align 1 .b8 _ZN34_INTERNAL_00750a83_4_k_cu_5d812a664cuda3std6ranges3__45__cpo7advanceE[1];
.global .align 1 .b8 _ZN34_INTERNAL_00750a83_4_k_cu_5d812a664cuda3std6ranges3__45__cpo9iter_swapE[1];
.global .align 1 .b8 _ZN34_INTERNAL_00750a83_4_k_cu_5d812a664cuda3std6ranges3__45__cpo4nextE[1];
.global .align 1 .b8 _ZN34_INTERNAL_00750a83_4_k_cu_5d812a664cuda3std6ranges3__45__cpo4prevE[1];
.global .align 1 .b8 _ZN34_INTERNAL_00750a83_4_k_cu_5d812a664cuda3std6ranges3__45__cpo4dataE[1];
.global .align 1 .b8 _ZN34_INTERNAL_00750a83_4_k_cu_5d812a664cuda3std6ranges3__45__cpo5cdataE[1];
.global .align 1 .b8 _ZN34_INTERNAL_00750a83_4_k_cu_5d812a664cuda3std6ranges3__45__cpo4sizeE[1];
.global .align 1 .b8 _ZN34_INTERNAL_00750a83_4_k_cu_5d812a664cuda3std6ranges3__45__cpo5ssizeE[1];
.global .align 1 .b8 _ZN34_INTERNAL_00750a83_4_k_cu_5d812a664cuda3std6ranges3__45__cpo8distanceE[1];
.global .align 1 .b8 _ZN34_INTERNAL_00750a83_4_k_cu_5d812a666thrust24THRUST_300001_SM_1000_NS8cuda_cub3parE[1];
.global .align 1 .b8 _ZN34_INTERNAL_00750a83_4_k_cu_5d812a666thrust24THRUST_300001_SM_1000_NS8cuda_cub10par_nosyncE[1];
.global .align 1 .b8 _ZN34_INTERNAL_00750a83_4_k_cu_5d812a666thrust24THRUST_300001_SM_1000_NS6system6detail10sequential3seqE[1];
.global .align 1 .b8 _ZN34_INTERNAL_00750a83_4_k_cu_5d812a666thrust24THRUST_300001_SM_1000_NS6system3cpp3parE[1];
.global .align 1 .b8 _ZN34_INTERNAL_00750a83_4_k_cu_5d812a666thrust24THRUST_300001_SM_1000_NS12placeholders2_1E[1];
.global .align 1 .b8 _ZN34_INTERNAL_00750a83_4_k_cu_5d812a666thrust24THRUST_300001_SM_1000_NS12placeholders2_2E[1];
.global .align 1 .b8 _ZN34_INTERNAL_00750a83_4_k_cu_5d812a666thrust24THRUST_300001_SM_1000_NS12placeholders2_3E[1];
.global .align 1 .b8 _ZN34_INTERNAL_00750a83_4_k_cu_5d812a666thrust24THRUST_300001_SM_1000_NS12placeholders2_4E[1];
.global .align 1 .b8 _ZN34_INTERNAL_00750a83_4_k_cu_5d812a666thrust24THRUST_300001_SM_1000_NS12placeholders2_5E[1];
.global .align 1 .b8 _ZN34_INTERNAL_00750a83_4_k_cu_5d812a666thrust24THRUST_300001_SM_1000_NS12placeholders2_6E[1];
.global .align 1 .b8 _ZN34_INTERNAL_00750a83_4_k_cu_5d812a666thrust24THRUST_300001_SM_1000_NS12placeholders2_7E[1];
.global .align 1 .b8 _ZN34_INTERNAL_00750a83_4_k_cu_5d812a666thrust24THRUST_300001_SM_1000_NS12placeholders2_8E[1];
.global .align 1 .b8 _ZN34_INTERNAL_00750a83_4_k_cu_5d812a666thrust24THRUST_300001_SM_1000_NS12placeholders2_9E[1];
.global .align 1 .b8 _ZN34_INTERNAL_00750a83_4_k_cu_5d812a666thrust24THRUST_300001_SM_1000_NS12placeholders3_10E[1];
.global .align 1 .b8 _ZN34_INTERNAL_00750a83_4_k_cu_5d812a666thrust24THRUST_300001_SM_1000_NS3seqE[1];
.global .align 1 .b8 _ZN34_INTERNAL_00750a83_4_k_cu_5d812a666thrust24THRUST_300001_SM_1000_NS6deviceE[1];
.extern .shared .align 16 .b8 _ZN6thrust24THRUST_300001_SM_1000_NS8cuda_cub4core6detail5shmemE[];

.visible .entry _Z22geneticAlgorithmKernelPfS_S_S_iiiP17curandStateXORWOW(
	.param .u64 .ptr .align 1 _Z22geneticAlgorithmKernelPfS_S_S_iiiP17curandStateXORWOW_param_0,
	.param .u64 .ptr .align 1 _Z22geneticAlgorithmKernelPfS_S_S_iiiP17curandStateXORWOW_param_1,
	.param .u64 .ptr .align 1 _Z22geneticAlgorithmKernelPfS_S_S_iiiP17curandStateXORWOW_param_2,
	.param .u64 .ptr .align 1 _Z22geneticAlgorithmKernelPfS_S_S_iiiP17curandStateXORWOW_param_3,
	.param .u32 _Z22geneticAlgorithmKernelPfS_S_S_iiiP17curandStateXORWOW_param_4,
	.param .u32 _Z22geneticAlgorithmKernelPfS_S_S_iiiP17curandStateXORWOW_param_5,
	.param .u32 _Z22geneticAlgorithmKernelPfS_S_S_iiiP17curandStateXORWOW_param_6,
	.param .u64 .ptr .align 1 _Z22geneticAlgorithmKernelPfS_S_S_iiiP17curandStateXORWOW_param_7
)
{
	.reg .pred 	%p<122>;
	.reg .b32 	%r<509>;
	.reg .b32 	%f<489>;
	.reg .b64 	%rd<80>;

	ld.param.u64 	%rd26, [_Z22geneticAlgorithmKernelPfS_S_S_iiiP17curandStateXORWOW_param_0];
	ld.param.u64 	%rd23, [_Z22geneticAlgorithmKernelPfS_S_S_iiiP17curandStateXORWOW_param_1];
	ld.param.u64 	%rd27, [_Z22geneticAlgorithmKernelPfS_S_S_iiiP17curandStateXORWOW_param_2];
	ld.param.u64 	%rd24, [_Z22geneticAlgorithmKernelPfS_S_S_iiiP17curandStateXORWOW_param_3];
	ld.param.u32 	%r223, [_Z22geneticAlgorithmKernelPfS_S_S_iiiP17curandStateXORWOW_param_4];
	ld.param.u32 	%r221, [_Z22geneticAlgorithmKernelPfS_S_S_iiiP17curandStateXORWOW_param_5];
	ld.param.u32 	%r222, [_Z22geneticAlgorithmKernelPfS_S_S_iiiP17curandStateXORWOW_param_6];
	ld.param.u64 	%rd25, [_Z22geneticAlgorithmKernelPfS_S_S_iiiP17curandStateXORWOW_param_7];
	cvta.to.global.u64 	%rd1, %rd27;
	cvta.to.global.u64 	%rd2, %rd26;
	mov.u32 	%r224, %tid.x;
	mov.u32 	%r225, %ntid.x;
	mov.u32 	%r226, %ctaid.x;
	mad.lo.s32 	%r1, %r225, %r226, %r224;
	setp.ge.s32 	%p2, %r1, %r223;
	@%p2 bra 	$L__BB0_122;
	cvta.to.global.u64 	%rd28, %rd25;
	cvt.s64.s32 	%rd3, %r1;
	mul.wide.s32 	%rd29, %r1, 48;
	add.s64 	%rd4, %rd28, %rd29;
	mov.b32 	%r227, 1593684748;
	mov.b32 	%r228, 832094735;
	st.global.v2.u32 	[%rd4], {%r228, %r227};
	mov.b32 	%r229, -123459836;
	mov.b32 	%r230, 1111207954;
	st.global.v2.u32 	[%rd4+8], {%r230, %r229};
	mov.b32 	%r231, 1476011280;
	mov.b32 	%r232, -589760388;
	st.global.v2.u32 	[%rd4+16], {%r232, %r231};
	setp.eq.s32 	%p3, %r1, 0;
	@%p3 bra 	$L__BB0_43;
	mov.b32 	%r401, 0;
	mov.u64 	%rd31, precalc_xorwow_matrix;
	mov.u64 	%rd76, %rd3;
$L__BB0_3:
	and.b64  	%rd6, %rd76, 3;
	setp.eq.s64 	%p4, %rd6, 0;
	@%p4 bra 	$L__BB0_42;
	mul.wide.u32 	%rd30, %r401, 3200;
	add.s64 	%rd7, %rd31, %rd30;
	cvt.u32.u64 	%r3, %rd6;
	mov.b32 	%r402, 0;
$L__BB0_5:
	mov.b32 	%r415, 0;
	mov.u32 	%r416, %r415;
	mov.u32 	%r417, %r415;
	mov.u32 	%r418, %r415;
	mov.u32 	%r419, %r415;
	mov.u32 	%r408, %r415;
$L__BB0_6:
	mul.wide.u32 	%rd32, %r408, 4;
	add.s64 	%rd33, %rd4, %rd32;
	ld.global.u32 	%r11, [%rd33+4];
	shl.b32 	%r12, %r408, 5;
	mov.b32 	%r414, 0;
$L__BB0_7:
	.pragma "nounroll";
	shr.u32 	%r237, %r11, %r414;
	and.b32  	%r238, %r237, 1;
	setp.eq.b32 	%p5, %r238, 1;
	not.pred 	%p6, %p5;
	add.s32 	%r239, %r12, %r414;
	mul.lo.s32 	%r240, %r239, 5;
	mul.wide.u32 	%rd34, %r240, 4;
	add.s64 	%rd8, %rd7, %rd34;
	@%p6 bra 	$L__BB0_9;
	ld.global.u32 	%r241, [%rd8];
	xor.b32  	%r419, %r419, %r241;
	ld.global.u32 	%r242, [%rd8+4];
	xor.b32  	%r418, %r418, %r242;
	ld.global.u32 	%r243, [%rd8+8];
	xor.b32  	%r417, %r417, %r243;
	ld.global.u32 	%r244, [%rd8+12];
	xor.b32  	%r416, %r416, %r244;
	ld.global.u32 	%r245, [%rd8+16];
	xor.b32  	%r415, %r415, %r245;
$L__BB0_9:
	and.b32  	%r247, %r237, 2;
	setp.eq.s32 	%p7, %r247, 0;
	@%p7 bra 	$L__BB0_11;
	ld.global.u32 	%r248, [%rd8+20];
	xor.b32  	%r419, %r419, %r248;
	ld.global.u32 	%r249, [%rd8+24];
	xor.b32  	%r418, %r418, %r249;
	ld.global.u32 	%r250, [%rd8+28];
	xor.b32  	%r417, %r417, %r250;
	ld.global.u32 	%r251, [%rd8+32];
	xor.b32  	%r416, %r416, %r251;
	ld.global.u32 	%r252, [%rd8+36];
	xor.b32  	%r415, %r415, %r252;
$L__BB0_11:
	and.b32  	%r254, %r237, 4;
	setp.eq.s32 	%p8, %r254, 0;
	@%p8 bra 	$L__BB0_13;
	ld.global.u32 	%r255, [%rd8+40];
	xor.b32  	%r419, %r419, %r255;
	ld.global.u32 	%r256, [%rd8+44];
	xor.b32  	%r418, %r418, %r256;
	ld.global.u32 	%r257, [%rd8+48];
	xor.b32  	%r417, %r417, %r257;
	ld.global.u32 	%r258, [%rd8+52];
	xor.b32  	%r416, %r416, %r258;
	ld.global.u32 	%r259, [%rd8+56];
	xor.b32  	%r415, %r415, %r259;
$L__BB0_13:
	and.b32  	%r261, %r237, 8;
	setp.eq.s32 	%p9, %r261, 0;
	@%p9 bra 	$L__BB0_15;
	ld.global.u32 	%r262, [%rd8+60];
	xor.b32  	%r419, %r419, %r262;
	ld.global.u32 	%r263, [%rd8+64];
	xor.b32  	%r418, %r418, %r263;
	ld.global.u32 	%r264, [%rd8+68];
	xor.b32  	%r417, %r417, %r264;
	ld.global.u32 	%r265, [%rd8+72];
	xor.b32  	%r416, %r416, %r265;
	ld.global.u32 	%r266, [%rd8+76];
	xor.b32  	%r415, %r415, %r266;
$L__BB0_15:
	and.b32  	%r268, %r237, 16;
	setp.eq.s32 	%p10, %r268, 0;
	@%p10 bra 	$L__BB0_17;
	ld.global.u32 	%r269, [%rd8+80];
	xor.b32  	%r419, %r419, %r269;
	ld.global.u32 	%r270, [%rd8+84];
	xor.b32  	%r418, %r418, %r270;
	ld.global.u32 	%r271, [%rd8+88];
	xor.b32  	%r417, %r417, %r271;
	ld.global.u32 	%r272, [%rd8+92];
	xor.b32  	%r416, %r416, %r272;
	ld.global.u32 	%r273, [%rd8+96];
	xor.b32  	%r415, %r415, %r273;
$L__BB0_17:
	and.b32  	%r275, %r237, 32;
	setp.eq.s32 	%p11, %r275, 0;
	@%p11 bra 	$L__BB0_19;
	ld.global.u32 	%r276, [%rd8+100];
	xor.b32  	%r419, %r419, %r276;
	ld.global.u32 	%r277, [%rd8+104];
	xor.b32  	%r418, %r418, %r277;
	ld.global.u32 	%r278, [%rd8+108];
	xor.b32  	%r417, %r417, %r278;
	ld.global.u32 	%r279, [%rd8+112];
	xor.b32  	%r416, %r416, %r279;
	ld.global.u32 	%r280, [%rd8+116];
	xor.b32  	%r415, %r415, %r280;
$L__BB0_19:
	and.b32  	%r282, %r237, 64;
	setp.eq.s32 	%p12, %r282, 0;
	@%p12 bra 	$L__BB0_21;
	ld.global.u32 	%r283, [%rd8+120];
	xor.b32  	%r419, %r419, %r283;
	ld.global.u32 	%r284, [%rd8+124];
	xor.b32  	%r418, %r418, %r284;
	ld.global.u32 	%r285, [%rd8+128];
	xor.b32  	%r417, %r417, %r285;
	ld.global.u32 	%r286, [%rd8+132];
	xor.b32  	%r416, %r416, %r286;
	ld.global.u32 	%r287, [%rd8+136];
	xor.b32  	%r415, %r415, %r287;
$L__BB0_21:
	and.b32  	%r289, %r237, 128;
	setp.eq.s32 	%p13, %r289, 0;
	@%p13 bra 	$L__BB0_23;
	ld.global.u32 	%r290, [%rd8+140];
	xor.b32  	%r419, %r419, %r290;
	ld.global.u32 	%r291, [%rd8+144];
	xor.b32  	%r418, %r418, %r291;
	ld.global.u32 	%r292, [%rd8+148];
	xor.b32  	%r417, %r417, %r292;
	ld.global.u32 	%r293, [%rd8+152];
	xor.b32  	%r416, %r416, %r293;
	ld.global.u32 	%r294, [%rd8+156];
	xor.b32  	%r415, %r415, %r294;
$L__BB0_23:
	and.b32  	%r296, %r237, 256;
	setp.eq.s32 	%p14, %r296, 0;
	@%p14 bra 	$L__BB0_25;
	ld.global.u32 	%r297, [%rd8+160];
	xor.b32  	%r419, %r419, %r297;
	ld.global.u32 	%r298, [%rd8+164];
	xor.b32  	%r418, %r418, %r298;
	ld.global.u32 	%r299, [%rd8+168];
	xor.b32  	%r417, %r417, %r299;
	ld.global.u32 	%r300, [%rd8+172];
	xor.b32  	%r416, %r416, %r300;
	ld.global.u32 	%r301, [%rd8+176];
	xor.b32  	%r415, %r415, %r301;
$L__BB0_25:
	and.b32  	%r303, %r237, 512;
	setp.eq.s32 	%p15, %r303, 0;
	@%p15 bra 	$L__BB0_27;
	ld.global.u32 	%r304, [%rd8+180];
	xor.b32  	%r419, %r419, %r304;
	ld.global.u32 	%r305, [%rd8+184];
	xor.b32  	%r418, %r418, %r305;
	ld.global.u32 	%r306, [%rd8+188];
	xor.b32  	%r417, %r417, %r306;
	ld.global.u32 	%r307, [%rd8+192];
	xor.b32  	%r416, %r416, %r307;
	ld.global.u32 	%r308, [%rd8+196];
	xor.b32  	%r415, %r415, %r308;
$L__BB0_27:
	and.b32  	%r310, %r237, 1024;
	setp.eq.s32 	%p16, %r310, 0;
	@%p16 bra 	$L__BB0_29;
	ld.global.u32 	%r311, [%rd8+200];
	xor.b32  	%r419, %r419, %r311;
	ld.global.u32 	%r312, [%rd8+204];
	xor.b32  	%r418, %r418, %r312;
	ld.global.u32 	%r313, [%rd8+208];
	xor.b32  	%r417, %r417, %r313;
	ld.global.u32 	%r314, [%rd8+212];
	xor.b32  	%r416, %r416, %r314;
	ld.global.u32 	%r315, [%rd8+216];
	xor.b32  	%r415, %r415, %r315;
$L__BB0_29:
	and.b32  	%r317, %r237, 2048;
	setp.eq.s32 	%p17, %r317, 0;
	@%p17 bra 	$L__BB0_31;
	ld.global.u32 	%r318, [%rd8+220];
	xor.b32  	%r419, %r419, %r318;
	ld.global.u32 	%r319, [%rd8+224];
	xor.b32  	%r418, %r418, %r319;
	ld.global.u32 	%r320, [%rd8+228];
	xor.b32  	%r417, %r417, %r320;
	ld.global.u32 	%r321, [%rd8+232];
	xor.b32  	%r416, %r416, %r321;
	ld.global.u32 	%r322, [%rd8+236];
	xor.b32  	%r415, %r415, %r322;
$L__BB0_31:
	and.b32  	%r324, %r237, 4096;
	setp.eq.s32 	%p18, %r324, 0;
	@%p18 bra 	$L__BB0_33;
	ld.global.u32 	%r325, [%rd8+240];
	xor.b32  	%r419, %r419, %r325;
	ld.global.u32 	%r326, [%rd8+244];
	xor.b32  	%r418, %r418, %r326;
	ld.global.u32 	%r327, [%rd8+248];
	xor.b32  	%r417, %r417, %r327;
	ld.global.u32 	%r328, [%rd8+252];
	xor.b32  	%r416, %r416, %r328;
	ld.global.u32 	%r329, [%rd8+256];
	xor.b32  	%r415, %r415, %r329;
$L__BB0_33:
	and.b32  	%r331, %r237, 8192;
	setp.eq.s32 	%p19, %r331, 0;
	@%p19 bra 	$L__BB0_35;
	ld.global.u32 	%r332, [%rd8+260];
	xor.b32  	%r419, %r419, %r332;
	ld.global.u32 	%r333, [%rd8+264];
	xor.b32  	%r418, %r418, %r333;
	ld.global.u32 	%r334, [%rd8+268];
	xor.b32  	%r417, %r417, %r334;
	ld.global.u32 	%r335, [%rd8+272];
	xor.b32  	%r416, %r416, %r335;
	ld.global.u32 	%r336, [%rd8+276];
	xor.b32  	%r415, %r415, %r336;
$L__BB0_35:
	and.b32  	%r338, %r237, 16384;
	setp.eq.s32 	%p20, %r338, 0;
	@%p20 bra 	$L__BB0_37;
	ld.global.u32 	%r339, [%rd8+280];
	xor.b32  	%r419, %r419, %r339;
	ld.global.u32 	%r340, [%rd8+284];
	xor.b32  	%r418, %r418, %r340;
	ld.global.u32 	%r341, [%rd8+288];
	xor.b32  	%r417, %r417, %r341;
	ld.global.u32 	%r342, [%rd8+292];
	xor.b32  	%r416, %r416, %r342;
	ld.global.u32 	%r343, [%rd8+296];
	xor.b32  	%r415, %r415, %r343;
$L__BB0_37:
	and.b32  	%r345, %r237, 32768;
	setp.eq.s32 	%p21, %r345, 0;
	@%p21 bra 	$L__BB0_39;
	ld.global.u32 	%r346, [%rd8+300];
	xor.b32  	%r419, %r419, %r346;
	ld.global.u32 	%r347, [%rd8+304];
	xor.b32  	%r418, %r418, %r347;
	ld.global.u32 	%r348, [%rd8+308];
	xor.b32  	%r417, %r417, %r348;
	ld.global.u32 	%r349, [%rd8+312];
	xor.b32  	%r416, %r416, %r349;
	ld.global.u32 	%r350, [%rd8+316];
	xor.b32  	%r415, %r415, %r350;
$L__BB0_39:
	add.s32 	%r414, %r414, 16;
	setp.ne.s32 	%p22, %r414, 32;
	@%p22 bra 	$L__BB0_7;
	mad.lo.s32 	%r351, %r408, -31, %r12;
	add.s32 	%r408, %r351, 1;
	setp.ne.s32 	%p23, %r408, 5;
	@%p23 bra 	$L__BB0_6;
	st.global.u32 	[%rd4+4], %r419;
	st.global.u32 	[%rd4+8], %r418;
	st.global.u32 	[%rd4+12], %r417;
	st.global.u32 	[%rd4+16], %r416;
	st.global.u32 	[%rd4+20], %r415;
	add.s32 	%r402, %r402, 1;
	setp.lt.u32 	%p24, %r402, %r3;
	@%p24 bra 	$L__BB0_5;
$L__BB0_42:
	shr.u64 	%rd9, %rd76, 2;
	add.s32 	%r401, %r401, 1;
	setp.gt.u64 	%p25, %rd76, 3;
	mov.u64 	%rd76, %rd9;
	@%p25 bra 	$L__BB0_3;
$L__BB0_43:
	mov.b32 	%r352, 0;
	st.global.v2.u32 	[%rd4+24], {%r352, %r352};
	st.global.u32 	[%rd4+32], %r352;
	mov.b64 	%rd35, 0;
	st.global.u64 	[%rd4+40], %rd35;
	add.s32 	%r183, %r221, 1;
	mad.lo.s32 	%r353, %r1, %r221, %r1;
	cvt.s64.s32 	%rd10, %r353;
	setp.lt.s32 	%p26, %r222, 1;
	mov.f32 	%f488, 0f00000000;
	@%p26 bra 	$L__BB0_121;
	setp.gt.s32 	%p27, %r221, -1;
	@%p27 bra 	$L__BB0_57;
	and.b32  	%r184, %r222, 15;
	setp.lt.u32 	%p114, %r222, 16;
	mov.f32 	%f488, 0f00000000;
	mov.b32 	%r497, 0;
	@%p114 bra 	$L__BB0_48;
	and.b32  	%r497, %r222, 2147483632;
	neg.s32 	%r495, %r497;
	add.s64 	%rd77, %rd1, 32;
	mov.f32 	%f488, 0f00000000;
$L__BB0_47:
	.pragma "nounroll";
	ld.global.f32 	%f367, [%rd77+-32];
	mov.f32 	%f368, 0f00000000;
	sub.f32 	%f369, %f368, %f367;
	fma.rn.f32 	%f370, %f369, %f369, %f488;
	ld.global.f32 	%f371, [%rd77+-28];
	sub.f32 	%f372, %f368, %f371;
	fma.rn.f32 	%f373, %f372, %f372, %f370;
	ld.global.f32 	%f374, [%rd77+-24];
	sub.f32 	%f375, %f368, %f374;
	fma.rn.f32 	%f376, %f375, %f375, %f373;
	ld.global.f32 	%f377, [%rd77+-20];
	sub.f32 	%f378, %f368, %f377;
	fma.rn.f32 	%f379, %f378, %f378, %f376;
	ld.global.f32 	%f380, [%rd77+-16];
	sub.f32 	%f381, %f368, %f380;
	fma.rn.f32 	%f382, %f381, %f381, %f379;
	ld.global.f32 	%f383, [%rd77+-12];
	sub.f32 	%f384, %f368, %f383;
	fma.rn.f32 	%f385, %f384, %f384, %f382;
	ld.global.f32 	%f386, [%rd77+-8];
	sub.f32 	%f387, %f368, %f386;
	fma.rn.f32 	%f388, %f387, %f387, %f385;
	ld.global.f32 	%f389, [%rd77+-4];
	sub.f32 	%f390, %f368, %f389;
	fma.rn.f32 	%f391, %f390, %f390, %f388;
	ld.global.f32 	%f392, [%rd77];
	sub.f32 	%f393, %f368, %f392;
	fma.rn.f32 	%f394, %f393, %f393, %f391;
	ld.global.f32 	%f395, [%rd77+4];
	sub.f32 	%f396, %f368, %f395;
	fma.rn.f32 	%f397, %f396, %f396, %f394;
	ld.global.f32 	%f398, [%rd77+8];
	sub.f32 	%f399, %f368, %f398;
	fma.rn.f32 	%f400, %f399, %f399, %f397;
	ld.global.f32 	%f401, [%rd77+12];
	sub.f32 	%f402, %f368, %f401;
	fma.rn.f32 	%f403, %f402, %f402, %f400;
	ld.global.f32 	%f404, [%rd77+16];
	sub.f32 	%f405, %f368, %f404;
	fma.rn.f32 	%f406, %f405, %f405, %f403;
	ld.global.f32 	%f407, [%rd77+20];
	sub.f32 	%f408, %f368, %f407;
	fma.rn.f32 	%f409, %f408, %f408, %f406;
	ld.global.f32 	%f410, [%rd77+24];
	sub.f32 	%f411, %f368, %f410;
	fma.rn.f32 	%f412, %f411, %f411, %f409;
	ld.global.f32 	%f413, [%rd77+28];
	sub.f32 	%f414, %f368, %f413;
	fma.rn.f32 	%f488, %f414, %f414, %f412;
	add.s32 	%r495, %r495, 16;
	add.s64 	%rd77, %rd77, 64;
	setp.ne.s32 	%p115, %r495, 0;
	@%p115 bra 	$L__BB0_47;
$L__BB0_48:
	setp.eq.s32 	%p116, %r184, 0;
	@%p116 bra 	$L__BB0_121;
	and.b32  	%r190, %r222, 7;
	setp.lt.u32 	%p117, %r184, 8;
	@%p117 bra 	$L__BB0_51;
	mul.wide.u32 	%rd68, %r497, 4;
	add.s64 	%rd69, %rd1, %rd68;
	ld.global.f32 	%f416, [%rd69];
	mov.f32 	%f417, 0f00000000;
	sub.f32 	%f418, %f417, %f416;
	fma.rn.f32 	%f419, %f418, %f418, %f488;
	ld.global.f32 	%f420, [%rd69+4];
	sub.f32 	%f421, %f417, %f420;
	fma.rn.f32 	%f422, %f421, %f421, %f419;
	ld.global.f32 	%f423, [%rd69+8];
	sub.f32 	%f424, %f417, %f423;
	fma.rn.f32 	%f425, %f424, %f424, %f422;
	ld.global.f32 	%f426, [%rd69+12];
	sub.f32 	%f427, %f417, %f426;
	fma.rn.f32 	%f428, %f427, %f427, %f425;
	ld.global.f32 	%f429, [%rd69+16];
	sub.f32 	%f430, %f417, %f429;
	fma.rn.f32 	%f431, %f430, %f430, %f428;
	ld.global.f32 	%f432, [%rd69+20];
	sub.f32 	%f433, %f417, %f432;
	fma.rn.f32 	%f434, %f433, %f433, %f431;
	ld.global.f32 	%f435, [%rd69+24];
	sub.f32 	%f436, %f417, %f435;
	fma.rn.f32 	%f437, %f436, %f436, %f434;
	ld.global.f32 	%f438, [%rd69+28];
	sub.f32 	%f439, %f417, %f438;
	fma.rn.f32 	%f488, %f439, %f439, %f437;
	add.s32 	%r497, %r497, 8;
$L__BB0_51:
	setp.eq.s32 	%p118, %r190, 0;
	@%p118 bra 	$L__BB0_121;
	and.b32  	%r193, %r222, 3;
	setp.lt.u32 	%p119, %r190, 4;
	@%p119 bra 	$L__BB0_54;
	mul.wide.u32 	%rd70, %r497, 4;
	add.s64 	%rd71, %rd1, %rd70;
	ld.global.f32 	%f441, [%rd71];
	mov.f32 	%f442, 0f00000000;
	sub.f32 	%f443, %f442, %f441;
	fma.rn.f32 	%f444, %f443, %f443, %f488;
	ld.global.f32 	%f445, [%rd71+4];
	sub.f32 	%f446, %f442, %f445;
	fma.rn.f32 	%f447, %f446, %f446, %f444;
	ld.global.f32 	%f448, [%rd71+8];
	sub.f32 	%f449, %f442, %f448;
	fma.rn.f32 	%f450, %f449, %f449, %f447;
	ld.global.f32 	%f451, [%rd71+12];
	sub.f32 	%f452, %f442, %f451;
	fma.rn.f32 	%f488, %f452, %f452, %f450;
	add.s32 	%r497, %r497, 4;
$L__BB0_54:
	setp.eq.s32 	%p120, %r193, 0;
	@%p120 bra 	$L__BB0_121;
	mul.wide.u32 	%rd72, %r497, 4;
	add.s64 	%rd78, %rd1, %rd72;
	neg.s32 	%r499, %r193;
$L__BB0_56:
	.pragma "nounroll";
	ld.global.f32 	%f453, [%rd78];
	mov.f32 	%f454, 0f00000000;
	sub.f32 	%f455, %f454, %f453;
	fma.rn.f32 	%f488, %f455, %f455, %f488;
	add.s64 	%rd78, %rd78, 4;
	add.s32 	%r499, %r499, 1;
	setp.eq.s32 	%p121, %r499, 0;
	@%p121 bra 	$L__BB0_121;
	bra.uni 	$L__BB0_56;
$L__BB0_57:
	and.b32  	%r199, %r183, 15;
	and.b32  	%r200, %r183, 7;
	and.b32  	%r201, %r183, -2;
	and.b32  	%r202, %r221, 1;
	and.b32  	%r203, %r183, -16;
	and.b32  	%r204, %r183, 3;
	cvta.to.global.u64 	%rd17, %rd23;
	mov.f32 	%f488, 0f00000000;
	mov.b32 	%r500, 0;
	shl.b64 	%rd38, %rd10, 2;
	add.s64 	%rd39, %rd38, %rd2;
	add.s64 	%rd20, %rd39, 4;
$L__BB0_58:
	mul.wide.u32 	%rd36, %r500, 4;
	add.s64 	%rd37, %rd17, %rd36;
	ld.global.f32 	%f96, [%rd37];
	abs.f32 	%f97, %f96;
	setp.lt.f32 	%p28, %f97, 0f00800000;
	mul.f32 	%f98, %f97, 0f4B800000;
	selp.f32 	%f99, %f98, %f97, %p28;
	selp.f32 	%f100, 0fC1C00000, 0f00000000, %p28;
	mov.b32 	%r355, %f99;
	add.s32 	%r356, %r355, -1060439283;
	and.b32  	%r357, %r356, -8388608;
	sub.s32 	%r358, %r355, %r357;
	mov.b32 	%f101, %r358;
	cvt.rn.f32.s32 	%f102, %r357;
	fma.rn.f32 	%f103, %f102, 0f34000000, %f100;
	add.f32 	%f104, %f101, 0fBF800000;
	add.f32 	%f105, %f101, 0f3F800000;
	rcp.approx.ftz.f32 	%f106, %f105;
	add.f32 	%f107, %f104, %f104;
	mul.f32 	%f108, %f107, %f106;
	mul.f32 	%f109, %f108, %f108;
	sub.f32 	%f110, %f104, %f108;
	add.f32 	%f111, %f110, %f110;
	neg.f32 	%f112, %f108;
	fma.rn.f32 	%f113, %f112, %f104, %f111;
	mul.rn.f32 	%f114, %f106, %f113;
	fma.rn.f32 	%f115, %f109, 0f3A2C32E4, 0f3B52E7DB;
	fma.rn.f32 	%f116, %f115, %f109, 0f3C93BB73;
	fma.rn.f32 	%f117, %f116, %f109, 0f3DF6384F;
	mul.rn.f32 	%f118, %f117, %f109;
	fma.rn.f32 	%f119, %f108, 0f3FB8AA3B, %f103;
	sub.f32 	%f120, %f103, %f119;
	fma.rn.f32 	%f121, %f108, 0f3FB8AA3B, %f120;
	fma.rn.f32 	%f122, %f114, 0f3FB8AA3B, %f121;
	fma.rn.f32 	%f123, %f108, 0f32A55E34, %f122;
	mul.f32 	%f124, %f118, 0f40400000;
	fma.rn.f32 	%f125, %f124, %f114, %f123;
	fma.rn.f32 	%f126, %f118, %f108, %f125;
	add.rn.f32 	%f16, %f119, %f126;
	neg.f32 	%f127, %f119;
	add.rn.f32 	%f128, %f16, %f127;
	neg.f32 	%f129, %f128;
	add.rn.f32 	%f17, %f126, %f129;
	setp.neu.f32 	%p29, %f96, 0f3F800000;
	setp.eq.f32 	%p30, %f96, 0f00000000;
	setp.eq.f32 	%p31, %f97, 0f7F800000;
	or.pred  	%p1, %p30, %p31;
	add.f32 	%f18, %f96, %f96;
	mov.b32 	%r359, %f18;
	and.b32  	%r360, %r359, 2147483647;
	mov.b32 	%f19, %r360;
	@%p29 bra 	$L__BB0_72;
	setp.lt.u32 	%p104, %r221, 15;
	mov.f32 	%f487, 0f00000000;
	mov.b32 	%r503, 0;
	@%p104 bra 	$L__BB0_62;
	mov.f32 	%f487, 0f00000000;
	mov.b32 	%r501, 0;
$L__BB0_61:
	.pragma "nounroll";
	cvt.u64.u32 	%rd51, %r501;
	add.s64 	%rd52, %rd51, %rd10;
	shl.b64 	%rd53, %rd52, 2;
	add.s64 	%rd54, %rd2, %rd53;
	ld.global.f32 	%f304, [%rd54];
	add.f32 	%f305, %f487, %f304;
	ld.global.f32 	%f306, [%rd54+4];
	add.f32 	%f307, %f305, %f306;
	ld.global.f32 	%f308, [%rd54+8];
	add.f32 	%f309, %f307, %f308;
	ld.global.f32 	%f310, [%rd54+12];
	add.f32 	%f311, %f309, %f310;
	ld.global.f32 	%f312, [%rd54+16];
	add.f32 	%f313, %f311, %f312;
	ld.global.f32 	%f314, [%rd54+20];
	add.f32 	%f315, %f313, %f314;
	ld.global.f32 	%f316, [%rd54+24];
	add.f32 	%f317, %f315, %f316;
	ld.global.f32 	%f318, [%rd54+28];
	add.f32 	%f319, %f317, %f318;
	ld.global.f32 	%f320, [%rd54+32];
	add.f32 	%f321, %f319, %f320;
	ld.global.f32 	%f322, [%rd54+36];
	add.f32 	%f323, %f321, %f322;
	ld.global.f32 	%f324, [%rd54+40];
	add.f32 	%f325, %f323, %f324;
	ld.global.f32 	%f326, [%rd54+44];
	add.f32 	%f327, %f325, %f326;
	ld.global.f32 	%f328, [%rd54+48];
	add.f32 	%f329, %f327, %f328;
	ld.global.f32 	%f330, [%rd54+52];
	add.f32 	%f331, %f329, %f330;
	ld.global.f32 	%f332, [%rd54+56];
	add.f32 	%f333, %f331, %f332;
	ld.global.f32 	%f334, [%rd54+60];
	add.f32 	%f487, %f333, %f334;
	add.s32 	%r501, %r501, 16;
	setp.ne.s32 	%p105, %r501, %r203;
	mov.u32 	%r503, %r203;
	@%p105 bra 	$L__BB0_61;
$L__BB0_62:
	setp.eq.s32 	%p106, %r199, 0;
	@%p106 bra 	$L__BB0_120;
	add.s32 	%r398, %r199, -1;
	setp.lt.u32 	%p107, %r398, 7;
	@%p107 bra 	$L__BB0_65;
	cvt.u64.u32 	%rd55, %r503;
	add.s64 	%rd56, %rd55, %rd10;
	shl.b64 	%rd57, %rd56, 2;
	add.s64 	%rd58, %rd2, %rd57;
	ld.global.f32 	%f336, [%rd58];
	add.f32 	%f337, %f487, %f336;
	ld.global.f32 	%f338, [%rd58+4];
	add.f32 	%f339, %f337, %f338;
	ld.global.f32 	%f340, [%rd58+8];
	add.f32 	%f341, %f339, %f340;
	ld.global.f32 	%f342, [%rd58+12];
	add.f32 	%f343, %f341, %f342;
	ld.global.f32 	%f344, [%rd58+16];
	add.f32 	%f345, %f343, %f344;
	ld.global.f32 	%f346, [%rd58+20];
	add.f32 	%f347, %f345, %f346;
	ld.global.f32 	%f348, [%rd58+24];
	add.f32 	%f349, %f347, %f348;
	ld.global.f32 	%f350, [%rd58+28];
	add.f32 	%f487, %f349, %f350;
	add.s32 	%r503, %r503, 8;
$L__BB0_65:
	setp.eq.s32 	%p108, %r200, 0;
	@%p108 bra 	$L__BB0_120;
	add.s32 	%r399, %r200, -1;
	setp.lt.u32 	%p109, %r399, 3;
	@%p109 bra 	$L__BB0_68;
	cvt.u64.u32 	%rd59, %r503;
	add.s64 	%rd60, %rd59, %rd10;
	shl.b64 	%rd61, %rd60, 2;
	add.s64 	%rd62, %rd2, %rd61;
	ld.global.f32 	%f352, [%rd62];
	add.f32 	%f353, %f487, %f352;
	ld.global.f32 	%f354, [%rd62+4];
	add.f32 	%f355, %f353, %f354;
	ld.global.f32 	%f356, [%rd62+8];
	add.f32 	%f357, %f355, %f356;
	ld.global.f32 	%f358, [%rd62+12];
	add.f32 	%f487, %f357, %f358;
	add.s32 	%r503, %r503, 4;
$L__BB0_68:
	setp.eq.s32 	%p110, %r204, 0;
	@%p110 bra 	$L__BB0_120;
	setp.eq.s32 	%p111, %r204, 1;
	cvt.u64.u32 	%rd63, %r503;
	add.s64 	%rd64, %rd63, %rd10;
	shl.b64 	%rd65, %rd64, 2;
	add.s64 	%rd18, %rd2, %rd65;
	ld.global.f32 	%f359, [%rd18];
	add.f32 	%f487, %f487, %f359;
	@%p111 bra 	$L__BB0_120;
	setp.eq.s32 	%p112, %r204, 2;
	ld.global.f32 	%f360, [%rd18+4];
	add.f32 	%f487, %f487, %f360;
	@%p112 bra 	$L__BB0_120;
	ld.global.f32 	%f361, [%rd18+8];
	add.f32 	%f487, %f487, %f361;
	bra.uni 	$L__BB0_120;
$L__BB0_72:
	setp.geu.f32 	%p32, %f96, 0f00000000;
	@%p32 bra 	$L__BB0_98;
	setp.eq.s32 	%p66, %r221, 0;
	mov.f32 	%f487, 0f00000000;
	mov.b32 	%r506, 0;
	@%p66 bra 	$L__BB0_89;
	mov.f32 	%f487, 0f00000000;
	mov.b32 	%r505, 0;
$L__BB0_75:
	cvt.u64.u32 	%rd44, %r505;
	add.s64 	%rd45, %rd44, %rd10;
	shl.b64 	%rd46, %rd45, 2;
	add.s64 	%rd19, %rd2, %rd46;
	ld.global.f32 	%f34, [%rd19];
	cvt.rn.f32.u32 	%f35, %r505;
	mul.f32 	%f220, %f35, 0f3F000000;
	cvt.rzi.f32.f32 	%f221, %f220;
	add.f32 	%f222, %f221, %f221;
	sub.f32 	%f223, %f35, %f222;
	abs.f32 	%f36, %f223;
	setp.eq.s32 	%p67, %r505, 0;
	mov.f32 	%f476, 0f3F800000;
	@%p67 bra 	$L__BB0_82;
	setp.nan.f32 	%p68, %f97, %f97;
	abs.f32 	%f224, %f35;
	setp.nan.f32 	%p69, %f224, %f224;
	or.pred  	%p70, %p68, %p69;
	@%p70 bra 	$L__BB0_81;
	@%p1 bra 	$L__BB0_80;
	setp.eq.f32 	%p71, %f96, 0fBF800000;
	setp.eq.f32 	%p72, %f224, 0f7F800000;
	and.pred  	%p73, %p71, %p72;
	@%p73 bra 	$L__BB0_82;
	mul.rn.f32 	%f226, %f16, %f35;
	cvt.rni.f32.f32 	%f227, %f226;
	sub.f32 	%f228, %f226, %f227;
	neg.f32 	%f229, %f226;
	fma.rn.f32 	%f230, %f16, %f35, %f229;
	fma.rn.f32 	%f231, %f17, %f35, %f230;
	add.f32 	%f232, %f228, %f231;
	setp.gt.f32 	%p74, %f227, 0f00000000;
	selp.b32 	%r380, 0, -2097152000, %p74;
	setp.lt.f32 	%p75, %f226, 0f00000000;
	selp.f32 	%f233, 0f00000000, 0f7F800000, %p75;
	abs.f32 	%f234, %f226;
	setp.gt.f32 	%p76, %f234, 0f43180000;
	cvt.rzi.s32.f32 	%r381, %f227;
	shl.b32 	%r382, %r381, 23;
	sub.s32 	%r383, %r382, %r380;
	mov.b32 	%f235, %r383;
	add.s32 	%r384, %r380, 2130706432;
	mov.b32 	%f236, %r384;
	fma.rn.f32 	%f237, %f232, 0f391FCB8E, 0f3AAF85ED;
	fma.rn.f32 	%f238, %f237, %f232, 0f3C1D9856;
	fma.rn.f32 	%f239, %f238, %f232, 0f3D6357BB;
	fma.rn.f32 	%f240, %f239, %f232, 0f3E75FDEC;
	fma.rn.f32 	%f241, %f240, %f232, 0f3F317218;
	fma.rn.f32 	%f242, %f241, %f232, 0f3F800000;
	mul.f32 	%f243, %f242, %f236;
	mul.f32 	%f244, %f243, %f235;
	selp.f32 	%f245, %f233, %f244, %p76;
	setp.neu.f32 	%p77, %f36, 0f3F800000;
	neg.f32 	%f246, %f245;
	selp.f32 	%f476, %f245, %f246, %p77;
	bra.uni 	$L__BB0_82;
$L__BB0_80:
	setp.neu.f32 	%p78, %f36, 0f3F800000;
	selp.f32 	%f476, %f19, %f18, %p78;
	bra.uni 	$L__BB0_82;
$L__BB0_81:
	add.rn.f32 	%f476, %f96, %f35;
$L__BB0_82:
	setp.nan.f32 	%p79, %f97, %f97;
	fma.rn.f32 	%f42, %f34, %f476, %f487;
	add.s32 	%r385, %r505, 1;
	ld.global.f32 	%f43, [%rd19+4];
	cvt.rn.f32.u32 	%f44, %r385;
	mul.f32 	%f247, %f44, 0f3F000000;
	cvt.rzi.f32.f32 	%f248, %f247;
	add.f32 	%f249, %f248, %f248;
	sub.f32 	%f250, %f44, %f249;
	abs.f32 	%f45, %f250;
	abs.f32 	%f251, %f44;
	setp.nan.f32 	%p80, %f251, %f251;
	or.pred  	%p81, %p79, %p80;
	@%p81 bra 	$L__BB0_87;
	@%p1 bra 	$L__BB0_86;
	setp.eq.f32 	%p82, %f96, 0fBF800000;
	setp.eq.f32 	%p83, %f251, 0f7F800000;
	and.pred  	%p84, %p82, %p83;
	mov.f32 	%f477, 0f3F800000;
	@%p84 bra 	$L__BB0_88;
	mul.rn.f32 	%f253, %f16, %f44;
	cvt.rni.f32.f32 	%f254, %f253;
	sub.f32 	%f255, %f253, %f254;
	neg.f32 	%f256, %f253;
	fma.rn.f32 	%f257, %f16, %f44, %f256;
	fma.rn.f32 	%f258, %f17, %f44, %f257;
	add.f32 	%f259, %f255, %f258;
	setp.gt.f32 	%p85, %f254, 0f00000000;
	selp.b32 	%r386, 0, -2097152000, %p85;
	setp.lt.f32 	%p86, %f253, 0f00000000;
	selp.f32 	%f260, 0f00000000, 0f7F800000, %p86;
	abs.f32 	%f261, %f253;
	setp.gt.f32 	%p87, %f261, 0f43180000;
	cvt.rzi.s32.f32 	%r387, %f254;
	shl.b32 	%r388, %r387, 23;
	sub.s32 	%r389, %r388, %r386;
	mov.b32 	%f262, %r389;
	add.s32 	%r390, %r386, 2130706432;
	mov.b32 	%f263, %r390;
	fma.rn.f32 	%f264, %f259, 0f391FCB8E, 0f3AAF85ED;
	fma.rn.f32 	%f265, %f264, %f259, 0f3C1D9856;
	fma.rn.f32 	%f266, %f265, %f259, 0f3D6357BB;
	fma.rn.f32 	%f267, %f266, %f259, 0f3E75FDEC;
	fma.rn.f32 	%f268, %f267, %f259, 0f3F317218;
	fma.rn.f32 	%f269, %f268, %f259, 0f3F800000;
	mul.f32 	%f270, %f269, %f263;
	mul.f32 	%f271, %f270, %f262;
	selp.f32 	%f272, %f260, %f271, %p87;
	setp.neu.f32 	%p88, %f45, 0f3F800000;
	neg.f32 	%f273, %f272;
	selp.f32 	%f477, %f272, %f273, %p88;
	bra.uni 	$L__BB0_88;
$L__BB0_86:
	setp.neu.f32 	%p89, %f45, 0f3F800000;
	selp.f32 	%f477, %f19, %f18, %p89;
	bra.uni 	$L__BB0_88;
$L__BB0_87:
	add.rn.f32 	%f477, %f96, %f44;
$L__BB0_88:
	fma.rn.f32 	%f487, %f43, %f477, %f42;
	add.s32 	%r505, %r505, 2;
	setp.ne.s32 	%p90, %r505, %r201;
	mov.u32 	%r506, %r201;
	@%p90 bra 	$L__BB0_75;
$L__BB0_89:
	setp.ne.s32 	%p91, %r202, 0;
	mov.f32 	%f480, 0f3F800000;
	@%p91 bra 	$L__BB0_120;
	cvt.u64.u32 	%rd47, %r506;
	add.s64 	%rd48, %rd47, %rd10;
	shl.b64 	%rd49, %rd48, 2;
	add.s64 	%rd50, %rd2, %rd49;
	ld.global.f32 	%f54, [%rd50];
	cvt.rn.f32.u32 	%f55, %r506;
	mul.f32 	%f275, %f55, 0f3F000000;
	cvt.rzi.f32.f32 	%f276, %f275;
	add.f32 	%f277, %f276, %f276;
	sub.f32 	%f278, %f55, %f277;
	abs.f32 	%f56, %f278;
	mul.rn.f32 	%f279, %f16, %f55;
	neg.f32 	%f280, %f279;
	fma.rn.f32 	%f281, %f16, %f55, %f280;
	fma.rn.f32 	%f282, %f17, %f55, %f281;
	cvt.rni.f32.f32 	%f283, %f279;
	sub.f32 	%f284, %f279, %f283;
	add.f32 	%f285, %f284, %f282;
	fma.rn.f32 	%f286, %f285, 0f391FCB8E, 0f3AAF85ED;
	fma.rn.f32 	%f287, %f286, %f285, 0f3C1D9856;
	fma.rn.f32 	%f288, %f287, %f285, 0f3D6357BB;
	fma.rn.f32 	%f289, %f288, %f285, 0f3E75FDEC;
	fma.rn.f32 	%f290, %f289, %f285, 0f3F317218;
	fma.rn.f32 	%f291, %f290, %f285, 0f3F800000;
	cvt.rzi.s32.f32 	%r391, %f283;
	setp.gt.f32 	%p92, %f283, 0f00000000;
	selp.b32 	%r392, 0, -2097152000, %p92;
	add.s32 	%r393, %r392, 2130706432;
	mov.b32 	%f292, %r393;
	mul.f32 	%f293, %f291, %f292;
	shl.b32 	%r394, %r391, 23;
	sub.s32 	%r395, %r394, %r392;
	mov.b32 	%f294, %r395;
	mul.f32 	%f295, %f293, %f294;
	abs.f32 	%f296, %f279;
	setp.gt.f32 	%p93, %f296, 0f43180000;
	setp.lt.f32 	%p94, %f279, 0f00000000;
	selp.f32 	%f297, 0f00000000, 0f7F800000, %p94;
	selp.f32 	%f57, %f297, %f295, %p93;
	setp.eq.s32 	%p95, %r506, 0;
	@%p95 bra 	$L__BB0_97;
	setp.nan.f32 	%p96, %f97, %f97;
	abs.f32 	%f298, %f55;
	setp.nan.f32 	%p97, %f298, %f298;
	or.pred  	%p98, %p96, %p97;
	@%p98 bra 	$L__BB0_96;
	@%p1 bra 	$L__BB0_95;
	setp.eq.f32 	%p99, %f96, 0fBF800000;
	setp.eq.f32 	%p100, %f298, 0f7F800000;
	and.pred  	%p101, %p99, %p100;
	@%p101 bra 	$L__BB0_97;
	setp.neu.f32 	%p102, %f56, 0f3F800000;
	neg.f32 	%f300, %f57;
	selp.f32 	%f480, %f57, %f300, %p102;
	bra.uni 	$L__BB0_97;
$L__BB0_95:
	setp.neu.f32 	%p103, %f56, 0f3F800000;
	selp.f32 	%f480, %f19, %f18, %p103;
	bra.uni 	$L__BB0_97;
$L__BB0_96:
	add.rn.f32 	%f480, %f96, %f55;
$L__BB0_97:
	fma.rn.f32 	%f487, %f54, %f480, %f487;
	bra.uni 	$L__BB0_120;
$L__BB0_98:
	setp.eq.s32 	%p33, %r221, 0;
	mov.f32 	%f487, 0f00000000;
	mov.b32 	%r508, 0;
	@%p33 bra 	$L__BB0_112;
	mov.f32 	%f487, 0f00000000;
	mov.b32 	%r507, 0;
	not.pred 	%p38, %p1;
	mov.u64 	%rd79, %rd20;
$L__BB0_100:
	ld.global.f32 	%f65, [%rd79+-4];
	cvt.rn.f32.u32 	%f66, %r507;
	setp.eq.s32 	%p34, %r507, 0;
	mov.f32 	%f482, 0f3F800000;
	@%p34 bra 	$L__BB0_106;
	setp.num.f32 	%p35, %f97, %f97;
	abs.f32 	%f134, %f66;
	setp.num.f32 	%p36, %f134, %f134;
	and.pred  	%p37, %p35, %p36;
	@%p37 bra 	$L__BB0_103;
	add.rn.f32 	%f482, %f96, %f66;
	bra.uni 	$L__BB0_106;
$L__BB0_103:
	@%p38 bra 	$L__BB0_105;
	mul.f32 	%f156, %f66, 0f3F000000;
	cvt.rzi.f32.f32 	%f157, %f156;
	add.f32 	%f158, %f157, %f157;
	sub.f32 	%f159, %f66, %f158;
	abs.f32 	%f160, %f159;
	setp.neu.f32 	%p44, %f160, 0f3F800000;
	selp.f32 	%f482, %f19, %f18, %p44;
	bra.uni 	$L__BB0_106;
$L__BB0_105:
	mul.rn.f32 	%f135, %f16, %f66;
	cvt.rni.f32.f32 	%f136, %f135;
	sub.f32 	%f137, %f135, %f136;
	neg.f32 	%f138, %f135;
	fma.rn.f32 	%f139, %f16, %f66, %f138;
	fma.rn.f32 	%f140, %f17, %f66, %f139;
	add.f32 	%f141, %f137, %f140;
	setp.gt.f32 	%p39, %f136, 0f00000000;
	selp.b32 	%r363, 0, -2097152000, %p39;
	setp.eq.f32 	%p40, %f96, 0fBF800000;
	setp.eq.f32 	%p41, %f134, 0f7F800000;
	setp.lt.f32 	%p42, %f135, 0f00000000;
	selp.f32 	%f142, 0f00000000, 0f7F800000, %p42;
	abs.f32 	%f143, %f135;
	setp.gt.f32 	%p43, %f143, 0f43180000;
	cvt.rzi.s32.f32 	%r364, %f136;
	shl.b32 	%r365, %r364, 23;
	sub.s32 	%r366, %r365, %r363;
	mov.b32 	%f144, %r366;
	add.s32 	%r367, %r363, 2130706432;
	mov.b32 	%f145, %r367;
	fma.rn.f32 	%f146, %f141, 0f391FCB8E, 0f3AAF85ED;
	fma.rn.f32 	%f147, %f146, %f141, 0f3C1D9856;
	fma.rn.f32 	%f148, %f147, %f141, 0f3D6357BB;
	fma.rn.f32 	%f149, %f148, %f141, 0f3E75FDEC;
	fma.rn.f32 	%f150, %f149, %f141, 0f3F317218;
	fma.rn.f32 	%f151, %f150, %f141, 0f3F800000;
	mul.f32 	%f152, %f151, %f145;
	mul.f32 	%f153, %f152, %f144;
	selp.f32 	%f154, %f142, %f153, %p43;
	selp.f32 	%f155, 0f3F800000, %f154, %p41;
	selp.f32 	%f482, %f155, %f154, %p40;
$L__BB0_106:
	setp.nan.f32 	%p45, %f97, %f97;
	fma.rn.f32 	%f72, %f65, %f482, %f487;
	ld.global.f32 	%f73, [%rd79];
	add.s32 	%r217, %r507, 1;
	cvt.rn.f32.u32 	%f74, %r217;
	abs.f32 	%f161, %f74;
	setp.nan.f32 	%p46, %f161, %f161;
	or.pred  	%p47, %p45, %p46;
	@%p47 bra 	$L__BB0_110;
	@%p1 bra 	$L__BB0_109;
	mul.rn.f32 	%f162, %f16, %f74;
	cvt.rni.f32.f32 	%f163, %f162;
	sub.f32 	%f164, %f162, %f163;
	neg.f32 	%f165, %f162;
	fma.rn.f32 	%f166, %f16, %f74, %f165;
	fma.rn.f32 	%f167, %f17, %f74, %f166;
	add.f32 	%f168, %f164, %f167;
	setp.gt.f32 	%p48, %f163, 0f00000000;
	selp.b32 	%r368, 0, -2097152000, %p48;
	setp.eq.f32 	%p49, %f96, 0fBF800000;
	setp.eq.f32 	%p50, %f161, 0f7F800000;
	setp.lt.f32 	%p51, %f162, 0f00000000;
	selp.f32 	%f169, 0f00000000, 0f7F800000, %p51;
	abs.f32 	%f170, %f162;
	setp.gt.f32 	%p52, %f170, 0f43180000;
	cvt.rzi.s32.f32 	%r369, %f163;
	shl.b32 	%r370, %r369, 23;
	sub.s32 	%r371, %r370, %r368;
	mov.b32 	%f171, %r371;
	add.s32 	%r372, %r368, 2130706432;
	mov.b32 	%f172, %r372;
	fma.rn.f32 	%f173, %f168, 0f391FCB8E, 0f3AAF85ED;
	fma.rn.f32 	%f174, %f173, %f168, 0f3C1D9856;
	fma.rn.f32 	%f175, %f174, %f168, 0f3D6357BB;
	fma.rn.f32 	%f176, %f175, %f168, 0f3E75FDEC;
	fma.rn.f32 	%f177, %f176, %f168, 0f3F317218;
	fma.rn.f32 	%f178, %f177, %f168, 0f3F800000;
	mul.f32 	%f179, %f178, %f172;
	mul.f32 	%f180, %f179, %f171;
	selp.f32 	%f181, %f169, %f180, %p52;
	selp.f32 	%f182, 0f3F800000, %f181, %p50;
	selp.f32 	%f483, %f182, %f181, %p49;
	bra.uni 	$L__BB0_111;
$L__BB0_109:
	mul.f32 	%f183, %f74, 0f3F000000;
	cvt.rzi.f32.f32 	%f184, %f183;
	add.f32 	%f185, %f184, %f184;
	sub.f32 	%f186, %f74, %f185;
	abs.f32 	%f187, %f186;
	setp.neu.f32 	%p53, %f187, 0f3F800000;
	selp.f32 	%f483, %f19, %f18, %p53;
	bra.uni 	$L__BB0_111;
$L__BB0_110:
	add.rn.f32 	%f483, %f96, %f74;
$L__BB0_111:
	fma.rn.f32 	%f487, %f73, %f483, %f72;
	add.s64 	%rd79, %rd79, 8;
	add.s32 	%r507, %r217, 1;
	setp.ne.s32 	%p54, %r507, %r201;
	mov.u32 	%r508, %r201;
	@%p54 bra 	$L__BB0_100;
$L__BB0_112:
	setp.ne.s32 	%p55, %r202, 0;
	@%p55 bra 	$L__BB0_120;
	cvt.u64.u32 	%rd40, %r508;
	add.s64 	%rd41, %rd40, %rd10;
	shl.b64 	%rd42, %rd41, 2;
	add.s64 	%rd43, %rd2, %rd42;
	ld.global.f32 	%f83, [%rd43];
	cvt.rn.f32.u32 	%f84, %r508;
	setp.eq.s32 	%p56, %r508, 0;
	mov.f32 	%f486, 0f3F800000;
	@%p56 bra 	$L__BB0_119;
	setp.nan.f32 	%p57, %f97, %f97;
	abs.f32 	%f189, %f84;
	setp.nan.f32 	%p58, %f189, %f189;
	or.pred  	%p59, %p57, %p58;
	@%p59 bra 	$L__BB0_118;
	@%p1 bra 	$L__BB0_117;
	mul.rn.f32 	%f190, %f16, %f84;
	cvt.rni.f32.f32 	%f191, %f190;
	sub.f32 	%f192, %f190, %f191;
	neg.f32 	%f193, %f190;
	fma.rn.f32 	%f194, %f16, %f84, %f193;
	fma.rn.f32 	%f195, %f17, %f84, %f194;
	add.f32 	%f196, %f192, %f195;
	setp.gt.f32 	%p60, %f191, 0f00000000;
	selp.b32 	%r373, 0, -2097152000, %p60;
	setp.eq.f32 	%p61, %f96, 0fBF800000;
	setp.eq.f32 	%p62, %f189, 0f7F800000;
	setp.lt.f32 	%p63, %f190, 0f00000000;
	selp.f32 	%f197, 0f00000000, 0f7F800000, %p63;
	abs.f32 	%f198, %f190;
	setp.gt.f32 	%p64, %f198, 0f43180000;
	cvt.rzi.s32.f32 	%r374, %f191;
	shl.b32 	%r375, %r374, 23;
	sub.s32 	%r376, %r375, %r373;
	mov.b32 	%f199, %r376;
	add.s32 	%r377, %r373, 2130706432;
	mov.b32 	%f200, %r377;
	fma.rn.f32 	%f201, %f196, 0f391FCB8E, 0f3AAF85ED;
	fma.rn.f32 	%f202, %f201, %f196, 0f3C1D9856;
	fma.rn.f32 	%f203, %f202, %f196, 0f3D6357BB;
	fma.rn.f32 	%f204, %f203, %f196, 0f3E75FDEC;
	fma.rn.f32 	%f205, %f204, %f196, 0f3F317218;
	fma.rn.f32 	%f206, %f205, %f196, 0f3F800000;
	mul.f32 	%f207, %f206, %f200;
	mul.f32 	%f208, %f207, %f199;
	selp.f32 	%f209, %f197, %f208, %p64;
	selp.f32 	%f210, 0f3F800000, %f209, %p62;
	selp.f32 	%f486, %f210, %f209, %p61;
	bra.uni 	$L__BB0_119;
$L__BB0_117:
	mul.f32 	%f211, %f84, 0f3F000000;
	cvt.rzi.f32.f32 	%f212, %f211;
	add.f32 	%f213, %f212, %f212;
	sub.f32 	%f214, %f84, %f213;
	abs.f32 	%f215, %f214;
	setp.neu.f32 	%p65, %f215, 0f3F800000;
	selp.f32 	%f486, %f19, %f18, %p65;
	bra.uni 	$L__BB0_119;
$L__BB0_118:
	add.rn.f32 	%f486, %f96, %f84;
$L__BB0_119:
	fma.rn.f32 	%f487, %f83, %f486, %f487;
$L__BB0_120:
	mul.wide.u32 	%rd66, %r500, 4;
	add.s64 	%rd67, %rd1, %rd66;
	ld.global.f32 	%f362, [%rd67];
	sub.f32 	%f363, %f487, %f362;
	fma.rn.f32 	%f488, %f363, %f363, %f488;
	add.s32 	%r500, %r500, 1;
	setp.ne.s32 	%p113, %r500, %r222;
	@%p113 bra 	$L__BB0_58;
$L__BB0_121:
	cvt.rn.f32.s32 	%f456, %r222;
	div.rn.f32 	%f457, %f488, %f456;
	cvta.to.global.u64 	%rd73, %rd24;
	shl.b64 	%rd74, %rd3, 2;
	add.s64 	%rd75, %rd73, %rd74;
	st.global.f32 	[%rd75], %f457;
$L__BB0_122:
	ret;

}
	// .globl	_Z14nextGenerationPfS_S_iibP17curandStateXORWOW
.visible .entry _Z14nextGenerationPfS_S_iibP17curandStateXORWOW(
	.param .u64 .ptr .align 1 _Z14nextGenerationPfS_S_iibP17curandStateXORWOW_param_0,
	.param .u64 .ptr .align 1 _Z14nextGenerationPfS_S_iibP17curandStateXORWOW_param_1,
	.param .u64 .ptr .align 1 _Z14nextGenerationPfS_S_iibP17curandStateXORWOW_param_2,
	.param .u32 _Z14nextGenerationPfS_S_iibP17curandStateXORWOW_param_3,
	.param .u32 _Z14nextGenerationPfS_S_iibP17curandStateXORWOW_param_4,
	.param .u8 _Z14nextGenerationPfS_S_iibP17curandStateXORWOW_param_5,
	.param .u64 .ptr .align 1 _Z14nextGenerationPfS_S_iibP17curandStateXORWOW_param_6
)
{
	.reg .pred 	%p<55>;
	.reg .b16 	%rs<2>;
	.reg .b32 	%r<495>;
	.reg .b32 	%f<129>;
	.reg .b64 	%rd<140>;

	ld.param.u64 	%rd12, [_Z14nextGenerationPfS_S_iibP17curandStateXORWOW_param_0];
	ld.param.u64 	%rd9, [_Z14nextGenerationPfS_S_iibP17curandStateXORWOW_param_1];
	ld.param.u64 	%rd10, [_Z14nextGenerationPfS_S_iibP17curandStateXORWOW_param_2];
	ld.param.u32 	%r62, [_Z14nextGenerationPfS_S_iibP17curandStateXORWOW_param_3];
	ld.param.u32 	%r63, [_Z14nextGenerationPfS_S_iibP17curandStateXORWOW_param_4];
	ld.param.s8 	%rs1, [_Z14nextGenerationPfS_S_iibP17curandStateXORWOW_param_5];
	ld.param.u64 	%rd11, [_Z14nextGenerationPfS_S_iibP17curandStateXORWOW_param_6];
	cvta.to.global.u64 	%rd1, %rd12;
	mov.u32 	%r64, %tid.x;
	mov.u32 	%r65, %ntid.x;
	mov.u32 	%r66, %ctaid.x;
	mad.lo.s32 	%r1, %r65, %r66, %r64;
	setp.ge.s32 	%p1, %r1, %r62;
	@%p1 bra 	$L__BB1_25;
	cvta.to.global.u64 	%rd2, %rd9;
	cvta.to.global.u64 	%rd13, %rd10;
	cvta.to.global.u64 	%rd14, %rd11;
	mul.wide.s32 	%rd15, %r1, 48;
	add.s64 	%rd16, %rd14, %rd15;
	ld.global.v2.u32 	{%r67, %r68}, [%rd16];
	ld.global.v2.u32 	{%r69, %r70}, [%rd16+8];
	ld.global.v2.u32 	{%r71, %r72}, [%rd16+16];
	shr.u32 	%r73, %r68, 2;
	xor.b32  	%r74, %r73, %r68;
	shl.b32 	%r75, %r72, 4;
	shl.b32 	%r76, %r74, 1;
	xor.b32  	%r77, %r75, %r76;
	xor.b32  	%r78, %r77, %r72;
	xor.b32  	%r79, %r78, %r74;
	add.s32 	%r80, %r67, %r79;
	add.s32 	%r81, %r80, 362437;
	rem.u32 	%r82, %r81, %r62;
	mul.wide.s32 	%rd17, %r82, 4;
	add.s64 	%rd18, %rd13, %rd17;
	ld.global.f32 	%f1, [%rd18];
	setp.lt.f32 	%p2, %f1, 0f7F7FFFFF;
	selp.b32 	%r83, %r82, -1, %p2;
	min.f32 	%f2, %f1, 0f7F7FFFFF;
	shr.u32 	%r84, %r69, 2;
	xor.b32  	%r85, %r84, %r69;
	shl.b32 	%r86, %r79, 4;
	shl.b32 	%r87, %r85, 1;
	xor.b32  	%r88, %r86, %r87;
	xor.b32  	%r89, %r88, %r79;
	xor.b32  	%r90, %r89, %r85;
	add.s32 	%r91, %r67, %r90;
	add.s32 	%r92, %r91, 724874;
	rem.u32 	%r93, %r92, %r62;
	mul.wide.s32 	%rd19, %r93, 4;
	add.s64 	%rd20, %rd13, %rd19;
	ld.global.f32 	%f3, [%rd20];
	setp.lt.f32 	%p3, %f3, %f2;
	selp.b32 	%r94, %r93, %r83, %p3;
	selp.f32 	%f4, %f3, %f2, %p3;
	shr.u32 	%r95, %r70, 2;
	xor.b32  	%r96, %r95, %r70;
	shl.b32 	%r97, %r90, 4;
	shl.b32 	%r98, %r96, 1;
	xor.b32  	%r99, %r97, %r98;
	xor.b32  	%r100, %r99, %r90;
	xor.b32  	%r101, %r100, %r96;
	add.s32 	%r102, %r67, %r101;
	add.s32 	%r103, %r102, 1087311;
	rem.u32 	%r104, %r103, %r62;
	mul.wide.s32 	%rd21, %r104, 4;
	add.s64 	%rd22, %rd13, %rd21;
	ld.global.f32 	%f5, [%rd22];
	setp.lt.f32 	%p4, %f5, %f4;
	selp.b32 	%r105, %r104, %r94, %p4;
	selp.f32 	%f6, %f5, %f4, %p4;
	shr.u32 	%r106, %r71, 2;
	xor.b32  	%r107, %r106, %r71;
	shl.b32 	%r108, %r101, 4;
	shl.b32 	%r109, %r107, 1;
	xor.b32  	%r110, %r108, %r109;
	xor.b32  	%r111, %r110, %r101;
	xor.b32  	%r112, %r111, %r107;
	add.s32 	%r113, %r67, %r112;
	add.s32 	%r114, %r113, 1449748;
	rem.u32 	%r115, %r114, %r62;
	mul.wide.s32 	%rd23, %r115, 4;
	add.s64 	%rd24, %rd13, %rd23;
	ld.global.f32 	%f7, [%rd24];
	setp.lt.f32 	%p5, %f7, %f6;
	selp.b32 	%r116, %r115, %r105, %p5;
	selp.f32 	%f8, %f7, %f6, %p5;
	shr.u32 	%r117, %r72, 2;
	xor.b32  	%r118, %r117, %r72;
	shl.b32 	%r119, %r112, 4;
	shl.b32 	%r120, %r118, 1;
	xor.b32  	%r121, %r119, %r120;
	xor.b32  	%r122, %r121, %r112;
	xor.b32  	%r123, %r122, %r118;
	add.s32 	%r124, %r67, %r123;
	add.s32 	%r125, %r124, 1812185;
	rem.u32 	%r126, %r125, %r62;
	mul.wide.s32 	%rd25, %r126, 4;
	add.s64 	%rd26, %rd13, %rd25;
	ld.global.f32 	%f9, [%rd26];
	setp.lt.f32 	%p6, %f9, %f8;
	selp.b32 	%r127, %r126, %r116, %p6;
	selp.f32 	%f10, %f9, %f8, %p6;
	shr.u32 	%r128, %r79, 2;
	xor.b32  	%r129, %r128, %r79;
	shl.b32 	%r130, %r123, 4;
	shl.b32 	%r131, %r129, 1;
	xor.b32  	%r132, %r130, %r131;
	xor.b32  	%r133, %r132, %r123;
	xor.b32  	%r134, %r133, %r129;
	add.s32 	%r135, %r67, %r134;
	add.s32 	%r136, %r135, 2174622;
	rem.u32 	%r137, %r136, %r62;
	mul.wide.s32 	%rd27, %r137, 4;
	add.s64 	%rd28, %rd13, %rd27;
	ld.global.f32 	%f11, [%rd28];
	setp.lt.f32 	%p7, %f11, %f10;
	selp.b32 	%r138, %r137, %r127, %p7;
	selp.f32 	%f12, %f11, %f10, %p7;
	shr.u32 	%r139, %r90, 2;
	xor.b32  	%r140, %r139, %r90;
	shl.b32 	%r141, %r134, 4;
	shl.b32 	%r142, %r140, 1;
	xor.b32  	%r143, %r141, %r142;
	xor.b32  	%r144, %r143, %r134;
	xor.b32  	%r145, %r144, %r140;
	add.s32 	%r146, %r67, %r145;
	add.s32 	%r147, %r146, 2537059;
	rem.u32 	%r148, %r147, %r62;
	mul.wide.s32 	%rd29, %r148, 4;
	add.s64 	%rd30, %rd13, %rd29;
	ld.global.f32 	%f13, [%rd30];
	setp.lt.f32 	%p8, %f13, %f12;
	selp.b32 	%r149, %r148, %r138, %p8;
	selp.f32 	%f14, %f13, %f12, %p8;
	shr.u32 	%r150, %r101, 2;
	xor.b32  	%r151, %r150, %r101;
	shl.b32 	%r152, %r145, 4;
	shl.b32 	%r153, %r151, 1;
	xor.b32  	%r154, %r152, %r153;
	xor.b32  	%r155, %r154, %r145;
	xor.b32  	%r156, %r155, %r151;
	add.s32 	%r157, %r67, %r156;
	add.s32 	%r158, %r157, 2899496;
	rem.u32 	%r159, %r158, %r62;
	mul.wide.s32 	%rd31, %r159, 4;
	add.s64 	%rd32, %rd13, %rd31;
	ld.global.f32 	%f15, [%rd32];
	setp.lt.f32 	%p9, %f15, %f14;
	selp.b32 	%r160, %r159, %r149, %p9;
	selp.f32 	%f16, %f15, %f14, %p9;
	shr.u32 	%r161, %r112, 2;
	xor.b32  	%r162, %r161, %r112;
	shl.b32 	%r163, %r156, 4;
	shl.b32 	%r164, %r162, 1;
	xor.b32  	%r165, %r163, %r164;
	xor.b32  	%r166, %r165, %r156;
	xor.b32  	%r167, %r166, %r162;
	add.s32 	%r168, %r67, %r167;
	add.s32 	%r169, %r168, 3261933;
	rem.u32 	%r170, %r169, %r62;
	mul.wide.s32 	%rd33, %r170, 4;
	add.s64 	%rd34, %rd13, %rd33;
	ld.global.f32 	%f17, [%rd34];
	setp.lt.f32 	%p10, %f17, %f16;
	selp.b32 	%r171, %r170, %r160, %p10;
	selp.f32 	%f18, %f17, %f16, %p10;
	shr.u32 	%r172, %r123, 2;
	xor.b32  	%r173, %r172, %r123;
	shl.b32 	%r174, %r167, 4;
	shl.b32 	%r175, %r173, 1;
	xor.b32  	%r176, %r174, %r175;
	xor.b32  	%r177, %r176, %r167;
	xor.b32  	%r178, %r177, %r173;
	add.s32 	%r179, %r67, %r178;
	add.s32 	%r180, %r179, 3624370;
	rem.u32 	%r181, %r180, %r62;
	mul.wide.s32 	%rd35, %r181, 4;
	add.s64 	%rd36, %rd13, %rd35;
	ld.global.f32 	%f19, [%rd36];
	setp.lt.f32 	%p11, %f19, %f18;
	selp.b32 	%r2, %r181, %r171, %p11;
	shr.u32 	%r182, %r134, 2;
	xor.b32  	%r183, %r182, %r134;
	shl.b32 	%r184, %r178, 4;
	shl.b32 	%r185, %r183, 1;
	xor.b32  	%r186, %r184, %r185;
	xor.b32  	%r187, %r186, %r178;
	xor.b32  	%r188, %r187, %r183;
	add.s32 	%r189, %r67, %r188;
	add.s32 	%r190, %r189, 3986807;
	rem.u32 	%r191, %r190, %r62;
	mul.wide.s32 	%rd37, %r191, 4;
	add.s64 	%rd38, %rd13, %rd37;
	ld.global.f32 	%f20, [%rd38];
	setp.lt.f32 	%p12, %f20, 0f7F7FFFFF;
	selp.b32 	%r192, %r191, -1, %p12;
	min.f32 	%f21, %f20, 0f7F7FFFFF;
	shr.u32 	%r193, %r145, 2;
	xor.b32  	%r194, %r193, %r145;
	shl.b32 	%r195, %r188, 4;
	shl.b32 	%r196, %r194, 1;
	xor.b32  	%r197, %r195, %r196;
	xor.b32  	%r198, %r197, %r188;
	xor.b32  	%r199, %r198, %r194;
	add.s32 	%r200, %r67, %r199;
	add.s32 	%r201, %r200, 4349244;
	rem.u32 	%r202, %r201, %r62;
	mul.wide.s32 	%rd39, %r202, 4;
	add.s64 	%rd40, %rd13, %rd39;
	ld.global.f32 	%f22, [%rd40];
	setp.lt.f32 	%p13, %f22, %f21;
	selp.b32 	%r203, %r202, %r192, %p13;
	selp.f32 	%f23, %f22, %f21, %p13;
	shr.u32 	%r204, %r156, 2;
	xor.b32  	%r205, %r204, %r156;
	shl.b32 	%r206, %r199, 4;
	shl.b32 	%r207, %r205, 1;
	xor.b32  	%r208, %r206, %r207;
	xor.b32  	%r209, %r208, %r199;
	xor.b32  	%r210, %r209, %r205;
	add.s32 	%r211, %r67, %r210;
	add.s32 	%r212, %r211, 4711681;
	rem.u32 	%r213, %r212, %r62;
	mul.wide.s32 	%rd41, %r213, 4;
	add.s64 	%rd42, %rd13, %rd41;
	ld.global.f32 	%f24, [%rd42];
	setp.lt.f32 	%p14, %f24, %f23;
	selp.b32 	%r214, %r213, %r203, %p14;
	selp.f32 	%f25, %f24, %f23, %p14;
	shr.u32 	%r215, %r167, 2;
	xor.b32  	%r216, %r215, %r167;
	shl.b32 	%r217, %r210, 4;
	shl.b32 	%r218, %r216, 1;
	xor.b32  	%r219, %r217, %r218;
	xor.b32  	%r220, %r219, %r210;
	xor.b32  	%r221, %r220, %r216;
	add.s32 	%r222, %r67, %r221;
	add.s32 	%r223, %r222, 5074118;
	rem.u32 	%r224, %r223, %r62;
	mul.wide.s32 	%rd43, %r224, 4;
	add.s64 	%rd44, %rd13, %rd43;
	ld.global.f32 	%f26, [%rd44];
	setp.lt.f32 	%p15, %f26, %f25;
	selp.b32 	%r225, %r224, %r214, %p15;
	selp.f32 	%f27, %f26, %f25, %p15;
	shr.u32 	%r226, %r178, 2;
	xor.b32  	%r227, %r226, %r178;
	shl.b32 	%r228, %r221, 4;
	shl.b32 	%r229, %r227, 1;
	xor.b32  	%r230, %r228, %r229;
	xor.b32  	%r231, %r230, %r221;
	xor.b32  	%r232, %r231, %r227;
	add.s32 	%r233, %r67, %r232;
	add.s32 	%r234, %r233, 5436555;
	rem.u32 	%r235, %r234, %r62;
	mul.wide.s32 	%rd45, %r235, 4;
	add.s64 	%rd46, %rd13, %rd45;
	ld.global.f32 	%f28, [%rd46];
	setp.lt.f32 	%p16, %f28, %f27;
	selp.b32 	%r236, %r235, %r225, %p16;
	selp.f32 	%f29, %f28, %f27, %p16;
	shr.u32 	%r237, %r188, 2;
	xor.b32  	%r238, %r237, %r188;
	shl.b32 	%r239, %r232, 4;
	shl.b32 	%r240, %r238, 1;
	xor.b32  	%r241, %r239, %r240;
	xor.b32  	%r242, %r241, %r232;
	xor.b32  	%r243, %r242, %r238;
	add.s32 	%r244, %r67, %r243;
	add.s32 	%r245, %r244, 5798992;
	rem.u32 	%r246, %r245, %r62;
	mul.wide.s32 	%rd47, %r246, 4;
	add.s64 	%rd48, %rd13, %rd47;
	ld.global.f32 	%f30, [%rd48];
	setp.lt.f32 	%p17, %f30, %f29;
	selp.b32 	%r247, %r246, %r236, %p17;
	selp.f32 	%f31, %f30, %f29, %p17;
	shr.u32 	%r248, %r199, 2;
	xor.b32  	%r249, %r248, %r199;
	shl.b32 	%r250, %r243, 4;
	shl.b32 	%r251, %r249, 1;
	xor.b32  	%r252, %r250, %r251;
	xor.b32  	%r253, %r252, %r243;
	xor.b32  	%r480, %r253, %r249;
	add.s32 	%r254, %r67, %r480;
	add.s32 	%r255, %r254, 6161429;
	rem.u32 	%r256, %r255, %r62;
	mul.wide.s32 	%rd49, %r256, 4;
	add.s64 	%rd50, %rd13, %rd49;
	ld.global.f32 	%f32, [%rd50];
	setp.lt.f32 	%p18, %f32, %f31;
	selp.b32 	%r257, %r256, %r247, %p18;
	selp.f32 	%f33, %f32, %f31, %p18;
	shr.u32 	%r258, %r210, 2;
	xor.b32  	%r259, %r258, %r210;
	shl.b32 	%r260, %r480, 4;
	shl.b32 	%r261, %r259, 1;
	xor.b32  	%r262, %r260, %r261;
	xor.b32  	%r263, %r262, %r480;
	xor.b32  	%r481, %r263, %r259;
	add.s32 	%r264, %r67, %r481;
	add.s32 	%r265, %r264, 6523866;
	rem.u32 	%r266, %r265, %r62;
	mul.wide.s32 	%rd51, %r266, 4;
	add.s64 	%rd52, %rd13, %rd51;
	ld.global.f32 	%f34, [%rd52];
	setp.lt.f32 	%p19, %f34, %f33;
	selp.b32 	%r267, %r266, %r257, %p19;
	selp.f32 	%f35, %f34, %f33, %p19;
	shr.u32 	%r268, %r221, 2;
	xor.b32  	%r269, %r268, %r221;
	shl.b32 	%r270, %r481, 4;
	shl.b32 	%r271, %r269, 1;
	xor.b32  	%r272, %r270, %r271;
	xor.b32  	%r273, %r272, %r481;
	xor.b32  	%r482, %r273, %r269;
	add.s32 	%r274, %r67, %r482;
	add.s32 	%r275, %r274, 6886303;
	rem.u32 	%r276, %r275, %r62;
	mul.wide.s32 	%rd53, %r276, 4;
	add.s64 	%rd54, %rd13, %rd53;
	ld.global.f32 	%f36, [%rd54];
	setp.lt.f32 	%p20, %f36, %f35;
	selp.b32 	%r277, %r276, %r267, %p20;
	selp.f32 	%f37, %f36, %f35, %p20;
	shr.u32 	%r278, %r232, 2;
	xor.b32  	%r279, %r278, %r232;
	shl.b32 	%r280, %r482, 4;
	shl.b32 	%r281, %r279, 1;
	xor.b32  	%r282, %r280, %r281;
	xor.b32  	%r283, %r282, %r482;
	xor.b32  	%r483, %r283, %r279;
	add.s32 	%r284, %r67, %r483;
	add.s32 	%r285, %r284, 7248740;
	rem.u32 	%r286, %r285, %r62;
	mul.wide.s32 	%rd55, %r286, 4;
	add.s64 	%rd56, %rd13, %rd55;
	ld.global.f32 	%f38, [%rd56];
	setp.lt.f32 	%p21, %f38, %f37;
	selp.b32 	%r7, %r286, %r277, %p21;
	add.s32 	%r8, %r63, 1;
	mad.lo.s32 	%r9, %r1, %r63, %r1;
	mul.wide.s32 	%rd57, %r9, 4;
	add.s64 	%rd3, %rd2, %rd57;
	shr.u32 	%r287, %r243, 2;
	xor.b32  	%r288, %r287, %r243;
	shl.b32 	%r289, %r483, 4;
	shl.b32 	%r290, %r288, 1;
	xor.b32  	%r291, %r289, %r290;
	xor.b32  	%r292, %r291, %r483;
	xor.b32  	%r484, %r292, %r288;
	add.s32 	%r479, %r67, 7611177;
	add.s32 	%r293, %r484, %r479;
	rem.u32 	%r294, %r293, %r63;
	add.s32 	%r12, %r294, 1;
	setp.lt.s32 	%p22, %r63, 0;
	@%p22 bra 	$L__BB1_13;
	and.b32  	%r13, %r8, 7;
	setp.lt.u32 	%p23, %r63, 7;
	mov.b32 	%r469, 0;
	@%p23 bra 	$L__BB1_5;
	and.b32  	%r14, %r8, -8;
	add.s64 	%rd60, %rd57, %rd2;
	add.s64 	%rd138, %rd60, 16;
	mov.b64 	%rd139, 0;
$L__BB1_4:
	.pragma "nounroll";
	cvt.u32.u64 	%r296, %rd139;
	setp.lt.s32 	%p24, %r296, %r12;
	selp.b32 	%r297, %r2, %r7, %p24;
	mul.lo.s32 	%r298, %r297, %r8;
	cvt.s64.s32 	%rd61, %r298;
	add.s64 	%rd62, %rd61, %rd139;
	shl.b64 	%rd63, %rd62, 2;
	add.s64 	%rd64, %rd1, %rd63;
	ld.global.f32 	%f39, [%rd64];
	st.global.f32 	[%rd138+-16], %f39;
	add.s32 	%r299, %r296, 1;
	setp.lt.s32 	%p25, %r299, %r12;
	selp.b32 	%r300, %r2, %r7, %p25;
	mul.lo.s32 	%r301, %r300, %r8;
	cvt.s64.s32 	%rd65, %r301;
	add.s64 	%rd66, %rd65, %rd139;
	shl.b64 	%rd67, %rd66, 2;
	add.s64 	%rd68, %rd1, %rd67;
	ld.global.f32 	%f40, [%rd68+4];
	st.global.f32 	[%rd138+-12], %f40;
	add.s32 	%r302, %r296, 2;
	setp.lt.s32 	%p26, %r302, %r12;
	selp.b32 	%r303, %r2, %r7, %p26;
	mul.lo.s32 	%r304, %r303, %r8;
	cvt.s64.s32 	%rd69, %r304;
	add.s64 	%rd70, %rd69, %rd139;
	shl.b64 	%rd71, %rd70, 2;
	add.s64 	%rd72, %rd1, %rd71;
	ld.global.f32 	%f41, [%rd72+8];
	st.global.f32 	[%rd138+-8], %f41;
	add.s32 	%r305, %r296, 3;
	setp.lt.s32 	%p27, %r305, %r12;
	selp.b32 	%r306, %r2, %r7, %p27;
	mul.lo.s32 	%r307, %r306, %r8;
	cvt.s64.s32 	%rd73, %r307;
	add.s64 	%rd74, %rd73, %rd139;
	shl.b64 	%rd75, %rd74, 2;
	add.s64 	%rd76, %rd1, %rd75;
	ld.global.f32 	%f42, [%rd76+12];
	st.global.f32 	[%rd138+-4], %f42;
	add.s32 	%r308, %r296, 4;
	setp.lt.s32 	%p28, %r308, %r12;
	selp.b32 	%r309, %r2, %r7, %p28;
	mul.lo.s32 	%r310, %r309, %r8;
	cvt.s64.s32 	%rd77, %r310;
	add.s64 	%rd78, %rd77, %rd139;
	shl.b64 	%rd79, %rd78, 2;
	add.s64 	%rd80, %rd1, %rd79;
	ld.global.f32 	%f43, [%rd80+16];
	st.global.f32 	[%rd138], %f43;
	add.s32 	%r311, %r296, 5;
	setp.lt.s32 	%p29, %r311, %r12;
	selp.b32 	%r312, %r2, %r7, %p29;
	mul.lo.s32 	%r313, %r312, %r8;
	cvt.s64.s32 	%rd81, %r313;
	add.s64 	%rd82, %rd81, %rd139;
	shl.b64 	%rd83, %rd82, 2;
	add.s64 	%rd84, %rd1, %rd83;
	ld.global.f32 	%f44, [%rd84+20];
	st.global.f32 	[%rd138+4], %f44;
	add.s32 	%r314, %r296, 6;
	setp.lt.s32 	%p30, %r314, %r12;
	selp.b32 	%r315, %r2, %r7, %p30;
	mul.lo.s32 	%r316, %r315, %r8;
	cvt.s64.s32 	%rd85, %r316;
	add.s64 	%rd86, %rd85, %rd139;
	shl.b64 	%rd87, %rd86, 2;
	add.s64 	%rd88, %rd1, %rd87;
	ld.global.f32 	%f45, [%rd88+24];
	st.global.f32 	[%rd138+8], %f45;
	add.s32 	%r317, %r296, 7;
	setp.lt.s32 	%p31, %r317, %r12;
	selp.b32 	%r318, %r2, %r7, %p31;
	mul.lo.s32 	%r319, %r318, %r8;
	cvt.s64.s32 	%rd89, %r319;
	add.s64 	%rd90, %rd89, %rd139;
	shl.b64 	%rd91, %rd90, 2;
	add.s64 	%rd92, %rd1, %rd91;
	ld.global.f32 	%f46, [%rd92+28];
	st.global.f32 	[%rd138+12], %f46;
	add.s32 	%r469, %r296, 8;
	add.s64 	%rd139, %rd139, 8;
	cvt.u32.u64 	%r320, %rd139;
	add.s64 	%rd138, %rd138, 32;
	setp.ne.s32 	%p32, %r320, %r14;
	@%p32 bra 	$L__BB1_4;
$L__BB1_5:
	setp.eq.s32 	%p33, %r13, 0;
	@%p33 bra 	$L__BB1_13;
	setp.lt.u32 	%p34, %r13, 4;
	@%p34 bra 	$L__BB1_8;
	setp.lt.s32 	%p35, %r469, %r12;
	selp.b32 	%r321, %r2, %r7, %p35;
	mul.lo.s32 	%r322, %r321, %r8;
	cvt.s64.s32 	%rd93, %r322;
	cvt.u64.u32 	%rd94, %r469;
	add.s64 	%rd95, %rd93, %rd94;
	shl.b64 	%rd96, %rd95, 2;
	add.s64 	%rd97, %rd1, %rd96;
	ld.global.f32 	%f47, [%rd97];
	mul.wide.u32 	%rd98, %r469, 4;
	add.s64 	%rd99, %rd3, %rd98;
	st.global.f32 	[%rd99], %f47;
	add.s32 	%r323, %r469, 1;
	setp.lt.s32 	%p36, %r323, %r12;
	selp.b32 	%r324, %r2, %r7, %p36;
	mul.lo.s32 	%r325, %r324, %r8;
	cvt.s64.s32 	%rd100, %r325;
	add.s64 	%rd101, %rd100, %rd94;
	shl.b64 	%rd102, %rd101, 2;
	add.s64 	%rd103, %rd1, %rd102;
	ld.global.f32 	%f48, [%rd103+4];
	st.global.f32 	[%rd99+4], %f48;
	add.s32 	%r326, %r469, 2;
	setp.lt.s32 	%p37, %r326, %r12;
	selp.b32 	%r327, %r2, %r7, %p37;
	mul.lo.s32 	%r328, %r327, %r8;
	cvt.s64.s32 	%rd104, %r328;
	add.s64 	%rd105, %rd104, %rd94;
	shl.b64 	%rd106, %rd105, 2;
	add.s64 	%rd107, %rd1, %rd106;
	ld.global.f32 	%f49, [%rd107+8];
	st.global.f32 	[%rd99+8], %f49;
	add.s32 	%r329, %r469, 3;
	setp.lt.s32 	%p38, %r329, %r12;
	selp.b32 	%r330, %r2, %r7, %p38;
	mul.lo.s32 	%r331, %r330, %r8;
	cvt.s64.s32 	%rd108, %r331;
	add.s64 	%rd109, %rd108, %rd94;
	shl.b64 	%rd110, %rd109, 2;
	add.s64 	%rd111, %rd1, %rd110;
	ld.global.f32 	%f50, [%rd111+12];
	st.global.f32 	[%rd99+12], %f50;
	add.s32 	%r469, %r469, 4;
$L__BB1_8:
	and.b32  	%r332, %r8, 3;
	setp.eq.s32 	%p39, %r332, 0;
	@%p39 bra 	$L__BB1_13;
	setp.eq.s32 	%p40, %r332, 1;
	@%p40 bra 	$L__BB1_11;
	setp.lt.s32 	%p41, %r469, %r12;
	selp.b32 	%r333, %r2, %r7, %p41;
	mul.lo.s32 	%r334, %r333, %r8;
	cvt.s64.s32 	%rd112, %r334;
	cvt.u64.u32 	%rd113, %r469;
	add.s64 	%rd114, %rd112, %rd113;
	shl.b64 	%rd115, %rd114, 2;
	add.s64 	%rd116, %rd1, %rd115;
	ld.global.f32 	%f51, [%rd116];
	mul.wide.u32 	%rd117, %r469, 4;
	add.s64 	%rd118, %rd3, %rd117;
	st.global.f32 	[%rd118], %f51;
	add.s32 	%r335, %r469, 1;
	setp.lt.s32 	%p42, %r335, %r12;
	selp.b32 	%r336, %r2, %r7, %p42;
	mul.lo.s32 	%r337, %r336, %r8;
	cvt.s64.s32 	%rd119, %r337;
	add.s64 	%rd120, %rd119, %rd113;
	shl.b64 	%rd121, %rd120, 2;
	add.s64 	%rd122, %rd1, %rd121;
	ld.global.f32 	%f52, [%rd122+4];
	st.global.f32 	[%rd118+4], %f52;
	add.s32 	%r469, %r469, 2;
$L__BB1_11:
	and.b32  	%r338, %r63, 1;
	setp.eq.b32 	%p43, %r338, 1;
	@%p43 bra 	$L__BB1_13;
	setp.lt.s32 	%p44, %r469, %r12;
	selp.b32 	%r339, %r2, %r7, %p44;
	mul.lo.s32 	%r340, %r339, %r8;
	cvt.s64.s32 	%rd123, %r340;
	cvt.u64.u32 	%rd124, %r469;
	add.s64 	%rd125, %rd123, %rd124;
	shl.b64 	%rd126, %rd125, 2;
	add.s64 	%rd127, %rd1, %rd126;
	ld.global.f32 	%f53, [%rd127];
	mul.wide.u32 	%rd128, %r469, 4;
	add.s64 	%rd129, %rd3, %rd128;
	st.global.f32 	[%rd129], %f53;
$L__BB1_13:
	setp.lt.s32 	%p45, %r63, 0;
	setp.eq.s16 	%p46, %rs1, 0;
	or.pred  	%p47, %p46, %p45;
	@%p47 bra 	$L__BB1_25;
	and.b32  	%r21, %r8, 7;
	setp.lt.u32 	%p48, %r63, 7;
	mov.b32 	%r485, 0;
	@%p48 bra 	$L__BB1_17;
	and.b32  	%r485, %r8, -8;
	mov.b32 	%r471, 0;
$L__BB1_16:
	.pragma "nounroll";
	shr.u32 	%r343, %r480, 2;
	xor.b32  	%r344, %r343, %r480;
	shl.b32 	%r345, %r484, 4;
	shl.b32 	%r346, %r344, 1;
	xor.b32  	%r347, %r345, %r346;
	xor.b32  	%r348, %r347, %r484;
	xor.b32  	%r349, %r348, %r344;
	add.s32 	%r350, %r479, %r349;
	add.s32 	%r351, %r350, 362437;
	cvt.rn.f32.u32 	%f54, %r351;
	fma.rn.f32 	%f55, %f54, 0f2F800000, 0f2F000000;
	add.f32 	%f56, %f55, 0fBF000000;
	mul.wide.u32 	%rd130, %r471, 4;
	add.s64 	%rd131, %rd3, %rd130;
	ld.global.f32 	%f57, [%rd131];
	add.f32 	%f58, %f56, %f57;
	st.global.f32 	[%rd131], %f58;
	shr.u32 	%r352, %r481, 2;
	xor.b32  	%r353, %r352, %r481;
	shl.b32 	%r354, %r349, 4;
	shl.b32 	%r355, %r353, 1;
	xor.b32  	%r356, %r354, %r355;
	xor.b32  	%r357, %r356, %r349;
	xor.b32  	%r358, %r357, %r353;
	add.s32 	%r359, %r479, %r358;
	add.s32 	%r360, %r359, 724874;
	cvt.rn.f32.u32 	%f59, %r360;
	fma.rn.f32 	%f60, %f59, 0f2F800000, 0f2F000000;
	add.f32 	%f61, %f60, 0fBF000000;
	ld.global.f32 	%f62, [%rd131+4];
	add.f32 	%f63, %f61, %f62;
	st.global.f32 	[%rd131+4], %f63;
	shr.u32 	%r361, %r482, 2;
	xor.b32  	%r362, %r361, %r482;
	shl.b32 	%r363, %r358, 4;
	shl.b32 	%r364, %r362, 1;
	xor.b32  	%r365, %r363, %r364;
	xor.b32  	%r366, %r365, %r358;
	xor.b32  	%r367, %r366, %r362;
	add.s32 	%r368, %r479, %r367;
	add.s32 	%r369, %r368, 1087311;
	cvt.rn.f32.u32 	%f64, %r369;
	fma.rn.f32 	%f65, %f64, 0f2F800000, 0f2F000000;
	add.f32 	%f66, %f65, 0fBF000000;
	ld.global.f32 	%f67, [%rd131+8];
	add.f32 	%f68, %f66, %f67;
	st.global.f32 	[%rd131+8], %f68;
	shr.u32 	%r370, %r483, 2;
	xor.b32  	%r371, %r370, %r483;
	shl.b32 	%r372, %r367, 4;
	shl.b32 	%r373, %r371, 1;
	xor.b32  	%r374, %r372, %r373;
	xor.b32  	%r375, %r374, %r367;
	xor.b32  	%r480, %r375, %r371;
	add.s32 	%r376, %r479, %r480;
	add.s32 	%r377, %r376, 1449748;
	cvt.rn.f32.u32 	%f69, %r377;
	fma.rn.f32 	%f70, %f69, 0f2F800000, 0f2F000000;
	add.f32 	%f71, %f70, 0fBF000000;
	ld.global.f32 	%f72, [%rd131+12];
	add.f32 	%f73, %f71, %f72;
	st.global.f32 	[%rd131+12], %f73;
	shr.u32 	%r378, %r484, 2;
	xor.b32  	%r379, %r378, %r484;
	shl.b32 	%r380, %r480, 4;
	shl.b32 	%r381, %r379, 1;
	xor.b32  	%r382, %r380, %r381;
	xor.b32  	%r383, %r382, %r480;
	xor.b32  	%r481, %r383, %r379;
	add.s32 	%r384, %r479, %r481;
	add.s32 	%r385, %r384, 1812185;
	cvt.rn.f32.u32 	%f74, %r385;
	fma.rn.f32 	%f75, %f74, 0f2F800000, 0f2F000000;
	add.f32 	%f76, %f75, 0fBF000000;
	ld.global.f32 	%f77, [%rd131+16];
	add.f32 	%f78, %f76, %f77;
	st.global.f32 	[%rd131+16], %f78;
	shr.u32 	%r386, %r349, 2;
	xor.b32  	%r387, %r386, %r349;
	shl.b32 	%r388, %r481, 4;
	shl.b32 	%r389, %r387, 1;
	xor.b32  	%r390, %r388, %r389;
	xor.b32  	%r391, %r390, %r481;
	xor.b32  	%r482, %r391, %r387;
	add.s32 	%r392, %r479, %r482;
	add.s32 	%r393, %r392, 2174622;
	cvt.rn.f32.u32 	%f79, %r393;
	fma.rn.f32 	%f80, %f79, 0f2F800000, 0f2F000000;
	add.f32 	%f81, %f80, 0fBF000000;
	ld.global.f32 	%f82, [%rd131+20];
	add.f32 	%f83, %f81, %f82;
	st.global.f32 	[%rd131+20], %f83;
	shr.u32 	%r394, %r358, 2;
	xor.b32  	%r395, %r394, %r358;
	shl.b32 	%r396, %r482, 4;
	shl.b32 	%r397, %r395, 1;
	xor.b32  	%r398, %r396, %r397;
	xor.b32  	%r399, %r398, %r482;
	xor.b32  	%r483, %r399, %r395;
	add.s32 	%r400, %r479, %r483;
	add.s32 	%r401, %r400, 2537059;
	cvt.rn.f32.u32 	%f84, %r401;
	fma.rn.f32 	%f85, %f84, 0f2F800000, 0f2F000000;
	add.f32 	%f86, %f85, 0fBF000000;
	ld.global.f32 	%f87, [%rd131+24];
	add.f32 	%f88, %f86, %f87;
	st.global.f32 	[%rd131+24], %f88;
	shr.u32 	%r402, %r367, 2;
	xor.b32  	%r403, %r402, %r367;
	shl.b32 	%r404, %r483, 4;
	shl.b32 	%r405, %r403, 1;
	xor.b32  	%r406, %r404, %r405;
	xor.b32  	%r407, %r406, %r483;
	xor.b32  	%r484, %r407, %r403;
	add.s32 	%r479, %r479, 2899496;
	add.s32 	%r408, %r484, %r479;
	cvt.rn.f32.u32 	%f89, %r408;
	fma.rn.f32 	%f90, %f89, 0f2F800000, 0f2F000000;
	add.f32 	%f91, %f90, 0fBF000000;
	ld.global.f32 	%f92, [%rd131+28];
	add.f32 	%f93, %f91, %f92;
	st.global.f32 	[%rd131+28], %f93;
	add.s32 	%r471, %r471, 8;
	setp.ne.s32 	%p49, %r471, %r485;
	@%p49 bra 	$L__BB1_16;
$L__BB1_17:
	setp.eq.s32 	%p50, %r21, 0;
	@%p50 bra 	$L__BB1_25;
	setp.lt.u32 	%p51, %r21, 4;
	@%p51 bra 	$L__BB1_20;
	shr.u32 	%r409, %r480, 2;
	xor.b32  	%r410, %r409, %r480;
	shl.b32 	%r411, %r484, 4;
	shl.b32 	%r412, %r410, 1;
	xor.b32  	%r413, %r411, %r412;
	xor.b32  	%r414, %r413, %r484;
	xor.b32  	%r44, %r414, %r410;
	add.s32 	%r415, %r479, %r44;
	add.s32 	%r416, %r415, 362437;
	cvt.rn.f32.u32 	%f94, %r416;
	fma.rn.f32 	%f95, %f94, 0f2F800000, 0f2F000000;
	add.f32 	%f96, %f95, 0fBF000000;
	mul.wide.u32 	%rd132, %r485, 4;
	add.s64 	%rd133, %rd3, %rd132;
	ld.global.f32 	%f97, [%rd133];
	add.f32 	%f98, %f96, %f97;
	st.global.f32 	[%rd133], %f98;
	shr.u32 	%r417, %r481, 2;
	xor.b32  	%r418, %r417, %r481;
	shl.b32 	%r419, %r44, 4;
	shl.b32 	%r420, %r418, 1;
	xor.b32  	%r421, %r419, %r420;
	xor.b32  	%r422, %r421, %r44;
	xor.b32  	%r45, %r422, %r418;
	add.s32 	%r423, %r479, %r45;
	add.s32 	%r424, %r423, 724874;
	cvt.rn.f32.u32 	%f99, %r424;
	fma.rn.f32 	%f100, %f99, 0f2F800000, 0f2F000000;
	add.f32 	%f101, %f100, 0fBF000000;
	ld.global.f32 	%f102, [%rd133+4];
	add.f32 	%f103, %f101, %f102;
	st.global.f32 	[%rd133+4], %f103;
	shr.u32 	%r425, %r482, 2;
	xor.b32  	%r426, %r425, %r482;
	shl.b32 	%r427, %r45, 4;
	shl.b32 	%r428, %r426, 1;
	xor.b32  	%r429, %r427, %r428;
	xor.b32  	%r430, %r429, %r45;
	xor.b32  	%r431, %r430, %r426;
	add.s32 	%r432, %r479, %r431;
	add.s32 	%r433, %r432, 1087311;
	cvt.rn.f32.u32 	%f104, %r433;
	fma.rn.f32 	%f105, %f104, 0f2F800000, 0f2F000000;
	add.f32 	%f106, %f105, 0fBF000000;
	ld.global.f32 	%f107, [%rd133+8];
	add.f32 	%f108, %f106, %f107;
	st.global.f32 	[%rd133+8], %f108;
	shr.u32 	%r434, %r483, 2;
	xor.b32  	%r435, %r434, %r483;
	shl.b32 	%r436, %r431, 4;
	shl.b32 	%r437, %r435, 1;
	xor.b32  	%r438, %r436, %r437;
	xor.b32  	%r439, %r438, %r431;
	xor.b32  	%r46, %r439, %r435;
	add.s32 	%r479, %r479, 1449748;
	add.s32 	%r440, %r46, %r479;
	cvt.rn.f32.u32 	%f109, %r440;
	fma.rn.f32 	%f110, %f109, 0f2F800000, 0f2F000000;
	add.f32 	%f111, %f110, 0fBF000000;
	ld.global.f32 	%f112, [%rd133+12];
	add.f32 	%f113, %f111, %f112;
	st.global.f32 	[%rd133+12], %f113;
	add.s32 	%r485, %r485, 4;
	mov.u32 	%r480, %r484;
	mov.u32 	%r481, %r44;
	mov.u32 	%r482, %r45;
	mov.u32 	%r484, %r46;
$L__BB1_20:
	and.b32  	%r441, %r8, 3;
	setp.eq.s32 	%p52, %r441, 0;
	@%p52 bra 	$L__BB1_25;
	setp.eq.s32 	%p53, %r441, 1;
	@%p53 bra 	$L__BB1_23;
	shr.u32 	%r442, %r480, 2;
	xor.b32  	%r443, %r442, %r480;
	shl.b32 	%r444, %r484, 4;
	shl.b32 	%r445, %r443, 1;
	xor.b32  	%r446, %r444, %r445;
	xor.b32  	%r447, %r446, %r484;
	xor.b32  	%r448, %r447, %r443;
	add.s32 	%r449, %r479, %r448;
	add.s32 	%r450, %r449, 362437;
	cvt.rn.f32.u32 	%f114, %r450;
	fma.rn.f32 	%f115, %f114, 0f2F800000, 0f2F000000;
	add.f32 	%f116, %f115, 0fBF000000;
	mul.wide.u32 	%rd134, %r485, 4;
	add.s64 	%rd135, %rd3, %rd134;
	ld.global.f32 	%f117, [%rd135];
	add.f32 	%f118, %f116, %f117;
	st.global.f32 	[%rd135], %f118;
	shr.u32 	%r451, %r481, 2;
	xor.b32  	%r452, %r451, %r481;
	shl.b32 	%r453, %r448, 4;
	shl.b32 	%r454, %r452, 1;
	xor.b32  	%r455, %r453, %r454;
	xor.b32  	%r456, %r455, %r448;
	xor.b32  	%r484, %r456, %r452;
	add.s32 	%r479, %r479, 724874;
	add.s32 	%r457, %r484, %r479;
	cvt.rn.f32.u32 	%f119, %r457;
	fma.rn.f32 	%f120, %f119, 0f2F800000, 0f2F000000;
	add.f32 	%f121, %f120, 0fBF000000;
	ld.global.f32 	%f122, [%rd135+4];
	add.f32 	%f123, %f121, %f122;
	st.global.f32 	[%rd135+4], %f123;
	add.s32 	%r485, %r485, 2;
	mov.u32 	%r480, %r482;
$L__BB1_23:
	and.b32  	%r458, %r63, 1;
	setp.eq.b32 	%p54, %r458, 1;
	@%p54 bra 	$L__BB1_25;
	shr.u32 	%r459, %r480, 2;
	xor.b32  	%r460, %r459, %r480;
	shl.b32 	%r461, %r484, 4;
	shl.b32 	%r462, %r460, 1;
	xor.b32  	%r463, %r461, %r462;
	xor.b32  	%r464, %r463, %r484;
	xor.b32  	%r465, %r464, %r460;
	add.s32 	%r466, %r479, %r465;
	add.s32 	%r467, %r466, 362437;
	cvt.rn.f32.u32 	%f124, %r467;
	fma.rn.f32 	%f125, %f124, 0f2F800000, 0f2F000000;
	add.f32 	%f126, %f125, 0fBF000000;
	mul.wide.u32 	%rd136, %r485, 4;
	add.s64 	%rd137, %rd3, %rd136;
	ld.global.f32 	%f127, [%rd137];
	add.f32 	%f128, %f126, %f127;
	st.global.f32 	[%rd137], %f128;
$L__BB1_25:
	ret;

}
	// .globl	_ZN6thrust24THRUST_300001_SM_1000_NS8cuda_cub4core6detail13_kernel_agentINS1_8__reduce11ReduceAgentINS0_12zip_iteratorIN4cuda3std3__45tupleIJNS0_10device_ptrIfEENS0_17counting_iteratorIlNS0_11use_defaultESF_SF_EEEEEEEPNSB_IJflEEESJ_iNS1_9__extrema9arg_min_fIflNSA_4lessIfEEEEEEJSI_SK_iSP_EEEvDpT0_
.visible .entry _ZN6thrust24THRUST_300001_SM_1000_NS8cuda_cub4core6detail13_kernel_agentINS1_8__reduce11ReduceAgentINS0_12zip_iteratorIN4cuda3std3__45tupleIJNS0_10device_ptrIfEENS0_17counting_iteratorIlNS0_11use_defaultESF_SF_EEEEEEEPNSB_IJflEEESJ_iNS1_9__extrema9arg_min_fIflNSA_4lessIfEEEEEEJSI_SK_iSP_EEEvDpT0_(
	.param .align 8 .b8 _ZN6thrust24THRUST_300001_SM_1000_NS8cuda_cub4core6detail13_kernel_agentINS1_8__reduce11ReduceAgentINS0_12zip_iteratorIN4cuda3std3__45tupleIJNS0_10device_ptrIfEENS0_17counting_iteratorIlNS0_11use_defaultESF_SF_EEEEEEEPNSB_IJflEEESJ_iNS1_9__extrema9arg_min_fIflNSA_4lessIfEEEEEEJSI_SK_iSP_EEEvDpT0__param_0[16],
	.param .u64 .ptr .align 1 _ZN6thrust24THRUST_300001_SM_1000_NS8cuda_cub4core6detail13_kernel_agentINS1_8__reduce11ReduceAgentINS0_12zip_iteratorIN4cuda3std3__45tupleIJNS0_10device_ptrIfEENS0_17counting_iteratorIlNS0_11use_defaultESF_SF_EEEEEEEPNSB_IJflEEESJ_iNS1_9__extrema9arg_min_fIflNSA_4lessIfEEEEEEJSI_SK_iSP_EEEvDpT0__param_1,
	.param .u32 _ZN6thrust24THRUST_300001_SM_1000_NS8cuda_cub4core6detail13_kernel_agentINS1_8__reduce11ReduceAgentINS0_12zip_iteratorIN4cuda3std3__45tupleIJNS0_10device_ptrIfEENS0_17counting_iteratorIlNS0_11use_defaultESF_SF_EEEEEEEPNSB_IJflEEESJ_iNS1_9__extrema9arg_min_fIflNSA_4lessIfEEEEEEJSI_SK_iSP_EEEvDpT0__param_2,
	.param .align 1 .b8 _ZN6thrust24THRUST_300001_SM_1000_NS8cuda_cub4core6detail13_kernel_agentINS1_8__reduce11ReduceAgentINS0_12zip_iteratorIN4cuda3std3__45tupleIJNS0_10device_ptrIfEENS0_17counting_iteratorIlNS0_11use_defaultESF_SF_EEEEEEEPNSB_IJflEEESJ_iNS1_9__extrema9arg_min_fIflNSA_4lessIfEEEEEEJSI_SK_iSP_EEEvDpT0__param_3[1]
)
.maxntid 256
{
	.reg .pred 	%p<223>;
	.reg .b32 	%r<400>;
	.reg .b32 	%f<243>;
	.reg .b64 	%rd<306>;

	ld.param.u64 	%rd198, [_ZN6thrust24THRUST_300001_SM_1000_NS8cuda_cub4core6detail13_kernel_agentINS1_8__reduce11ReduceAgentINS0_12zip_iteratorIN4cuda3std3__45tupleIJNS0_10device_ptrIfEENS0_17counting_iteratorIlNS0_11use_defaultESF_SF_EEEEEEEPNSB_IJflEEESJ_iNS1_9__extrema9arg_min_fIflNSA_4lessIfEEEEEEJSI_SK_iSP_EEEvDpT0__param_0+8];
	ld.param.u64 	%rd197, [_ZN6thrust24THRUST_300001_SM_1000_NS8cuda_cub4core6detail13_kernel_agentINS1_8__reduce11ReduceAgentINS0_12zip_iteratorIN4cuda3std3__45tupleIJNS0_10device_ptrIfEENS0_17counting_iteratorIlNS0_11use_defaultESF_SF_EEEEEEEPNSB_IJflEEESJ_iNS1_9__extrema9arg_min_fIflNSA_4lessIfEEEEEEJSI_SK_iSP_EEEvDpT0__param_0];
	ld.param.u32 	%r36, [_ZN6thrust24THRUST_300001_SM_1000_NS8cuda_cub4core6detail13_kernel_agentINS1_8__reduce11ReduceAgentINS0_12zip_iteratorIN4cuda3std3__45tupleIJNS0_10device_ptrIfEENS0_17counting_iteratorIlNS0_11use_defaultESF_SF_EEEEEEEPNSB_IJflEEESJ_iNS1_9__extrema9arg_min_fIflNSA_4lessIfEEEEEEJSI_SK_iSP_EEEvDpT0__param_2];
	setp.eq.s32 	%p1, %r36, 0;
	@%p1 bra 	$L__BB2_200;
	cvta.to.global.u64 	%rd1, %rd197;
	setp.gt.s32 	%p2, %r36, 1279;
	@%p2 bra 	$L__BB2_112;
	mov.u32 	%r1, %tid.x;
	setp.ge.s32 	%p96, %r1, %r36;
	mov.f32 	%f188, 0f00000000;
	mov.b64 	%rd246, 0;
	mov.u32 	%r391, %r1;
	@%p96 bra 	$L__BB2_4;
	cvt.u64.u32 	%rd222, %r1;
	mul.wide.u32 	%rd223, %r1, 4;
	add.s64 	%rd224, %rd1, %rd223;
	add.s64 	%rd246, %rd198, %rd222;
	ld.global.f32 	%f188, [%rd224];
	add.s32 	%r391, %r1, 256;
$L__BB2_4:
	setp.ge.s32 	%p97, %r391, %r36;
	@%p97 bra 	$L__BB2_26;
	not.b32 	%r160, %r391;
	add.s32 	%r4, %r36, %r160;
	and.b32  	%r161, %r4, 768;
	setp.eq.s32 	%p98, %r161, 768;
	@%p98 bra 	$L__BB2_11;
	cvt.u64.u32 	%rd226, %r391;
	add.s64 	%rd237, %rd198, %rd226;
	mul.wide.u32 	%rd227, %r391, 4;
	add.s64 	%rd236, %rd1, %rd227;
	shr.u32 	%r162, %r4, 8;
	add.s32 	%r163, %r162, 1;
	and.b32  	%r164, %r163, 3;
	neg.s32 	%r389, %r164;
$L__BB2_7:
	.pragma "nounroll";
	mov.u64 	%rd9, %rd246;
	mov.f32 	%f3, %f188;
	ld.global.f32 	%f4, [%rd236];
	setp.lt.f32 	%p99, %f3, %f4;
	@%p99 bra 	$L__BB2_10;
	setp.lt.f32 	%p100, %f4, %f3;
	mov.u64 	%rd246, %rd237;
	mov.f32 	%f188, %f4;
	@%p100 bra 	$L__BB2_10;
	setp.lt.s64 	%p101, %rd9, %rd237;
	min.s64 	%rd246, %rd9, %rd237;
	selp.f32 	%f188, %f3, %f4, %p101;
$L__BB2_10:
	add.s32 	%r391, %r391, 256;
	add.s64 	%rd237, %rd237, 256;
	add.s64 	%rd236, %rd236, 1024;
	add.s32 	%r389, %r389, 1;
	setp.ne.s32 	%p102, %r389, 0;
	@%p102 bra 	$L__BB2_7;
$L__BB2_11:
	setp.lt.u32 	%p103, %r4, 768;
	@%p103 bra 	$L__BB2_26;
	add.s32 	%r392, %r391, 512;
$L__BB2_13:
	mov.u32 	%r12, %r392;
	add.s32 	%r165, %r12, -512;
	cvt.s64.s32 	%rd228, %r165;
	mul.wide.s32 	%rd229, %r165, 4;
	add.s64 	%rd17, %rd1, %rd229;
	add.s64 	%rd18, %rd198, %rd228;
	ld.global.f32 	%f10, [%rd17];
	setp.lt.f32 	%p104, %f188, %f10;
	mov.u64 	%rd243, %rd246;
	mov.f32 	%f185, %f188;
	@%p104 bra 	$L__BB2_16;
	setp.lt.f32 	%p105, %f10, %f188;
	mov.u64 	%rd243, %rd18;
	mov.f32 	%f185, %f10;
	@%p105 bra 	$L__BB2_16;
	setp.lt.s64 	%p106, %rd246, %rd18;
	min.s64 	%rd243, %rd246, %rd18;
	selp.f32 	%f185, %f188, %f10, %p106;
$L__BB2_16:
	add.s32 	%r166, %r12, -256;
	cvt.s64.s32 	%rd230, %r166;
	add.s64 	%rd21, %rd198, %rd230;
	ld.global.f32 	%f13, [%rd17+1024];
	setp.lt.f32 	%p107, %f185, %f13;
	mov.u64 	%rd244, %rd243;
	mov.f32 	%f186, %f185;
	@%p107 bra 	$L__BB2_19;
	setp.lt.f32 	%p108, %f13, %f185;
	mov.u64 	%rd244, %rd21;
	mov.f32 	%f186, %f13;
	@%p108 bra 	$L__BB2_19;
	setp.lt.s64 	%p109, %rd243, %rd21;
	min.s64 	%rd244, %rd243, %rd21;
	selp.f32 	%f186, %f185, %f13, %p109;
$L__BB2_19:
	cvt.s64.s32 	%rd231, %r12;
	add.s64 	%rd24, %rd198, %rd231;
	ld.global.f32 	%f16, [%rd17+2048];
	setp.lt.f32 	%p110, %f186, %f16;
	mov.u64 	%rd245, %rd244;
	mov.f32 	%f187, %f186;
	@%p110 bra 	$L__BB2_22;
	setp.lt.f32 	%p111, %f16, %f186;
	mov.u64 	%rd245, %rd24;
	mov.f32 	%f187, %f16;
	@%p111 bra 	$L__BB2_22;
	setp.lt.s64 	%p112, %rd244, %rd24;
	min.s64 	%rd245, %rd244, %rd24;
	selp.f32 	%f187, %f186, %f16, %p112;
$L__BB2_22:
	add.s32 	%r167, %r12, 256;
	cvt.s64.s32 	%rd232, %r167;
	add.s64 	%rd27, %rd198, %rd232;
	ld.global.f32 	%f19, [%rd17+3072];
	setp.lt.f32 	%p113, %f187, %f19;
	mov.u64 	%rd246, %rd245;
	mov.f32 	%f188, %f187;
	@%p113 bra 	$L__BB2_25;
	setp.lt.f32 	%p114, %f19, %f187;
	mov.u64 	%rd246, %rd27;
	mov.f32 	%f188, %f19;
	@%p114 bra 	$L__BB2_25;
	setp.lt.s64 	%p115, %rd245, %rd27;
	min.s64 	%rd246, %rd245, %rd27;
	selp.f32 	%f188, %f187, %f19, %p115;
$L__BB2_25:
	add.s32 	%r392, %r12, 1024;
	add.s32 	%r168, %r12, 512;
	setp.lt.s32 	%p116, %r168, %r36;
	@%p116 bra 	$L__BB2_13;
$L__BB2_26:
	setp.lt.s32 	%p117, %r36, 256;
	@%p117 bra 	$L__BB2_66;
	// begin inline asm
	mov.u32 %r282, %laneid;
	// end inline asm
	mov.b32 	%r284, %f188;
	mov.b32 	%r300, 1;
	mov.b32 	%r301, 31;
	mov.b32 	%r302, -1;
	// begin inline asm
	shfl.sync.down.b32 %r283, %r284, %r300, %r301, %r302;
	// end inline asm
	mov.b32 	%f23, %r283;
	// begin inline asm
	shfl.sync.down.b32 %r288, %r289, %r300, %r301, %r302;
	// end inline asm
	mov.b64 	{%r294, %r299}, %rd246;
	// begin inline asm
	shfl.sync.down.b32 %r293, %r294, %r300, %r301, %r302;
	// end inline asm
	// begin inline asm
	shfl.sync.down.b32 %r298, %r299, %r300, %r301, %r302;
	// end inline asm
	mov.b64 	%rd31, {%r293, %r298};
	setp.gt.s32 	%p174, %r282, 30;
	setp.lt.f32 	%p175, %f188, %f23;
	or.pred  	%p176, %p174, %p175;
	mov.u64 	%rd248, %rd246;
	mov.f32 	%f190, %f188;
	@%p176 bra 	$L__BB2_30;
	setp.gt.f32 	%p177, %f188, %f23;
	mov.u64 	%rd248, %rd31;
	mov.f32 	%f190, %f23;
	@%p177 bra 	$L__BB2_30;
	setp.lt.s64 	%p178, %rd246, %rd31;
	min.s64 	%rd248, %rd246, %rd31;
	selp.f32 	%f190, %f188, %f23, %p178;
$L__BB2_30:
	mov.b32 	%r304, %f190;
	mov.b32 	%r320, 2;
	mov.b32 	%r321, 31;
	mov.b32 	%r322, -1;
	// begin inline asm
	shfl.sync.down.b32 %r303, %r304, %r320, %r321, %r322;
	// end inline asm
	mov.b32 	%f26, %r303;
	// begin inline asm
	shfl.sync.down.b32 %r308, %r309, %r320, %r321, %r322;
	// end inline asm
	mov.b64 	{%r314, %r319}, %rd248;
	// begin inline asm
	shfl.sync.down.b32 %r313, %r314, %r320, %r321, %r322;
	// end inline asm
	// begin inline asm
	shfl.sync.down.b32 %r318, %r319, %r320, %r321, %r322;
	// end inline asm
	mov.b64 	%rd34, {%r313, %r318};
	setp.gt.s32 	%p179, %r282, 29;
	setp.lt.f32 	%p180, %f190, %f26;
	or.pred  	%p181, %p179, %p180;
	mov.u64 	%rd249, %rd248;
	mov.f32 	%f191, %f190;
	@%p181 bra 	$L__BB2_33;
	setp.gt.f32 	%p182, %f190, %f26;
	mov.u64 	%rd249, %rd34;
	mov.f32 	%f191, %f26;
	@%p182 bra 	$L__BB2_33;
	setp.lt.s64 	%p183, %rd248, %rd34;
	min.s64 	%rd249, %rd248, %rd34;
	selp.f32 	%f191, %f190, %f26, %p183;
$L__BB2_33:
	mov.b32 	%r324, %f191;
	mov.b32 	%r340, 4;
	mov.b32 	%r341, 31;
	mov.b32 	%r342, -1;
	// begin inline asm
	shfl.sync.down.b32 %r323, %r324, %r340, %r341, %r342;
	// end inline asm
	mov.b32 	%f29, %r323;
	// begin inline asm
	shfl.sync.down.b32 %r328, %r329, %r340, %r341, %r342;
	// end inline asm
	mov.b64 	{%r334, %r339}, %rd249;
	// begin inline asm
	shfl.sync.down.b32 %r333, %r334, %r340, %r341, %r342;
	// end inline asm
	// begin inline asm
	shfl.sync.down.b32 %r338, %r339, %r340, %r341, %r342;
	// end inline asm
	mov.b64 	%rd37, {%r333, %r338};
	setp.gt.s32 	%p184, %r282, 27;
	setp.lt.f32 	%p185, %f191, %f29;
	or.pred  	%p186, %p184, %p185;
	mov.u64 	%rd250, %rd249;
	mov.f32 	%f192, %f191;
	@%p186 bra 	$L__BB2_36;
	setp.gt.f32 	%p187, %f191, %f29;
	mov.u64 	%rd250, %rd37;
	mov.f32 	%f192, %f29;
	@%p187 bra 	$L__BB2_36;
	setp.lt.s64 	%p188, %rd249, %rd37;
	min.s64 	%rd250, %rd249, %rd37;
	selp.f32 	%f192, %f191, %f29, %p188;
$L__BB2_36:
	mov.b32 	%r344, %f192;
	mov.b32 	%r360, 8;
	mov.b32 	%r361, 31;
	mov.b32 	%r362, -1;
	// begin inline asm
	shfl.sync.down.b32 %r343, %r344, %r360, %r361, %r362;
	// end inline asm
	mov.b32 	%f32, %r343;
	// begin inline asm
	shfl.sync.down.b32 %r348, %r349, %r360, %r361, %r362;
	// end inline asm
	mov.b64 	{%r354, %r359}, %rd250;
	// begin inline asm
	shfl.sync.down.b32 %r353, %r354, %r360, %r361, %r362;
	// end inline asm
	// begin inline asm
	shfl.sync.down.b32 %r358, %r359, %r360, %r361, %r362;
	// end inline asm
	mov.b64 	%rd40, {%r353, %r358};
	setp.gt.s32 	%p189, %r282, 23;
	setp.lt.f32 	%p190, %f192, %f32;
	or.pred  	%p191, %p189, %p190;
	mov.u64 	%rd251, %rd250;
	mov.f32 	%f193, %f192;
	@%p191 bra 	$L__BB2_39;
	setp.gt.f32 	%p192, %f192, %f32;
	mov.u64 	%rd251, %rd40;
	mov.f32 	%f193, %f32;
	@%p192 bra 	$L__BB2_39;
	setp.lt.s64 	%p193, %rd250, %rd40;
	min.s64 	%rd251, %rd250, %rd40;
	selp.f32 	%f193, %f192, %f32, %p193;
$L__BB2_39:
	mov.b32 	%r364, %f193;
	mov.b32 	%r380, 16;
	mov.b32 	%r381, 31;
	mov.b32 	%r382, -1;
	// begin inline asm
	shfl.sync.down.b32 %r363, %r364, %r380, %r381, %r382;
	// end inline asm
	mov.b32 	%f35, %r363;
	// begin inline asm
	shfl.sync.down.b32 %r368, %r369, %r380, %r381, %r382;
	// end inline asm
	mov.b64 	{%r374, %r379}, %rd251;
	// begin inline asm
	shfl.sync.down.b32 %r373, %r374, %r380, %r381, %r382;
	// end inline asm
	// begin inline asm
	shfl.sync.down.b32 %r378, %r379, %r380, %r381, %r382;
	// end inline asm
	mov.b64 	%rd43, {%r373, %r378};
	setp.gt.s32 	%p194, %r282, 15;
	setp.lt.f32 	%p195, %f193, %f35;
	or.pred  	%p196, %p194, %p195;
	mov.u64 	%rd305, %rd251;
	mov.f32 	%f242, %f193;
	@%p196 bra 	$L__BB2_42;
	setp.gt.f32 	%p197, %f193, %f35;
	mov.u64 	%rd305, %rd43;
	mov.f32 	%f242, %f35;
	@%p197 bra 	$L__BB2_42;
	setp.lt.s64 	%p198, %rd251, %rd43;
	min.s64 	%rd305, %rd251, %rd43;
	selp.f32 	%f242, %f193, %f35, %p198;
$L__BB2_42:
	setp.ne.s32 	%p199, %r282, 0;
	@%p199 bra 	$L__BB2_44;
	shr.u32 	%r383, %r1, 1;
	and.b32  	%r384, %r383, 496;
	mov.u32 	%r385, _ZN6thrust24THRUST_300001_SM_1000_NS8cuda_cub4core6detail5shmemE;
	add.s32 	%r386, %r385, %r384;
	st.shared.f32 	[%r386+8], %f242;
	st.shared.u64 	[%r386+16], %rd305;
$L__BB2_44:
	bar.sync 	0;
	setp.ne.s32 	%p200, %r1, 0;
	@%p200 bra 	$L__BB2_198;
	ld.shared.f32 	%f38, [_ZN6thrust24THRUST_300001_SM_1000_NS8cuda_cub4core6detail5shmemE+24];
	ld.shared.u64 	%rd46, [_ZN6thrust24THRUST_300001_SM_1000_NS8cuda_cub4core6detail5shmemE+32];
	setp.lt.f32 	%p201, %f242, %f38;
	mov.u64 	%rd253, %rd305;
	mov.f32 	%f195, %f242;
	@%p201 bra 	$L__BB2_48;
	setp.lt.f32 	%p202, %f38, %f242;
	mov.u64 	%rd253, %rd46;
	mov.f32 	%f195, %f38;
	@%p202 bra 	$L__BB2_48;
	setp.lt.s64 	%p203, %rd305, %rd46;
	min.s64 	%rd253, %rd305, %rd46;
	selp.f32 	%f195, %f242, %f38, %p203;
$L__BB2_48:
	ld.shared.f32 	%f41, [_ZN6thrust24THRUST_300001_SM_1000_NS8cuda_cub4core6detail5shmemE+40];
	ld.shared.u64 	%rd49, [_ZN6thrust24THRUST_300001_SM_1000_NS8cuda_cub4core6detail5shmemE+48];
	setp.lt.f32 	%p204, %f195, %f41;
	mov.u64 	%rd254, %rd253;
	mov.f32 	%f196, %f195;
	@%p204 bra 	$L__BB2_51;
	setp.lt.f32 	%p205, %f41, %f195;
	mov.u64 	%rd254, %rd49;
	mov.f32 	%f196, %f41;
	@%p205 bra 	$L__BB2_51;
	setp.lt.s64 	%p206, %rd253, %rd49;
	min.s64 	%rd254, %rd253, %rd49;
	selp.f32 	%f196, %f195, %f41, %p206;
$L__BB2_51:
	ld.shared.f32 	%f44, [_ZN6thrust24THRUST_300001_SM_1000_NS8cuda_cub4core6detail5shmemE+56];
	ld.shared.u64 	%rd52, [_ZN6thrust24THRUST_300001_SM_1000_NS8cuda_cub4core6detail5shmemE+64];
	setp.lt.f32 	%p207, %f196, %f44;
	mov.u64 	%rd255, %rd254;
	mov.f32 	%f197, %f196;
	@%p207 bra 	$L__BB2_54;
	setp.lt.f32 	%p208, %f44, %f196;
	mov.u64 	%rd255, %rd52;
	mov.f32 	%f197, %f44;
	@%p208 bra 	$L__BB2_54;
	setp.lt.s64 	%p209, %rd254, %rd52;
	min.s64 	%rd255, %rd254, %rd52;
	selp.f32 	%f197, %f196, %f44, %p209;
$L__BB2_54:
	ld.shared.f32 	%f47, [_ZN6thrust24THRUST_300001_SM_1000_NS8cuda_cub4core6detail5shmemE+72];
	ld.shared.u64 	%rd55, [_ZN6thrust24THRUST_300001_SM_1000_NS8cuda_cub4core6detail5shmemE+80];
	setp.lt.f32 	%p210, %f197, %f47;
	mov.u64 	%rd256, %rd255;
	mov.f32 	%f198, %f197;
	@%p210 bra 	$L__BB2_57;
	setp.lt.f32 	%p211, %f47, %f197;
	mov.u64 	%rd256, %rd55;
	mov.f32 	%f198, %f47;
	@%p211 bra 	$L__BB2_57;
	setp.lt.s64 	%p212, %rd255, %rd55;
	min.s64 	%rd256, %rd255, %rd55;
	selp.f32 	%f198, %f197, %f47, %p212;
$L__BB2_57:
	ld.shared.f32 	%f50, [_ZN6thrust24THRUST_300001_SM_1000_NS8cuda_cub4core6detail5shmemE+88];
	ld.shared.u64 	%rd58, [_ZN6thrust24THRUST_300001_SM_1000_NS8cuda_cub4core6detail5shmemE+96];
	setp.lt.f32 	%p213, %f198, %f50;
	mov.u64 	%rd257, %rd256;
	mov.f32 	%f199, %f198;
	@%p213 bra 	$L__BB2_60;
	setp.lt.f32 	%p214, %f50, %f198;
	mov.u64 	%rd257, %rd58;
	mov.f32 	%f199, %f50;
	@%p214 bra 	$L__BB2_60;
	setp.lt.s64 	%p215, %rd256, %rd58;
	min.s64 	%rd257, %rd256, %rd58;
	selp.f32 	%f199, %f198, %f50, %p215;
$L__BB2_60:
	ld.shared.f32 	%f53, [_ZN6thrust24THRUST_300001_SM_1000_NS8cuda_cub4core6detail5shmemE+104];
	ld.shared.u64 	%rd61, [_ZN6thrust24THRUST_300001_SM_1000_NS8cuda_cub4core6detail5shmemE+112];
	setp.lt.f32 	%p216, %f199, %f53;
	mov.u64 	%rd258, %rd257;
	mov.f32 	%f200, %f199;
	@%p216 bra 	$L__BB2_63;
	setp.lt.f32 	%p217, %f53, %f199;
	mov.u64 	%rd258, %rd61;
	mov.f32 	%f200, %f53;
	@%p217 bra 	$L__BB2_63;
	setp.lt.s64 	%p218, %rd257, %rd61;
	min.s64 	%rd258, %rd257, %rd61;
	selp.f32 	%f200, %f199, %f53, %p218;
$L__BB2_63:
	ld.shared.f32 	%f56, [_ZN6thrust24THRUST_300001_SM_1000_NS8cuda_cub4core6detail5shmemE+120];
	ld.shared.u64 	%rd64, [_ZN6thrust24THRUST_300001_SM_1000_NS8cuda_cub4core6detail5shmemE+128];
	setp.lt.f32 	%p219, %f200, %f56;
	mov.f32 	%f242, %f200;
	mov.u64 	%rd305, %rd258;
	@%p219 bra 	$L__BB2_198;
	setp.lt.f32 	%p220, %f56, %f200;
	mov.f32 	%f242, %f56;
	mov.u64 	%rd305, %rd64;
	@%p220 bra 	$L__BB2_198;
	setp.lt.s64 	%p221, %rd258, %rd64;
	min.s64 	%rd305, %rd258, %rd64;
	selp.f32 	%f242, %f200, %f56, %p221;
	bra.uni 	$L__BB2_198;
$L__BB2_66:
	// begin inline asm
	mov.u32 %r169, %laneid;
	// end inline asm
	and.b32  	%r190, %r1, 992;
	add.s32 	%r191, %r190, 32;
	setp.gt.s32 	%p118, %r191, %r36;
	not.b32 	%r192, %r190;
	add.s32 	%r193, %r36, %r192;
	selp.b32 	%r188, %r193, 31, %p118;
	mov.b32 	%r171, %f188;
	mov.b32 	%r187, 1;
	mov.b32 	%r189, -1;
	// begin inline asm
	shfl.sync.down.b32 %r170, %r171, %r187, %r188, %r189;
	// end inline asm
	mov.b32 	%f58, %r170;
	// begin inline asm
	shfl.sync.down.b32 %r175, %r176, %r187, %r188, %r189;
	// end inline asm
	mov.b64 	{%r181, %r186}, %rd246;
	// begin inline asm
	shfl.sync.down.b32 %r180, %r181, %r187, %r188, %r189;
	// end inline asm
	// begin inline asm
	shfl.sync.down.b32 %r185, %r186, %r187, %r188, %r189;
	// end inline asm
	mov.b64 	%rd66, {%r180, %r185};
	setp.ge.s32 	%p119, %r169, %r188;
	setp.lt.f32 	%p120, %f188, %f58;
	or.pred  	%p121, %p119, %p120;
	mov.f32 	%f201, %f188;
	mov.u64 	%rd259, %rd246;
	@%p121 bra 	$L__BB2_69;
	setp.gt.f32 	%p122, %f188, %f58;
	mov.f32 	%f201, %f58;
	mov.u64 	%rd259, %rd66;
	@%p122 bra 	$L__BB2_69;
	setp.lt.s64 	%p123, %rd246, %rd66;
	selp.f32 	%f201, %f188, %f58, %p123;
	min.s64 	%rd259, %rd246, %rd66;
$L__BB2_69:
	mov.b32 	%r195, %f201;
	mov.b32 	%r211, 2;
	mov.b32 	%r213, -1;
	// begin inline asm
	shfl.sync.down.b32 %r194, %r195, %r211, %r188, %r213;
	// end inline asm
	mov.b32 	%f61, %r194;
	// begin inline asm
	shfl.sync.down.b32 %r199, %r200, %r211, %r188, %r213;
	// end inline asm
	mov.b64 	{%r205, %r210}, %rd259;
	// begin inline asm
	shfl.sync.down.b32 %r204, %r205, %r211, %r188, %r213;
	// end inline asm
	// begin inline asm
	shfl.sync.down.b32 %r209, %r210, %r211, %r188, %r213;
	// end inline asm
	mov.b64 	%rd69, {%r204, %r209};
	add.s32 	%r214, %r169, 2;
	setp.gt.s32 	%p124, %r214, %r188;
	setp.lt.f32 	%p125, %f201, %f61;
	or.pred  	%p126, %p124, %p125;
	mov.f32 	%f202, %f201;
	mov.u64 	%rd260, %rd259;
	@%p126 bra 	$L__BB2_72;
	setp.gt.f32 	%p127, %f201, %f61;
	mov.f32 	%f202, %f61;
	mov.u64 	%rd260, %rd69;
	@%p127 bra 	$L__BB2_72;
	setp.lt.s64 	%p128, %rd259, %rd69;
	selp.f32 	%f202, %f201, %f61, %p128;
	min.s64 	%rd260, %rd259, %rd69;
$L__BB2_72:
	mov.b32 	%r216, %f202;
	mov.b32 	%r232, 4;
	mov.b32 	%r234, -1;
	// begin inline asm
	shfl.sync.down.b32 %r215, %r216, %r232, %r188, %r234;
	// end inline asm
	mov.b32 	%f64, %r215;
	// begin inline asm
	shfl.sync.down.b32 %r220, %r221, %r232, %r188, %r234;
	// end inline asm
	mov.b64 	{%r226, %r231}, %rd260;
	// begin inline asm
	shfl.sync.down.b32 %r225, %r226, %r232, %r188, %r234;
	// end inline asm
	// begin inline asm
	shfl.sync.down.b32 %r230, %r231, %r232, %r188, %r234;
	// end inline asm
	mov.b64 	%rd72, {%r225, %r230};
	add.s32 	%r235, %r169, 4;
	setp.gt.s32 	%p129, %r235, %r188;
	setp.lt.f32 	%p130, %f202, %f64;
	or.pred  	%p131, %p129, %p130;
	mov.f32 	%f203, %f202;
	mov.u64 	%rd261, %rd260;
	@%p131 bra 	$L__BB2_75;
	setp.gt.f32 	%p132, %f202, %f64;
	mov.f32 	%f203, %f64;
	mov.u64 	%rd261, %rd72;
	@%p132 bra 	$L__BB2_75;
	setp.lt.s64 	%p133, %rd260, %rd72;
	selp.f32 	%f203, %f202, %f64, %p133;
	min.s64 	%rd261, %rd260, %rd72;
$L__BB2_75:
	mov.b32 	%r237, %f203;
	mov.b32 	%r253, 8;
	mov.b32 	%r255, -1;
	// begin inline asm
	shfl.sync.down.b32 %r236, %r237, %r253, %r188, %r255;
	// end inline asm
	mov.b32 	%f67, %r236;
	// begin inline asm
	shfl.sync.down.b32 %r241, %r242, %r253, %r188, %r255;
	// end inline asm
	mov.b64 	{%r247, %r252}, %rd261;
	// begin inline asm
	shfl.sync.down.b32 %r246, %r247, %r253, %r188, %r255;
	// end inline asm
	// begin inline asm
	shfl.sync.down.b32 %r251, %r252, %r253, %r188, %r255;
	// end inline asm
	mov.b64 	%rd75, {%r246, %r251};
	add.s32 	%r256, %r169, 8;
	setp.gt.s32 	%p134, %r256, %r188;
	setp.lt.f32 	%p135, %f203, %f67;
	or.pred  	%p136, %p134, %p135;
	mov.f32 	%f204, %f203;
	mov.u64 	%rd262, %rd261;
	@%p136 bra 	$L__BB2_78;
	setp.gt.f32 	%p137, %f203, %f67;
	mov.f32 	%f204, %f67;
	mov.u64 	%rd262, %rd75;
	@%p137 bra 	$L__BB2_78;
	setp.lt.s64 	%p138, %rd261, %rd75;
	selp.f32 	%f204, %f203, %f67, %p138;
	min.s64 	%rd262, %rd261, %rd75;
$L__BB2_78:
	mov.b32 	%r258, %f204;
	mov.b32 	%r274, 16;
	mov.b32 	%r276, -1;
	// begin inline asm
	shfl.sync.down.b32 %r257, %r258, %r274, %r188, %r276;
	// end inline asm
	mov.b32 	%f70, %r257;
	// begin inline asm
	shfl.sync.down.b32 %r262, %r263, %r274, %r188, %r276;
	// end inline asm
	mov.b64 	{%r268, %r273}, %rd262;
	// begin inline asm
	shfl.sync.down.b32 %r267, %r268, %r274, %r188, %r276;
	// end inline asm
	// begin inline asm
	shfl.sync.down.b32 %r272, %r273, %r274, %r188, %r276;
	// end inline asm
	mov.b64 	%rd78, {%r267, %r272};
	add.s32 	%r277, %r169, 16;
	setp.gt.s32 	%p139, %r277, %r188;
	setp.lt.f32 	%p140, %f204, %f70;
	or.pred  	%p141, %p139, %p140;
	mov.f32 	%f242, %f204;
	mov.u64 	%rd305, %rd262;
	@%p141 bra 	$L__BB2_81;
	setp.gt.f32 	%p142, %f204, %f70;
	mov.f32 	%f242, %f70;
	mov.u64 	%rd305, %rd78;
	@%p142 bra 	$L__BB2_81;
	setp.lt.s64 	%p143, %rd262, %rd78;
	selp.f32 	%f242, %f204, %f70, %p143;
	min.s64 	%rd305, %rd262, %rd78;
$L__BB2_81:
	setp.ne.s32 	%p144, %r169, 0;
	@%p144 bra 	$L__BB2_83;
	shr.u32 	%r278, %r1, 1;
	and.b32  	%r279, %r278, 496;
	mov.u32 	%r280, _ZN6thrust24THRUST_300001_SM_1000_NS8cuda_cub4core6detail5shmemE;
	add.s32 	%r281, %r280, %r279;
	st.shared.f32 	[%r281+8], %f242;
	st.shared.u64 	[%r281+16], %rd305;
$L__BB2_83:
	bar.sync 	0;
	setp.ne.s32 	%p145, %r1, 0;
	@%p145 bra 	$L__BB2_198;
	setp.lt.s32 	%p146, %r36, 33;
	mov.f32 	%f206, %f242;
	mov.u64 	%rd264, %rd305;
	@%p146 bra 	$L__BB2_88;
	ld.shared.f32 	%f73, [_ZN6thrust24THRUST_300001_SM_1000_NS8cuda_cub4core6detail5shmemE+24];
	ld.shared.u64 	%rd81, [_ZN6thrust24THRUST_300001_SM_1000_NS8cuda_cub4core6detail5shmemE+32];
	setp.lt.f32 	%p147, %f242, %f73;
	mov.f32 	%f206, %f242;
	mov.u64 	%rd264, %rd305;
	@%p147 bra 	$L__BB2_88;
	setp.lt.f32 	%p148, %f73, %f242;
	mov.f32 	%f206, %f73;
	mov.u64 	%rd264, %rd81;
	@%p148 bra 	$L__BB2_88;
	setp.lt.s64 	%p149, %rd305, %rd81;
	selp.f32 	%f206, %f242, %f73, %p149;
	min.s64 	%rd264, %rd305, %rd81;
$L__BB2_88:
	setp.lt.s32 	%p150, %r36, 65;
	mov.f32 	%f207, %f206;
	mov.u64 	%rd265, %rd264;
	@%p150 bra 	$L__BB2_92;
	ld.shared.f32 	%f76, [_ZN6thrust24THRUST_300001_SM_1000_NS8cuda_cub4core6detail5shmemE+40];
	ld.shared.u64 	%rd84, [_ZN6thrust24THRUST_300001_SM_1000_NS8cuda_cub4core6detail5shmemE+48];
	setp.lt.f32 	%p151, %f206, %f76;
	mov.f32 	%f207, %f206;
	mov.u64 	%rd265, %rd264;
	@%p151 bra 	$L__BB2_92;
	setp.lt.f32 	%p152, %f76, %f206;
	mov.f32 	%f207, %f76;
	mov.u64 	%rd265, %rd84;
	@%p152 bra 	$L__BB2_92;
	setp.lt.s64 	%p153, %rd264, %rd84;
	selp.f32 	%f207, %f206, %f76, %p153;
	min.s64 	%rd265, %rd264, %rd84;
$L__BB2_92:
	setp.lt.s32 	%p154, %r36, 97;
	mov.f32 	%f208, %f207;
	mov.u64 	%rd266, %rd265;
	@%p154 bra 	$L__BB2_96;
	ld.shared.f32 	%f79, [_ZN6thrust24THRUST_300001_SM_1000_NS8cuda_cub4core6detail5shmemE+56];
	ld.shared.u64 	%rd87, [_ZN6thrust24THRUST_300001_SM_1000_NS8cuda_cub4core6detail5shmemE+64];
	setp.lt.f32 	%p155, %f207, %f79;
	mov.f32 	%f208, %f207;
	mov.u64 	%rd266, %rd265;
	@%p155 bra 	$L__BB2_96;
	setp.lt.f32 	%p156, %f79, %f207;
	mov.f32 	%f208, %f79;
	mov.u64 	%rd266, %rd87;
	@%p156 bra 	$L__BB2_96;
	setp.lt.s64 	%p157, %rd265, %rd87;
	selp.f32 	%f208, %f207, %f79, %p157;
	min.s64 	%rd266, %rd265, %rd87;
$L__BB2_96:
	setp.lt.s32 	%p158, %r36, 129;
	mov.f32 	%f209, %f208;
	mov.u64 	%rd267, %rd266;
	@%p158 bra 	$L__BB2_100;
	ld.shared.f32 	%f82, [_ZN6thrust24THRUST_300001_SM_1000_NS8cuda_cub4core6detail5shmemE+72];
	ld.shared.u64 	%rd90, [_ZN6thrust24THRUST_300001_SM_1000_NS8cuda_cub4core6detail5shmemE+80];
	setp.lt.f32 	%p159, %f208, %f82;
	mov.f32 	%f209, %f208;
	mov.u64 	%rd267, %rd266;
	@%p159 bra 	$L__BB2_100;
	setp.lt.f32 	%p160, %f82, %f208;
	mov.f32 	%f209, %f82;
	mov.u64 	%rd267, %rd90;
	@%p160 bra 	$L__BB2_100;
	setp.lt.s64 	%p161, %rd266, %rd90;
	selp.f32 	%f209, %f208, %f82, %p161;
	min.s64 	%rd267, %rd266, %rd90;
$L__BB2_100:
	setp.lt.s32 	%p162, %r36, 161;
	mov.f32 	%f210, %f209;
	mov.u64 	%rd268, %rd267;
	@%p162 bra 	$L__BB2_104;
	ld.shared.f32 	%f85, [_ZN6thrust24THRUST_300001_SM_1000_NS8cuda_cub4core6detail5shmemE+88];
	ld.shared.u64 	%rd93, [_ZN6thrust24THRUST_300001_SM_1000_NS8cuda_cub4core6detail5shmemE+96];
	setp.lt.f32 	%p163, %f209, %f85;
	mov.f32 	%f210, %f209;
	mov.u64 	%rd268, %rd267;
	@%p163 bra 	$L__BB2_104;
	setp.lt.f32 	%p164, %f85, %f209;
	mov.f32 	%f210, %f85;
	mov.u64 	%rd268, %rd93;
	@%p164 bra 	$L__BB2_104;
	setp.lt.s64 	%p165, %rd267, %rd93;
	selp.f32 	%f210, %f209, %f85, %p165;
	min.s64 	%rd268, %rd267, %rd93;
$L__BB2_104:
	setp.lt.s32 	%p166, %r36, 193;
	mov.f32 	%f211, %f210;
	mov.u64 	%rd269, %rd268;
	@%p166 bra 	$L__BB2_108;
	ld.shared.f32 	%f88, [_ZN6thrust24THRUST_300001_SM_1000_NS8cuda_cub4core6detail5shmemE+104];
	ld.shared.u64 	%rd96, [_ZN6thrust24THRUST_300001_SM_1000_NS8cuda_cub4core6detail5shmemE+112];
	setp.lt.f32 	%p167, %f210, %f88;
	mov.f32 	%f211, %f210;
	mov.u64 	%rd269, %rd268;
	@%p167 bra 	$L__BB2_108;
	setp.lt.f32 	%p168, %f88, %f210;
	mov.f32 	%f211, %f88;
	mov.u64 	%rd269, %rd96;
	@%p168 bra 	$L__BB2_108;
	setp.lt.s64 	%p169, %rd268, %rd96;
	selp.f32 	%f211, %f210, %f88, %p169;
	min.s64 	%rd269, %rd268, %rd96;
$L__BB2_108:
	setp.lt.s32 	%p170, %r36, 225;
	mov.f32 	%f242, %f211;
	mov.u64 	%rd305, %rd269;
	@%p170 bra 	$L__BB2_198;
	ld.shared.f32 	%f91, [_ZN6thrust24THRUST_300001_SM_1000_NS8cuda_cub4core6detail5shmemE+120];
	ld.shared.u64 	%rd99, [_ZN6thrust24THRUST_300001_SM_1000_NS8cuda_cub4core6detail5shmemE+128];
	setp.lt.f32 	%p171, %f211, %f91;
	mov.f32 	%f242, %f211;
	mov.u64 	%rd305, %rd269;
	@%p171 bra 	$L__BB2_198;
	setp.lt.f32 	%p172, %f91, %f211;
	mov.f32 	%f242, %f91;
	mov.u64 	%rd305, %rd99;
	@%p172 bra 	$L__BB2_198;
	setp.lt.s64 	%p173, %rd269, %rd99;
	selp.f32 	%f242, %f211, %f91, %p173;
	min.s64 	%rd305, %rd269, %rd99;
	bra.uni 	$L__BB2_198;
$L__BB2_112:
	mov.u32 	%r17, %tid.x;
	cvt.u64.u32 	%rd101, %r17;
	mul.wide.u32 	%rd200, %r17, 4;
	add.s64 	%rd102, %rd1, %rd200;
	ld.global.f32 	%f172, [%rd102];
	add.s32 	%r37, %r17, 256;
	cvt.u64.u32 	%rd201, %r37;
	ld.global.f32 	%f173, [%rd102+1024];
	add.s32 	%r38, %r17, 512;
	cvt.u64.u32 	%rd202, %r38;
	ld.global.f32 	%f174, [%rd102+2048];
	ld.global.f32 	%f93, [%rd102+3072];
	or.b32  	%r39, %r17, 1024;
	cvt.u64.u32 	%rd103, %r39;
	add.s64 	%rd104, %rd198, %rd103;
	ld.global.f32 	%f94, [%rd102+4096];
	setp.lt.f32 	%p3, %f173, %f172;
	selp.f32 	%f175, %f173, %f172, %p3;
	selp.b64 	%rd203, %rd201, %rd101, %p3;
	setp.lt.f32 	%p4, %f174, %f175;
	selp.f32 	%f95, %f174, %f175, %p4;
	selp.b64 	%rd105, %rd202, %rd203, %p4;
	setp.lt.f32 	%p5, %f95, %f93;
	mov.f32 	%f212, %f95;
	mov.u64 	%rd270, %rd105;
	@%p5 bra 	$L__BB2_115;
	add.s32 	%r40, %r17, 768;
	cvt.u64.u32 	%rd270, %r40;
	setp.lt.f32 	%p6, %f93, %f95;
	mov.f32 	%f212, %f93;
	@%p6 bra 	$L__BB2_115;
	mov.f32 	%f212, %f95;
	mov.u64 	%rd270, %rd105;
$L__BB2_115:
	add.s64 	%rd108, %rd198, %rd270;
	setp.lt.f32 	%p7, %f212, %f94;
	mov.f32 	%f229, %f212;
	mov.u64 	%rd292, %rd108;
	@%p7 bra 	$L__BB2_118;
	setp.lt.f32 	%p8, %f94, %f212;
	mov.f32 	%f229, %f94;
	mov.u64 	%rd292, %rd104;
	@%p8 bra 	$L__BB2_118;
	setp.lt.s64 	%p9, %rd270, %rd103;
	selp.f32 	%f229, %f212, %f94, %p9;
	selp.b64 	%rd292, %rd108, %rd104, %p9;
$L__BB2_118:
	setp.lt.u32 	%p10, %r36, 2560;
	mov.b32 	%r394, 1280;
	@%p10 bra 	$L__BB2_136;
	mov.b32 	%r394, 1280;
$L__BB2_120:
	mov.u32 	%r18, %r394;
	cvt.u64.u32 	%rd204, %r18;
	add.s64 	%rd205, %rd101, %rd204;
	mul.wide.u32 	%rd206, %r18, 4;
	add.s64 	%rd207, %rd102, %rd206;
	add.s64 	%rd112, %rd205, %rd198;
	ld.global.f32 	%f100, [%rd207];
	add.s64 	%rd113, %rd112, 256;
	ld.global.f32 	%f101, [%rd207+1024];
	add.s64 	%rd114, %rd112, 512;
	ld.global.f32 	%f102, [%rd207+2048];
	add.s64 	%rd115, %rd112, 768;
	ld.global.f32 	%f103, [%rd207+3072];
	add.s64 	%rd116, %rd112, 1024;
	ld.global.f32 	%f104, [%rd207+4096];
	setp.lt.f32 	%p11, %f229, %f100;
	mov.f32 	%f215, %f229;
	mov.u64 	%rd273, %rd292;
	@%p11 bra 	$L__BB2_123;
	setp.lt.f32 	%p12, %f100, %f229;
	mov.f32 	%f215, %f100;
	mov.u64 	%rd273, %rd112;
	@%p12 bra 	$L__BB2_123;
	setp.lt.s64 	%p13, %rd292, %rd112;
	selp.f32 	%f215, %f229, %f100, %p13;
	min.s64 	%rd273, %rd292, %rd112;
$L__BB2_123:
	setp.lt.f32 	%p14, %f215, %f101;
	mov.f32 	%f216, %f215;
	mov.u64 	%rd274, %rd273;
	@%p14 bra 	$L__BB2_126;
	setp.lt.f32 	%p15, %f101, %f215;
	mov.f32 	%f216, %f101;
	mov.u64 	%rd274, %rd113;
	@%p15 bra 	$L__BB2_126;
	setp.lt.s64 	%p16, %rd273, %rd113;
	selp.f32 	%f216, %f215, %f101, %p16;
	min.s64 	%rd274, %rd273, %rd113;
$L__BB2_126:
	setp.lt.f32 	%p17, %f216, %f102;
	mov.f32 	%f217, %f216;
	mov.u64 	%rd275, %rd274;
	@%p17 bra 	$L__BB2_129;
	setp.lt.f32 	%p18, %f102, %f216;
	mov.f32 	%f217, %f102;
	mov.u64 	%rd275, %rd114;
	@%p18 bra 	$L__BB2_129;
	setp.lt.s64 	%p19, %rd274, %rd114;
	selp.f32 	%f217, %f216, %f102, %p19;
	min.s64 	%rd275, %rd274, %rd114;
$L__BB2_129:
	setp.lt.f32 	%p20, %f217, %f103;
	mov.f32 	%f218, %f217;
	mov.u64 	%rd276, %rd275;
	@%p20 bra 	$L__BB2_132;
	setp.lt.f32 	%p21, %f103, %f217;
	mov.f32 	%f218, %f103;
	mov.u64 	%rd276, %rd115;
	@%p21 bra 	$L__BB2_132;
	setp.lt.s64 	%p22, %rd275, %rd115;
	selp.f32 	%f218, %f217, %f103, %p22;
	min.s64 	%rd276, %rd275, %rd115;
$L__BB2_132:
	setp.lt.f32 	%p23, %f218, %f104;
	mov.f32 	%f229, %f218;
	mov.u64 	%rd292, %rd276;
	@%p23 bra 	$L__BB2_135;
	setp.lt.f32 	%p24, %f104, %f218;
	mov.f32 	%f229, %f104;
	mov.u64 	%rd292, %rd116;
	@%p24 bra 	$L__BB2_135;
	setp.lt.s64 	%p25, %rd276, %rd116;
	selp.f32 	%f229, %f218, %f104, %p25;
	min.s64 	%rd292, %rd276, %rd116;
$L__BB2_135:
	add.s32 	%r394, %r18, 1280;
	add.s32 	%r43, %r18, 2560;
	setp.le.s32 	%p26, %r43, %r36;
	@%p26 bra 	$L__BB2_120;
$L__BB2_136:
	setp.le.s32 	%p27, %r36, %r394;
	@%p27 bra 	$L__BB2_159;
	sub.s32 	%r21, %r36, %r394;
	setp.ge.s32 	%p28, %r17, %r21;
	@%p28 bra 	$L__BB2_159;
	not.b32 	%r44, %r17;
	add.s32 	%r45, %r36, %r44;
	sub.s32 	%r22, %r45, %r394;
	and.b32  	%r46, %r22, 768;
	setp.eq.s32 	%p29, %r46, 768;
	mov.u32 	%r397, %r17;
	@%p29 bra 	$L__BB2_144;
	add.s32 	%r47, %r17, %r394;
	cvt.u64.u32 	%rd209, %r47;
	add.s64 	%rd280, %rd198, %rd209;
	mul.wide.u32 	%rd210, %r47, 4;
	add.s64 	%rd279, %rd1, %rd210;
	shr.u32 	%r48, %r22, 8;
	add.s32 	%r49, %r48, 1;
	and.b32  	%r50, %r49, 3;
	neg.s32 	%r395, %r50;
	mov.u32 	%r397, %r17;
$L__BB2_140:
	.pragma "nounroll";
	mov.u64 	%rd132, %rd292;
	mov.f32 	%f116, %f229;
	ld.global.f32 	%f117, [%rd279];
	setp.lt.f32 	%p30, %f116, %f117;
	@%p30 bra 	$L__BB2_143;
	setp.lt.f32 	%p31, %f117, %f116;
	mov.f32 	%f229, %f117;
	mov.u64 	%rd292, %rd280;
	@%p31 bra 	$L__BB2_143;
	setp.lt.s64 	%p32, %rd132, %rd280;
	selp.f32 	%f229, %f116, %f117, %p32;
	min.s64 	%rd292, %rd132, %rd280;
$L__BB2_143:
	add.s32 	%r397, %r397, 256;
	add.s64 	%rd280, %rd280, 256;
	add.s64 	%rd279, %rd279, 1024;
	add.s32 	%r395, %r395, 1;
	setp.ne.s32 	%p33, %r395, 0;
	@%p33 bra 	$L__BB2_140;
$L__BB2_144:
	setp.lt.u32 	%p34, %r22, 768;
	@%p34 bra 	$L__BB2_159;
	add.s32 	%r398, %r397, %r394;
	cvt.u64.u32 	%rd211, %r398;
	add.s64 	%rd287, %rd198, %rd211;
	cvt.u64.u32 	%rd212, %r397;
	cvt.u64.u32 	%rd213, %r394;
	add.s64 	%rd214, %rd212, %rd213;
	shl.b64 	%rd215, %rd214, 2;
	add.s64 	%rd216, %rd215, %rd1;
	add.s64 	%rd286, %rd216, 3072;
	mul.wide.u32 	%rd217, %r398, 4;
	add.s64 	%rd285, %rd1, %rd217;
	add.s32 	%r399, %r397, 512;
$L__BB2_146:
	mov.u32 	%r32, %r399;
	ld.global.f32 	%f123, [%rd285];
	setp.lt.f32 	%p35, %f229, %f123;
	mov.f32 	%f226, %f229;
	mov.u64 	%rd289, %rd292;
	@%p35 bra 	$L__BB2_149;
	setp.lt.f32 	%p36, %f123, %f229;
	mov.f32 	%f226, %f123;
	mov.u64 	%rd289, %rd287;
	@%p36 bra 	$L__BB2_149;
	setp.lt.s64 	%p37, %rd292, %rd287;
	selp.f32 	%f226, %f229, %f123, %p37;
	min.s64 	%rd289, %rd292, %rd287;
$L__BB2_149:
	add.s32 	%r51, %r398, 256;
	cvt.u64.u32 	%rd218, %r51;
	add.s64 	%rd148, %rd198, %rd218;
	ld.global.f32 	%f126, [%rd286+-2048];
	setp.lt.f32 	%p38, %f226, %f126;
	mov.f32 	%f227, %f226;
	mov.u64 	%rd290, %rd289;
	@%p38 bra 	$L__BB2_152;
	setp.lt.f32 	%p39, %f126, %f226;
	mov.f32 	%f227, %f126;
	mov.u64 	%rd290, %rd148;
	@%p39 bra 	$L__BB2_152;
	setp.lt.s64 	%p40, %rd289, %rd148;
	selp.f32 	%f227, %f226, %f126, %p40;
	min.s64 	%rd290, %rd289, %rd148;
$L__BB2_152:
	add.s32 	%r52, %r398, 512;
	cvt.u64.u32 	%rd219, %r52;
	add.s64 	%rd151, %rd198, %rd219;
	ld.global.f32 	%f129, [%rd286+-1024];
	setp.lt.f32 	%p41, %f227, %f129;
	mov.f32 	%f228, %f227;
	mov.u64 	%rd291, %rd290;
	@%p41 bra 	$L__BB2_155;
	setp.lt.f32 	%p42, %f129, %f227;
	mov.f32 	%f228, %f129;
	mov.u64 	%rd291, %rd151;
	@%p42 bra 	$L__BB2_155;
	setp.lt.s64 	%p43, %rd290, %rd151;
	selp.f32 	%f228, %f227, %f129, %p43;
	min.s64 	%rd291, %rd290, %rd151;
$L__BB2_155:
	add.s32 	%r53, %r398, 768;
	cvt.u64.u32 	%rd220, %r53;
	add.s64 	%rd154, %rd198, %rd220;
	ld.global.f32 	%f132, [%rd286];
	setp.lt.f32 	%p44, %f228, %f132;
	mov.f32 	%f229, %f228;
	mov.u64 	%rd292, %rd291;
	@%p44 bra 	$L__BB2_158;
	setp.lt.f32 	%p45, %f132, %f228;
	mov.f32 	%f229, %f132;
	mov.u64 	%rd292, %rd154;
	@%p45 bra 	$L__BB2_158;
	setp.lt.s64 	%p46, %rd291, %rd154;
	selp.f32 	%f229, %f228, %f132, %p46;
	min.s64 	%rd292, %rd291, %rd154;
$L__BB2_158:
	add.s64 	%rd287, %rd287, 1024;
	add.s64 	%rd286, %rd286, 4096;
	add.s64 	%rd285, %rd285, 4096;
	add.s32 	%r399, %r32, 1024;
	add.s32 	%r54, %r32, 512;
	add.s32 	%r398, %r398, 1024;
	setp.lt.s32 	%p47, %r54, %r21;
	@%p47 bra 	$L__BB2_146;
$L__BB2_159:
	// begin inline asm
	mov.u32 %r55, %laneid;
	// end inline asm
	mov.b32 	%r57, %f229;
	mov.b32 	%r73, 1;
	mov.b32 	%r74, 31;
	mov.b32 	%r75, -1;
	// begin inline asm
	shfl.sync.down.b32 %r56, %r57, %r73, %r74, %r75;
	// end inline asm
	mov.b32 	%f136, %r56;
	// begin inline asm
	shfl.sync.down.b32 %r61, %r62, %r73, %r74, %r75;
	// end inline asm
	mov.b64 	{%r67, %r72}, %rd292;
	// begin inline asm
	shfl.sync.down.b32 %r66, %r67, %r73, %r74, %r75;
	// end inline asm
	// begin inline asm
	shfl.sync.down.b32 %r71, %r72, %r73, %r74, %r75;
	// end inline asm
	mov.b64 	%rd161, {%r66, %r71};
	setp.gt.s32 	%p48, %r55, 30;
	setp.lt.f32 	%p49, %f229, %f136;
	or.pred  	%p50, %p48, %p49;
	mov.f32 	%f231, %f229;
	mov.u64 	%rd294, %rd292;
	@%p50 bra 	$L__BB2_162;
	setp.gt.f32 	%p51, %f229, %f136;
	mov.f32 	%f231, %f136;
	mov.u64 	%rd294, %rd161;
	@%p51 bra 	$L__BB2_162;
	setp.lt.s64 	%p52, %rd292, %rd161;
	selp.f32 	%f231, %f229, %f136, %p52;
	min.s64 	%rd294, %rd292, %rd161;
$L__BB2_162:
	mov.b32 	%r77, %f231;
	mov.b32 	%r93, 2;
	mov.b32 	%r94, 31;
	mov.b32 	%r95, -1;
	// begin inline asm
	shfl.sync.down.b32 %r76, %r77, %r93, %r94, %r95;
	// end inline asm
	mov.b32 	%f139, %r76;
	// begin inline asm
	shfl.sync.down.b32 %r81, %r82, %r93, %r94, %r95;
	// end inline asm
	mov.b64 	{%r87, %r92}, %rd294;
	// begin inline asm
	shfl.sync.down.b32 %r86, %r87, %r93, %r94, %r95;
	// end inline asm
	// begin inline asm
	shfl.sync.down.b32 %r91, %r92, %r93, %r94, %r95;
	// end inline asm
	mov.b64 	%rd164, {%r86, %r91};
	setp.gt.s32 	%p53, %r55, 29;
	setp.lt.f32 	%p54, %f231, %f139;
	or.pred  	%p55, %p53, %p54;
	mov.f32 	%f232, %f231;
	mov.u64 	%rd295, %rd294;
	@%p55 bra 	$L__BB2_165;
	setp.gt.f32 	%p56, %f231, %f139;
	mov.f32 	%f232, %f139;
	mov.u64 	%rd295, %rd164;
	@%p56 bra 	$L__BB2_165;
	setp.lt.s64 	%p57, %rd294, %rd164;
	selp.f32 	%f232, %f231, %f139, %p57;
	min.s64 	%rd295, %rd294, %rd164;
$L__BB2_165:
	mov.b32 	%r97, %f232;
	mov.b32 	%r113, 4;
	mov.b32 	%r114, 31;
	mov.b32 	%r115, -1;
	// begin inline asm
	shfl.sync.down.b32 %r96, %r97, %r113, %r114, %r115;
	// end inline asm
	mov.b32 	%f142, %r96;
	// begin inline asm
	shfl.sync.down.b32 %r101, %r102, %r113, %r114, %r115;
	// end inline asm
	mov.b64 	{%r107, %r112}, %rd295;
	// begin inline asm
	shfl.sync.down.b32 %r106, %r107, %r113, %r114, %r115;
	// end inline asm
	// begin inline asm
	shfl.sync.down.b32 %r111, %r112, %r113, %r114, %r115;
	// end inline asm
	mov.b64 	%rd167, {%r106, %r111};
	setp.gt.s32 	%p58, %r55, 27;
	setp.lt.f32 	%p59, %f232, %f142;
	or.pred  	%p60, %p58, %p59;
	mov.f32 	%f233, %f232;
	mov.u64 	%rd296, %rd295;
	@%p60 bra 	$L__BB2_168;
	setp.gt.f32 	%p61, %f232, %f142;
	mov.f32 	%f233, %f142;
	mov.u64 	%rd296, %rd167;
	@%p61 bra 	$L__BB2_168;
	setp.lt.s64 	%p62, %rd295, %rd167;
	selp.f32 	%f233, %f232, %f142, %p62;
	min.s64 	%rd296, %rd295, %rd167;
$L__BB2_168:
	mov.b32 	%r117, %f233;
	mov.b32 	%r133, 8;
	mov.b32 	%r134, 31;
	mov.b32 	%r135, -1;
	// begin inline asm
	shfl.sync.down.b32 %r116, %r117, %r133, %r134, %r135;
	// end inline asm
	mov.b32 	%f145, %r116;
	// begin inline asm
	shfl.sync.down.b32 %r121, %r122, %r133, %r134, %r135;
	// end inline asm
	mov.b64 	{%r127, %r132}, %rd296;
	// begin inline asm
	shfl.sync.down.b32 %r126, %r127, %r133, %r134, %r135;
	// end inline asm
	// begin inline asm
	shfl.sync.down.b32 %r131, %r132, %r133, %r134, %r135;
	// end inline asm
	mov.b64 	%rd170, {%r126, %r131};
	setp.gt.s32 	%p63, %r55, 23;
	setp.lt.f32 	%p64, %f233, %f145;
	or.pred  	%p65, %p63, %p64;
	mov.f32 	%f234, %f233;
	mov.u64 	%rd297, %rd296;
	@%p65 bra 	$L__BB2_171;
	setp.gt.f32 	%p66, %f233, %f145;
	mov.f32 	%f234, %f145;
	mov.u64 	%rd297, %rd170;
	@%p66 bra 	$L__BB2_171;
	setp.lt.s64 	%p67, %rd296, %rd170;
	selp.f32 	%f234, %f233, %f145, %p67;
	min.s64 	%rd297, %rd296, %rd170;
$L__BB2_171:
	mov.b32 	%r137, %f234;
	mov.b32 	%r153, 16;
	mov.b32 	%r154, 31;
	mov.b32 	%r155, -1;
	// begin inline asm
	shfl.sync.down.b32 %r136, %r137, %r153, %r154, %r155;
	// end inline asm
	mov.b32 	%f148, %r136;
	// begin inline asm
	shfl.sync.down.b32 %r141, %r142, %r153, %r154, %r155;
	// end inline asm
	mov.b64 	{%r147, %r152}, %rd297;
	// begin inline asm
	shfl.sync.down.b32 %r146, %r147, %r153, %r154, %r155;
	// end inline asm
	// begin inline asm
	shfl.sync.down.b32 %r151, %r152, %r153, %r154, %r155;
	// end inline asm
	mov.b64 	%rd173, {%r146, %r151};
	setp.gt.s32 	%p68, %r55, 15;
	setp.lt.f32 	%p69, %f234, %f148;
	or.pred  	%p70, %p68, %p69;
	mov.f32 	%f242, %f234;
	mov.u64 	%rd305, %rd297;
	@%p70 bra 	$L__BB2_174;
	setp.gt.f32 	%p71, %f234, %f148;
	mov.f32 	%f242, %f148;
	mov.u64 	%rd305, %rd173;
	@%p71 bra 	$L__BB2_174;
	setp.lt.s64 	%p72, %rd297, %rd173;
	selp.f32 	%f242, %f234, %f148, %p72;
	min.s64 	%rd305, %rd297, %rd173;
$L__BB2_174:
	setp.ne.s32 	%p73, %r55, 0;
	@%p73 bra 	$L__BB2_176;
	shr.u32 	%r156, %r17, 1;
	and.b32  	%r157, %r156, 496;
	mov.u32 	%r158, _ZN6thrust24THRUST_300001_SM_1000_NS8cuda_cub4core6detail5shmemE;
	add.s32 	%r159, %r158, %r157;
	st.shared.f32 	[%r159+8], %f242;
	st.shared.u64 	[%r159+16], %rd305;
$L__BB2_176:
	bar.sync 	0;
	setp.ne.s32 	%p74, %r17, 0;
	@%p74 bra 	$L__BB2_198;
	ld.shared.f32 	%f151, [_ZN6thrust24THRUST_300001_SM_1000_NS8cuda_cub4core6detail5shmemE+24];
	ld.shared.u64 	%rd176, [_ZN6thrust24THRUST_300001_SM_1000_NS8cuda_cub4core6detail5shmemE+32];
	setp.lt.f32 	%p75, %f242, %f151;
	mov.f32 	%f236, %f242;
	mov.u64 	%rd299, %rd305;
	@%p75 bra 	$L__BB2_180;
	setp.lt.f32 	%p76, %f151, %f242;
	mov.f32 	%f236, %f151;
	mov.u64 	%rd299, %rd176;
	@%p76 bra 	$L__BB2_180;
	setp.lt.s64 	%p77, %rd305, %rd176;
	selp.f32 	%f236, %f242, %f151, %p77;
	min.s64 	%rd299, %rd305, %rd176;
$L__BB2_180:
	ld.shared.f32 	%f154, [_ZN6thrust24THRUST_300001_SM_1000_NS8cuda_cub4core6detail5shmemE+40];
	ld.shared.u64 	%rd179, [_ZN6thrust24THRUST_300001_SM_1000_NS8cuda_cub4core6detail5shmemE+48];
	setp.lt.f32 	%p78, %f236, %f154;
	mov.f32 	%f237, %f236;
	mov.u64 	%rd300, %rd299;
	@%p78 bra 	$L__BB2_183;
	setp.lt.f32 	%p79, %f154, %f236;
	mov.f32 	%f237, %f154;
	mov.u64 	%rd300, %rd179;
	@%p79 bra 	$L__BB2_183;
	setp.lt.s64 	%p80, %rd299, %rd179;
	selp.f32 	%f237, %f236, %f154, %p80;
	min.s64 	%rd300, %rd299, %rd179;
$L__BB2_183:
	ld.shared.f32 	%f157, [_ZN6thrust24THRUST_300001_SM_1000_NS8cuda_cub4core6detail5shmemE+56];
	ld.shared.u64 	%rd182, [_ZN6thrust24THRUST_300001_SM_1000_NS8cuda_cub4core6detail5shmemE+64];
	setp.lt.f32 	%p81, %f237, %f157;
	mov.f32 	%f238, %f237;
	mov.u64 	%rd301, %rd300;
	@%p81 bra 	$L__BB2_186;
	setp.lt.f32 	%p82, %f157, %f237;
	mov.f32 	%f238, %f157;
	mov.u64 	%rd301, %rd182;
	@%p82 bra 	$L__BB2_186;
	setp.lt.s64 	%p83, %rd300, %rd182;
	selp.f32 	%f238, %f237, %f157, %p83;
	min.s64 	%rd301, %rd300, %rd182;
$L__BB2_186:
	ld.shared.f32 	%f160, [_ZN6thrust24THRUST_300001_SM_1000_NS8cuda_cub4core6detail5shmemE+72];
	ld.shared.u64 	%rd185, [_ZN6thrust24THRUST_300001_SM_1000_NS8cuda_cub4core6detail5shmemE+80];
	setp.lt.f32 	%p84, %f238, %f160;
	mov.f32 	%f239, %f238;
	mov.u64 	%rd302, %rd301;
	@%p84 bra 	$L__BB2_189;
	setp.lt.f32 	%p85, %f160, %f238;
	mov.f32 	%f239, %f160;
	mov.u64 	%rd302, %rd185;
	@%p85 bra 	$L__BB2_189;
	setp.lt.s64 	%p86, %rd301, %rd185;
	selp.f32 	%f239, %f238, %f160, %p86;
	min.s64 	%rd302, %rd301, %rd185;
$L__BB2_189:
	ld.shared.f32 	%f163, [_ZN6thrust24THRUST_300001_SM_1000_NS8cuda_cub4core6detail5shmemE+88];
	ld.shared.u64 	%rd188, [_ZN6thrust24THRUST_300001_SM_1000_NS8cuda_cub4core6detail5shmemE+96];
	setp.lt.f32 	%p87, %f239, %f163;
	mov.f32 	%f240, %f239;
	mov.u64 	%rd303, %rd302;
	@%p87 bra 	$L__BB2_192;
	setp.lt.f32 	%p88, %f163, %f239;
	mov.f32 	%f240, %f163;
	mov.u64 	%rd303, %rd188;
	@%p88 bra 	$L__BB2_192;
	setp.lt.s64 	%p89, %rd302, %rd188;
	selp.f32 	%f240, %f239, %f163, %p89;
	min.s64 	%rd303, %rd302, %rd188;
$L__BB2_192:
	ld.shared.f32 	%f166, [_ZN6thrust24THRUST_300001_SM_1000_NS8cuda_cub4core6detail5shmemE+104];
	ld.shared.u64 	%rd191, [_ZN6thrust24THRUST_300001_SM_1000_NS8cuda_cub4core6detail5shmemE+112];
	setp.lt.f32 	%p90, %f240, %f166;
	mov.f32 	%f241, %f240;
	mov.u64 	%rd304, %rd303;
	@%p90 bra 	$L__BB2_195;
	setp.lt.f32 	%p91, %f166, %f240;
	mov.f32 	%f241, %f166;
	mov.u64 	%rd304, %rd191;
	@%p91 bra 	$L__BB2_195;
	setp.lt.s64 	%p92, %rd303, %rd191;
	selp.f32 	%f241, %f240, %f166, %p92;
	min.s64 	%rd304, %rd303, %rd191;
$L__BB2_195:
	ld.shared.f32 	%f169, [_ZN6thrust24THRUST_300001_SM_1000_NS8cuda_cub4core6detail5shmemE+120];
	ld.shared.u64 	%rd194, [_ZN6thrust24THRUST_300001_SM_1000_NS8cuda_cub4core6detail5shmemE+128];
	setp.lt.f32 	%p93, %f241, %f169;
	mov.f32 	%f242, %f241;
	mov.u64 	%rd305, %rd304;
	@%p93 bra 	$L__BB2_198;
	setp.lt.f32 	%p94, %f169, %f241;
	mov.f32 	%f242, %f169;
	mov.u64 	%rd305, %rd194;
	@%p94 bra 	$L__BB2_198;
	setp.lt.s64 	%p95, %rd304, %rd194;
	selp.f32 	%f242, %f241, %f169, %p95;
	min.s64 	%rd305, %rd304, %rd194;
$L__BB2_198:
	mov.u32 	%r387, %tid.x;
	setp.ne.s32 	%p222, %r387, 0;
	@%p222 bra 	$L__BB2_200;
	ld.param.u64 	%rd234, [_ZN6thrust24THRUST_300001_SM_1000_NS8cuda_cub4core6detail13_kernel_agentINS1_8__reduce11ReduceAgentINS0_12zip_iteratorIN4cuda3std3__45tupleIJNS0_10device_ptrIfEENS0_17counting_iteratorIlNS0_11use_defaultESF_SF_EEEEEEEPNSB_IJflEEESJ_iNS1_9__extrema9arg_min_fIflNSA_4lessIfEEEEEEJSI_SK_iSP_EEEvDpT0__param_1];
	cvta.to.global.u64 	%rd233, %rd234;
	st.global.f32 	[%rd233], %f242;
	st.global.u64 	[%rd233+8], %rd305;
$L__BB2_200:
	ret;

}
	// .globl	_ZN6thrust24THRUST_300001_SM_1000_NS8cuda_cub4core6detail13_kernel_agentINS1_8__reduce11ReduceAgentINS0_12zip_iteratorIN4cuda3std3__45tupleIJNS0_10device_ptrIfEENS0_17counting_iteratorIlNS0_11use_defaultESF_SF_EEEEEEEPNSB_IJflEEESJ_iNS1_9__extrema9arg_min_fIflNSA_4lessIfEEEEEEJSI_SK_iN3cub18CUB_300001_SM_100013GridEvenShareIiEENSS_9GridQueueIjEESP_EEEvDpT0_
.visible .entry _ZN6thrust24THRUST_300001_SM_1000_NS8cuda_cub4core6detail13_kernel_agentINS1_8__reduce11ReduceAgentINS0_12zip_iteratorIN4cuda3std3__45tupleIJNS0_10device_ptrIfEENS0_17counting_iteratorIlNS0_11use_defaultESF_SF_EEEEEEEPNSB_IJflEEESJ_iNS1_9__extrema9arg_min_fIflNSA_4lessIfEEEEEEJSI_SK_iN3cub18CUB_300001_SM_100013GridEvenShareIiEENSS_9GridQueueIjEESP_EEEvDpT0_(
	.param .align 8 .b8 _ZN6thrust24THRUST_300001_SM_1000_NS8cuda_cub4core6detail13_kernel_agentINS1_8__reduce11ReduceAgentINS0_12zip_iteratorIN4cuda3std3__45tupleIJNS0_10device_ptrIfEENS0_17counting_iteratorIlNS0_11use_defaultESF_SF_EEEEEEEPNSB_IJflEEESJ_iNS1_9__extrema9arg_min_fIflNSA_4lessIfEEEEEEJSI_SK_iN3cub18CUB_300001_SM_100013GridEvenShareIiEENSS_9GridQueueIjEESP_EEEvDpT0__param_0[16],
	.param .u64 .ptr .align 1 _ZN6thrust24THRUST_300001_SM_1000_NS8cuda_cub4core6detail13_kernel_agentINS1_8__reduce11ReduceAgentINS0_12zip_iteratorIN4cuda3std3__45tupleIJNS0_10device_ptrIfEENS0_17counting_iteratorIlNS0_11use_defaultESF_SF_EEEEEEEPNSB_IJflEEESJ_iNS1_9__extrema9arg_min_fIflNSA_4lessIfEEEEEEJSI_SK_iN3cub18CUB_300001_SM_100013GridEvenShareIiEENSS_9GridQueueIjEESP_EEEvDpT0__param_1,
	.param .u32 _ZN6thrust24THRUST_300001_SM_1000_NS8cuda_cub4core6detail13_kernel_agentINS1_8__reduce11ReduceAgentINS0_12zip_iteratorIN4cuda3std3__45tupleIJNS0_10device_ptrIfEENS0_17counting_iteratorIlNS0_11use_defaultESF_SF_EEEEEEEPNSB_IJflEEESJ_iNS1_9__extrema9arg_min_fIflNSA_4lessIfEEEEEEJSI_SK_iN3cub18CUB_300001_SM_100013GridEvenShareIiEENSS_9GridQueueIjEESP_EEEvDpT0__param_2,
	.param .align 4 .b8 _ZN6thrust24THRUST_300001_SM_1000_NS8cuda_cub4core6detail13_kernel_agentINS1_8__reduce11ReduceAgentINS0_12zip_iteratorIN4cuda3std3__45tupleIJNS0_10device_ptrIfEENS0_17counting_iteratorIlNS0_11use_defaultESF_SF_EEEEEEEPNSB_IJflEEESJ_iNS1_9__extrema9arg_min_fIflNSA_4lessIfEEEEEEJSI_SK_iN3cub18CUB_300001_SM_100013GridEvenShareIiEENSS_9GridQueueIjEESP_EEEvDpT0__param_3[40],
	.param .align 8 .b8 _ZN6thrust24THRUST_300001_SM_1000_NS8cuda_cub4core6detail13_kernel_agentINS1_8__reduce11ReduceAgentINS0_12zip_iteratorIN4cuda3std3__45tupleIJNS0_10device_ptrIfEENS0_17counting_iteratorIlNS0_11use_defaultESF_SF_EEEEEEEPNSB_IJflEEESJ_iNS1_9__extrema9arg_min_fIflNSA_4lessIfEEEEEEJSI_SK_iN3cub18CUB_300001_SM_100013GridEvenShareIiEENSS_9GridQueueIjEESP_EEEvDpT0__param_4[8],
	.param .align 1 .b8 _ZN6thrust24THRUST_300001_SM_1000_NS8cuda_cub4core6detail13_kernel_agentINS1_8__reduce11ReduceAgentINS0_12zip_iteratorIN4cuda3std3__45tupleIJNS0_10device_ptrIfEENS0_17counting_iteratorIlNS0_11use_defaultESF_SF_EEEEEEEPNSB_IJflEEESJ_iNS1_9__extrema9arg_min_fIflNSA_4lessIfEEEEEEJSI_SK_iN3cub18CUB_300001_SM_100013GridEvenShareIiEENSS_9GridQueueIjEESP_EEEvDpT0__param_5[1]
)
.maxntid 256
{
	.reg .pred 	%p<225>;
	.reg .b32 	%r<437>;
	.reg .b32 	%f<243>;
	.reg .b64 	%rd<287>;

	ld.param.u64 	%rd3, [_ZN6thrust24THRUST_300001_SM_1000_NS8cuda_cub4core6detail13_kernel_agentINS1_8__reduce11ReduceAgentINS0_12zip_iteratorIN4cuda3std3__45tupleIJNS0_10device_ptrIfEENS0_17counting_iteratorIlNS0_11use_defaultESF_SF_EEEEEEEPNSB_IJflEEESJ_iNS1_9__extrema9arg_min_fIflNSA_4lessIfEEEEEEJSI_SK_iN3cub18CUB_300001_SM_100013GridEvenShareIiEENSS_9GridQueueIjEESP_EEEvDpT0__param_0+8];
	ld.param.u64 	%rd184, [_ZN6thrust24THRUST_300001_SM_1000_NS8cuda_cub4core6detail13_kernel_agentINS1_8__reduce11ReduceAgentINS0_12zip_iteratorIN4cuda3std3__45tupleIJNS0_10device_ptrIfEENS0_17counting_iteratorIlNS0_11use_defaultESF_SF_EEEEEEEPNSB_IJflEEESJ_iNS1_9__extrema9arg_min_fIflNSA_4lessIfEEEEEEJSI_SK_iN3cub18CUB_300001_SM_100013GridEvenShareIiEENSS_9GridQueueIjEESP_EEEvDpT0__param_0];
	ld.param.u64 	%rd185, [_ZN6thrust24THRUST_300001_SM_1000_NS8cuda_cub4core6detail13_kernel_agentINS1_8__reduce11ReduceAgentINS0_12zip_iteratorIN4cuda3std3__45tupleIJNS0_10device_ptrIfEENS0_17counting_iteratorIlNS0_11use_defaultESF_SF_EEEEEEEPNSB_IJflEEESJ_iNS1_9__extrema9arg_min_fIflNSA_4lessIfEEEEEEJSI_SK_iN3cub18CUB_300001_SM_100013GridEvenShareIiEENSS_9GridQueueIjEESP_EEEvDpT0__param_4];
	ld.param.u32 	%r66, [_ZN6thrust24THRUST_300001_SM_1000_NS8cuda_cub4core6detail13_kernel_agentINS1_8__reduce11ReduceAgentINS0_12zip_iteratorIN4cuda3std3__45tupleIJNS0_10device_ptrIfEENS0_17counting_iteratorIlNS0_11use_defaultESF_SF_EEEEEEEPNSB_IJflEEESJ_iNS1_9__extrema9arg_min_fIflNSA_4lessIfEEEEEEJSI_SK_iN3cub18CUB_300001_SM_100013GridEvenShareIiEENSS_9GridQueueIjEESP_EEEvDpT0__param_2];
	cvta.to.global.u64 	%rd1, %rd185;
	cvta.to.global.u64 	%rd2, %rd184;
	mov.u32 	%r1, %ctaid.x;
	mul.lo.s32 	%r2, %r1, 1280;
	mov.u32 	%r67, %nctaid.x;
	mul.lo.s32 	%r3, %r67, 1280;
	add.s32 	%r68, %r2, 1280;
	setp.le.s32 	%p1, %r68, %r66;
	@%p1 bra 	$L__BB3_111;
	sub.s32 	%r4, %r66, %r2;
	mov.u32 	%r5, %tid.x;
	setp.ge.s32 	%p98, %r5, %r4;
	mov.f32 	%f188, 0f00000000;
	mov.b64 	%rd232, 0;
	mov.u32 	%r420, %r5;
	@%p98 bra 	$L__BB3_3;
	add.s32 	%r190, %r2, %r5;
	cvt.s64.s32 	%rd207, %r190;
	mul.wide.s32 	%rd208, %r190, 4;
	add.s64 	%rd209, %rd2, %rd208;
	add.s64 	%rd232, %rd3, %rd207;
	ld.global.f32 	%f188, [%rd209];
	add.s32 	%r420, %r5, 256;
$L__BB3_3:
	setp.ge.s32 	%p99, %r420, %r4;
	@%p99 bra 	$L__BB3_25;
	not.b32 	%r191, %r420;
	add.s32 	%r192, %r66, %r191;
	sub.s32 	%r8, %r192, %r2;
	and.b32  	%r193, %r8, 768;
	setp.eq.s32 	%p100, %r193, 768;
	@%p100 bra 	$L__BB3_10;
	add.s32 	%r418, %r420, %r2;
	shr.u32 	%r194, %r8, 8;
	add.s32 	%r195, %r194, 1;
	and.b32  	%r196, %r195, 3;
	neg.s32 	%r417, %r196;
$L__BB3_6:
	.pragma "nounroll";
	mov.u64 	%rd6, %rd232;
	mov.f32 	%f3, %f188;
	cvt.s64.s32 	%rd211, %r418;
	add.s64 	%rd7, %rd3, %rd211;
	mul.wide.s32 	%rd212, %r418, 4;
	add.s64 	%rd213, %rd2, %rd212;
	ld.global.f32 	%f4, [%rd213];
	setp.lt.f32 	%p101, %f3, %f4;
	@%p101 bra 	$L__BB3_9;
	setp.lt.f32 	%p102, %f4, %f3;
	mov.u64 	%rd232, %rd7;
	mov.f32 	%f188, %f4;
	@%p102 bra 	$L__BB3_9;
	setp.lt.s64 	%p103, %rd6, %rd7;
	min.s64 	%rd232, %rd6, %rd7;
	selp.f32 	%f188, %f3, %f4, %p103;
$L__BB3_9:
	add.s32 	%r420, %r420, 256;
	add.s32 	%r418, %r418, 256;
	add.s32 	%r417, %r417, 1;
	setp.ne.s32 	%p104, %r417, 0;
	@%p104 bra 	$L__BB3_6;
$L__BB3_10:
	setp.lt.u32 	%p105, %r8, 768;
	@%p105 bra 	$L__BB3_25;
	add.s32 	%r421, %r420, %r2;
	add.s32 	%r424, %r421, 256;
	add.s32 	%r423, %r421, 512;
	add.s32 	%r422, %r421, 768;
	add.s64 	%rd12, %rd2, 2048;
$L__BB3_12:
	cvt.s64.s32 	%rd214, %r424;
	add.s64 	%rd14, %rd3, %rd214;
	cvt.s64.s32 	%rd215, %r423;
	add.s64 	%rd15, %rd3, %rd215;
	cvt.s64.s32 	%rd216, %r422;
	add.s64 	%rd16, %rd3, %rd216;
	cvt.s64.s32 	%rd217, %r421;
	mul.wide.s32 	%rd218, %r421, 4;
	add.s64 	%rd17, %rd12, %rd218;
	add.s64 	%rd18, %rd3, %rd217;
	ld.global.f32 	%f10, [%rd17+-2048];
	setp.lt.f32 	%p106, %f188, %f10;
	mov.u64 	%rd229, %rd232;
	mov.f32 	%f185, %f188;
	@%p106 bra 	$L__BB3_15;
	setp.lt.f32 	%p107, %f10, %f188;
	mov.u64 	%rd229, %rd18;
	mov.f32 	%f185, %f10;
	@%p107 bra 	$L__BB3_15;
	setp.lt.s64 	%p108, %rd232, %rd18;
	min.s64 	%rd229, %rd232, %rd18;
	selp.f32 	%f185, %f188, %f10, %p108;
$L__BB3_15:
	ld.global.f32 	%f13, [%rd17+-1024];
	setp.lt.f32 	%p109, %f185, %f13;
	mov.u64 	%rd230, %rd229;
	mov.f32 	%f186, %f185;
	@%p109 bra 	$L__BB3_18;
	setp.lt.f32 	%p110, %f13, %f185;
	mov.u64 	%rd230, %rd14;
	mov.f32 	%f186, %f13;
	@%p110 bra 	$L__BB3_18;
	setp.lt.s64 	%p111, %rd229, %rd14;
	min.s64 	%rd230, %rd229, %rd14;
	selp.f32 	%f186, %f185, %f13, %p111;
$L__BB3_18:
	ld.global.f32 	%f16, [%rd17];
	setp.lt.f32 	%p112, %f186, %f16;
	mov.u64 	%rd231, %rd230;
	mov.f32 	%f187, %f186;
	@%p112 bra 	$L__BB3_21;
	setp.lt.f32 	%p113, %f16, %f186;
	mov.u64 	%rd231, %rd15;
	mov.f32 	%f187, %f16;
	@%p113 bra 	$L__BB3_21;
	setp.lt.s64 	%p114, %rd230, %rd15;
	min.s64 	%rd231, %rd230, %rd15;
	selp.f32 	%f187, %f186, %f16, %p114;
$L__BB3_21:
	ld.global.f32 	%f19, [%rd17+1024];
	setp.lt.f32 	%p115, %f187, %f19;
	mov.u64 	%rd232, %rd231;
	mov.f32 	%f188, %f187;
	@%p115 bra 	$L__BB3_24;
	setp.lt.f32 	%p116, %f19, %f187;
	mov.u64 	%rd232, %rd16;
	mov.f32 	%f188, %f19;
	@%p116 bra 	$L__BB3_24;
	setp.lt.s64 	%p117, %rd231, %rd16;
	min.s64 	%rd232, %rd231, %rd16;
	selp.f32 	%f188, %f187, %f19, %p117;
$L__BB3_24:
	add.s32 	%r420, %r420, 1024;
	add.s32 	%r424, %r424, 1024;
	add.s32 	%r423, %r423, 1024;
	add.s32 	%r422, %r422, 1024;
	add.s32 	%r421, %r421, 1024;
	setp.lt.s32 	%p118, %r420, %r4;
	@%p118 bra 	$L__BB3_12;
$L__BB3_25:
	setp.lt.s32 	%p119, %r4, 256;
	@%p119 bra 	$L__BB3_65;
	// begin inline asm
	mov.u32 %r310, %laneid;
	// end inline asm
	mov.b32 	%r312, %f188;
	mov.b32 	%r328, 1;
	mov.b32 	%r329, 31;
	mov.b32 	%r330, -1;
	// begin inline asm
	shfl.sync.down.b32 %r311, %r312, %r328, %r329, %r330;
	// end inline asm
	mov.b32 	%f23, %r311;
	// begin inline asm
	shfl.sync.down.b32 %r316, %r317, %r328, %r329, %r330;
	// end inline asm
	mov.b64 	{%r322, %r327}, %rd232;
	// begin inline asm
	shfl.sync.down.b32 %r321, %r322, %r328, %r329, %r330;
	// end inline asm
	// begin inline asm
	shfl.sync.down.b32 %r326, %r327, %r328, %r329, %r330;
	// end inline asm
	mov.b64 	%rd28, {%r321, %r326};
	setp.gt.s32 	%p176, %r310, 30;
	setp.lt.f32 	%p177, %f188, %f23;
	or.pred  	%p178, %p176, %p177;
	mov.u64 	%rd234, %rd232;
	mov.f32 	%f190, %f188;
	@%p178 bra 	$L__BB3_29;
	setp.gt.f32 	%p179, %f188, %f23;
	mov.u64 	%rd234, %rd28;
	mov.f32 	%f190, %f23;
	@%p179 bra 	$L__BB3_29;
	setp.lt.s64 	%p180, %rd232, %rd28;
	min.s64 	%rd234, %rd232, %rd28;
	selp.f32 	%f190, %f188, %f23, %p180;
$L__BB3_29:
	mov.b32 	%r332, %f190;
	mov.b32 	%r348, 2;
	mov.b32 	%r349, 31;
	mov.b32 	%r350, -1;
	// begin inline asm
	shfl.sync.down.b32 %r331, %r332, %r348, %r349, %r350;
	// end inline asm
	mov.b32 	%f26, %r331;
	// begin inline asm
	shfl.sync.down.b32 %r336, %r337, %r348, %r349, %r350;
	// end inline asm
	mov.b64 	{%r342, %r347}, %rd234;
	// begin inline asm
	shfl.sync.down.b32 %r341, %r342, %r348, %r349, %r350;
	// end inline asm
	// begin inline asm
	shfl.sync.down.b32 %r346, %r347, %r348, %r349, %r350;
	// end inline asm
	mov.b64 	%rd31, {%r341, %r346};
	setp.gt.s32 	%p181, %r310, 29;
	setp.lt.f32 	%p182, %f190, %f26;
	or.pred  	%p183, %p181, %p182;
	mov.u64 	%rd235, %rd234;
	mov.f32 	%f191, %f190;
	@%p183 bra 	$L__BB3_32;
	setp.gt.f32 	%p184, %f190, %f26;
	mov.u64 	%rd235, %rd31;
	mov.f32 	%f191, %f26;
	@%p184 bra 	$L__BB3_32;
	setp.lt.s64 	%p185, %rd234, %rd31;
	min.s64 	%rd235, %rd234, %rd31;
	selp.f32 	%f191, %f190, %f26, %p185;
$L__BB3_32:
	mov.b32 	%r352, %f191;
	mov.b32 	%r368, 4;
	mov.b32 	%r369, 31;
	mov.b32 	%r370, -1;
	// begin inline asm
	shfl.sync.down.b32 %r351, %r352, %r368, %r369, %r370;
	// end inline asm
	mov.b32 	%f29, %r351;
	// begin inline asm
	shfl.sync.down.b32 %r356, %r357, %r368, %r369, %r370;
	// end inline asm
	mov.b64 	{%r362, %r367}, %rd235;
	// begin inline asm
	shfl.sync.down.b32 %r361, %r362, %r368, %r369, %r370;
	// end inline asm
	// begin inline asm
	shfl.sync.down.b32 %r366, %r367, %r368, %r369, %r370;
	// end inline asm
	mov.b64 	%rd34, {%r361, %r366};
	setp.gt.s32 	%p186, %r310, 27;
	setp.lt.f32 	%p187, %f191, %f29;
	or.pred  	%p188, %p186, %p187;
	mov.u64 	%rd236, %rd235;
	mov.f32 	%f192, %f191;
	@%p188 bra 	$L__BB3_35;
	setp.gt.f32 	%p189, %f191, %f29;
	mov.u64 	%rd236, %rd34;
	mov.f32 	%f192, %f29;
	@%p189 bra 	$L__BB3_35;
	setp.lt.s64 	%p190, %rd235, %rd34;
	min.s64 	%rd236, %rd235, %rd34;
	selp.f32 	%f192, %f191, %f29, %p190;
$L__BB3_35:
	mov.b32 	%r372, %f192;
	mov.b32 	%r388, 8;
	mov.b32 	%r389, 31;
	mov.b32 	%r390, -1;
	// begin inline asm
	shfl.sync.down.b32 %r371, %r372, %r388, %r389, %r390;
	// end inline asm
	mov.b32 	%f32, %r371;
	// begin inline asm
	shfl.sync.down.b32 %r376, %r377, %r388, %r389, %r390;
	// end inline asm
	mov.b64 	{%r382, %r387}, %rd236;
	// begin inline asm
	shfl.sync.down.b32 %r381, %r382, %r388, %r389, %r390;
	// end inline asm
	// begin inline asm
	shfl.sync.down.b32 %r386, %r387, %r388, %r389, %r390;
	// end inline asm
	mov.b64 	%rd37, {%r381, %r386};
	setp.gt.s32 	%p191, %r310, 23;
	setp.lt.f32 	%p192, %f192, %f32;
	or.pred  	%p193, %p191, %p192;
	mov.u64 	%rd237, %rd236;
	mov.f32 	%f193, %f192;
	@%p193 bra 	$L__BB3_38;
	setp.gt.f32 	%p194, %f192, %f32;
	mov.u64 	%rd237, %rd37;
	mov.f32 	%f193, %f32;
	@%p194 bra 	$L__BB3_38;
	setp.lt.s64 	%p195, %rd236, %rd37;
	min.s64 	%rd237, %rd236, %rd37;
	selp.f32 	%f193, %f192, %f32, %p195;
$L__BB3_38:
	mov.b32 	%r392, %f193;
	mov.b32 	%r408, 16;
	mov.b32 	%r409, 31;
	mov.b32 	%r410, -1;
	// begin inline asm
	shfl.sync.down.b32 %r391, %r392, %r408, %r409, %r410;
	// end inline asm
	mov.b32 	%f35, %r391;
	// begin inline asm
	shfl.sync.down.b32 %r396, %r397, %r408, %r409, %r410;
	// end inline asm
	mov.b64 	{%r402, %r407}, %rd237;
	// begin inline asm
	shfl.sync.down.b32 %r401, %r402, %r408, %r409, %r410;
	// end inline asm
	// begin inline asm
	shfl.sync.down.b32 %r406, %r407, %r408, %r409, %r410;
	// end inline asm
	mov.b64 	%rd40, {%r401, %r406};
	setp.gt.s32 	%p196, %r310, 15;
	setp.lt.f32 	%p197, %f193, %f35;
	or.pred  	%p198, %p196, %p197;
	mov.u64 	%rd286, %rd237;
	mov.f32 	%f242, %f193;
	@%p198 bra 	$L__BB3_41;
	setp.gt.f32 	%p199, %f193, %f35;
	mov.u64 	%rd286, %rd40;
	mov.f32 	%f242, %f35;
	@%p199 bra 	$L__BB3_41;
	setp.lt.s64 	%p200, %rd237, %rd40;
	min.s64 	%rd286, %rd237, %rd40;
	selp.f32 	%f242, %f193, %f35, %p200;
$L__BB3_41:
	setp.ne.s32 	%p201, %r310, 0;
	@%p201 bra 	$L__BB3_43;
	shr.u32 	%r411, %r5, 1;
	and.b32  	%r412, %r411, 496;
	mov.u32 	%r413, _ZN6thrust24THRUST_300001_SM_1000_NS8cuda_cub4core6detail5shmemE;
	add.s32 	%r414, %r413, %r412;
	st.shared.f32 	[%r414+8], %f242;
	st.shared.u64 	[%r414+16], %rd286;
$L__BB3_43:
	bar.sync 	0;
	setp.ne.s32 	%p202, %r5, 0;
	@%p202 bra 	$L__BB3_201;
	ld.shared.f32 	%f38, [_ZN6thrust24THRUST_300001_SM_1000_NS8cuda_cub4core6detail5shmemE+24];
	ld.shared.u64 	%rd43, [_ZN6thrust24THRUST_300001_SM_1000_NS8cuda_cub4core6detail5shmemE+32];
	setp.lt.f32 	%p203, %f242, %f38;
	mov.u64 	%rd239, %rd286;
	mov.f32 	%f195, %f242;
	@%p203 bra 	$L__BB3_47;
	setp.lt.f32 	%p204, %f38, %f242;
	mov.u64 	%rd239, %rd43;
	mov.f32 	%f195, %f38;
	@%p204 bra 	$L__BB3_47;
	setp.lt.s64 	%p205, %rd286, %rd43;
	min.s64 	%rd239, %rd286, %rd43;
	selp.f32 	%f195, %f242, %f38, %p205;
$L__BB3_47:
	ld.shared.f32 	%f41, [_ZN6thrust24THRUST_300001_SM_1000_NS8cuda_cub4core6detail5shmemE+40];
	ld.shared.u64 	%rd46, [_ZN6thrust24THRUST_300001_SM_1000_NS8cuda_cub4core6detail5shmemE+48];
	setp.lt.f32 	%p206, %f195, %f41;
	mov.u64 	%rd240, %rd239;
	mov.f32 	%f196, %f195;
	@%p206 bra 	$L__BB3_50;
	setp.lt.f32 	%p207, %f41, %f195;
	mov.u64 	%rd240, %rd46;
	mov.f32 	%f196, %f41;
	@%p207 bra 	$L__BB3_50;
	setp.lt.s64 	%p208, %rd239, %rd46;
	min.s64 	%rd240, %rd239, %rd46;
	selp.f32 	%f196, %f195, %f41, %p208;
$L__BB3_50:
	ld.shared.f32 	%f44, [_ZN6thrust24THRUST_300001_SM_1000_NS8cuda_cub4core6detail5shmemE+56];
	ld.shared.u64 	%rd49, [_ZN6thrust24THRUST_300001_SM_1000_NS8cuda_cub4core6detail5shmemE+64];
	setp.lt.f32 	%p209, %f196, %f44;
	mov.u64 	%rd241, %rd240;
	mov.f32 	%f197, %f196;
	@%p209 bra 	$L__BB3_53;
	setp.lt.f32 	%p210, %f44, %f196;
	mov.u64 	%rd241, %rd49;
	mov.f32 	%f197, %f44;
	@%p210 bra 	$L__BB3_53;
	setp.lt.s64 	%p211, %rd240, %rd49;
	min.s64 	%rd241, %rd240, %rd49;
	selp.f32 	%f197, %f196, %f44, %p211;
$L__BB3_53:
	ld.shared.f32 	%f47, [_ZN6thrust24THRUST_300001_SM_1000_NS8cuda_cub4core6detail5shmemE+72];
	ld.shared.u64 	%rd52, [_ZN6thrust24THRUST_300001_SM_1000_NS8cuda_cub4core6detail5shmemE+80];
	setp.lt.f32 	%p212, %f197, %f47;
	mov.u64 	%rd242, %rd241;
	mov.f32 	%f198, %f197;
	@%p212 bra 	$L__BB3_56;
	setp.lt.f32 	%p213, %f47, %f197;
	mov.u64 	%rd242, %rd52;
	mov.f32 	%f198, %f47;
	@%p213 bra 	$L__BB3_56;
	setp.lt.s64 	%p214, %rd241, %rd52;
	min.s64 	%rd242, %rd241, %rd52;
	selp.f32 	%f198, %f197, %f47, %p214;
$L__BB3_56:
	ld.shared.f32 	%f50, [_ZN6thrust24THRUST_300001_SM_1000_NS8cuda_cub4core6detail5shmemE+88];
	ld.shared.u64 	%rd55, [_ZN6thrust24THRUST_300001_SM_1000_NS8cuda_cub4core6detail5shmemE+96];
	setp.lt.f32 	%p215, %f198, %f50;
	mov.f32 	%f199, %f198;
	mov.u64 	%rd243, %rd242;
	@%p215 bra 	$L__BB3_59;
	setp.lt.f32 	%p216, %f50, %f198;
	mov.f32 	%f199, %f50;
	mov.u64 	%rd243, %rd55;
	@%p216 bra 	$L__BB3_59;
	setp.lt.s64 	%p217, %rd242, %rd55;
	selp.f32 	%f199, %f198, %f50, %p217;
	min.s64 	%rd243, %rd242, %rd55;
$L__BB3_59:
	ld.shared.f32 	%f53, [_ZN6thrust24THRUST_300001_SM_1000_NS8cuda_cub4core6detail5shmemE+104];
	ld.shared.u64 	%rd58, [_ZN6thrust24THRUST_300001_SM_1000_NS8cuda_cub4core6detail5shmemE+112];
	setp.lt.f32 	%p218, %f199, %f53;
	mov.f32 	%f200, %f199;
	mov.u64 	%rd244, %rd243;
	@%p218 bra 	$L__BB3_62;
	setp.lt.f32 	%p219, %f53, %f199;
	mov.f32 	%f200, %f53;
	mov.u64 	%rd244, %rd58;
	@%p219 bra 	$L__BB3_62;
	setp.lt.s64 	%p220, %rd243, %rd58;
	selp.f32 	%f200, %f199, %f53, %p220;
	min.s64 	%rd244, %rd243, %rd58;
$L__BB3_62:
	ld.shared.f32 	%f56, [_ZN6thrust24THRUST_300001_SM_1000_NS8cuda_cub4core6detail5shmemE+120];
	ld.shared.u64 	%rd61, [_ZN6thrust24THRUST_300001_SM_1000_NS8cuda_cub4core6detail5shmemE+128];
	setp.lt.f32 	%p221, %f200, %f56;
	mov.f32 	%f242, %f200;
	mov.u64 	%rd286, %rd244;
	@%p221 bra 	$L__BB3_201;
	setp.lt.f32 	%p222, %f56, %f200;
	mov.f32 	%f242, %f56;
	mov.u64 	%rd286, %rd61;
	@%p222 bra 	$L__BB3_201;
	setp.lt.s64 	%p223, %rd244, %rd61;
	selp.f32 	%f242, %f200, %f56, %p223;
	min.s64 	%rd286, %rd244, %rd61;
	bra.uni 	$L__BB3_201;
$L__BB3_65:
	// begin inline asm
	mov.u32 %r197, %laneid;
	// end inline asm
	and.b32  	%r218, %r5, 992;
	add.s32 	%r219, %r218, 32;
	setp.gt.s32 	%p120, %r219, %r4;
	not.b32 	%r220, %r218;
	add.s32 	%r221, %r4, %r220;
	selp.b32 	%r216, %r221, 31, %p120;
	mov.b32 	%r199, %f188;
	mov.b32 	%r215, 1;
	mov.b32 	%r217, -1;
	// begin inline asm
	shfl.sync.down.b32 %r198, %r199, %r215, %r216, %r217;
	// end inline asm
	mov.b32 	%f58, %r198;
	// begin inline asm
	shfl.sync.down.b32 %r203, %r204, %r215, %r216, %r217;
	// end inline asm
	mov.b64 	{%r209, %r214}, %rd232;
	// begin inline asm
	shfl.sync.down.b32 %r208, %r209, %r215, %r216, %r217;
	// end inline asm
	// begin inline asm
	shfl.sync.down.b32 %r213, %r214, %r215, %r216, %r217;
	// end inline asm
	mov.b64 	%rd63, {%r208, %r213};
	setp.ge.s32 	%p121, %r197, %r216;
	setp.lt.f32 	%p122, %f188, %f58;
	or.pred  	%p123, %p121, %p122;
	mov.f32 	%f201, %f188;
	mov.u64 	%rd245, %rd232;
	@%p123 bra 	$L__BB3_68;
	setp.gt.f32 	%p124, %f188, %f58;
	mov.f32 	%f201, %f58;
	mov.u64 	%rd245, %rd63;
	@%p124 bra 	$L__BB3_68;
	setp.lt.s64 	%p125, %rd232, %rd63;
	selp.f32 	%f201, %f188, %f58, %p125;
	min.s64 	%rd245, %rd232, %rd63;
$L__BB3_68:
	mov.b32 	%r223, %f201;
	mov.b32 	%r239, 2;
	mov.b32 	%r241, -1;
	// begin inline asm
	shfl.sync.down.b32 %r222, %r223, %r239, %r216, %r241;
	// end inline asm
	mov.b32 	%f61, %r222;
	// begin inline asm
	shfl.sync.down.b32 %r227, %r228, %r239, %r216, %r241;
	// end inline asm
	mov.b64 	{%r233, %r238}, %rd245;
	// begin inline asm
	shfl.sync.down.b32 %r232, %r233, %r239, %r216, %r241;
	// end inline asm
	// begin inline asm
	shfl.sync.down.b32 %r237, %r238, %r239, %r216, %r241;
	// end inline asm
	mov.b64 	%rd66, {%r232, %r237};
	add.s32 	%r242, %r197, 2;
	setp.gt.s32 	%p126, %r242, %r216;
	setp.lt.f32 	%p127, %f201, %f61;
	or.pred  	%p128, %p126, %p127;
	mov.f32 	%f202, %f201;
	mov.u64 	%rd246, %rd245;
	@%p128 bra 	$L__BB3_71;
	setp.gt.f32 	%p129, %f201, %f61;
	mov.f32 	%f202, %f61;
	mov.u64 	%rd246, %rd66;
	@%p129 bra 	$L__BB3_71;
	setp.lt.s64 	%p130, %rd245, %rd66;
	selp.f32 	%f202, %f201, %f61, %p130;
	min.s64 	%rd246, %rd245, %rd66;
$L__BB3_71:
	mov.b32 	%r244, %f202;
	mov.b32 	%r260, 4;
	mov.b32 	%r262, -1;
	// begin inline asm
	shfl.sync.down.b32 %r243, %r244, %r260, %r216, %r262;
	// end inline asm
	mov.b32 	%f64, %r243;
	// begin inline asm
	shfl.sync.down.b32 %r248, %r249, %r260, %r216, %r262;
	// end inline asm
	mov.b64 	{%r254, %r259}, %rd246;
	// begin inline asm
	shfl.sync.down.b32 %r253, %r254, %r260, %r216, %r262;
	// end inline asm
	// begin inline asm
	shfl.sync.down.b32 %r258, %r259, %r260, %r216, %r262;
	// end inline asm
	mov.b64 	%rd69, {%r253, %r258};
	add.s32 	%r263, %r197, 4;
	setp.gt.s32 	%p131, %r263, %r216;
	setp.lt.f32 	%p132, %f202, %f64;
	or.pred  	%p133, %p131, %p132;
	mov.f32 	%f203, %f202;
	mov.u64 	%rd247, %rd246;
	@%p133 bra 	$L__BB3_74;
	setp.gt.f32 	%p134, %f202, %f64;
	mov.f32 	%f203, %f64;
	mov.u64 	%rd247, %rd69;
	@%p134 bra 	$L__BB3_74;
	setp.lt.s64 	%p135, %rd246, %rd69;
	selp.f32 	%f203, %f202, %f64, %p135;
	min.s64 	%rd247, %rd246, %rd69;
$L__BB3_74:
	mov.b32 	%r265, %f203;
	mov.b32 	%r281, 8;
	mov.b32 	%r283, -1;
	// begin inline asm
	shfl.sync.down.b32 %r264, %r265, %r281, %r216, %r283;
	// end inline asm
	mov.b32 	%f67, %r264;
	// begin inline asm
	shfl.sync.down.b32 %r269, %r270, %r281, %r216, %r283;
	// end inline asm
	mov.b64 	{%r275, %r280}, %rd247;
	// begin inline asm
	shfl.sync.down.b32 %r274, %r275, %r281, %r216, %r283;
	// end inline asm
	// begin inline asm
	shfl.sync.down.b32 %r279, %r280, %r281, %r216, %r283;
	// end inline asm
	mov.b64 	%rd72, {%r274, %r279};
	add.s32 	%r284, %r197, 8;
	setp.gt.s32 	%p136, %r284, %r216;
	setp.lt.f32 	%p137, %f203, %f67;
	or.pred  	%p138, %p136, %p137;
	mov.f32 	%f204, %f203;
	mov.u64 	%rd248, %rd247;
	@%p138 bra 	$L__BB3_77;
	setp.gt.f32 	%p139, %f203, %f67;
	mov.f32 	%f204, %f67;
	mov.u64 	%rd248, %rd72;
	@%p139 bra 	$L__BB3_77;
	setp.lt.s64 	%p140, %rd247, %rd72;
	selp.f32 	%f204, %f203, %f67, %p140;
	min.s64 	%rd248, %rd247, %rd72;
$L__BB3_77:
	mov.b32 	%r286, %f204;
	mov.b32 	%r302, 16;
	mov.b32 	%r304, -1;
	// begin inline asm
	shfl.sync.down.b32 %r285, %r286, %r302, %r216, %r304;
	// end inline asm
	mov.b32 	%f70, %r285;
	// begin inline asm
	shfl.sync.down.b32 %r290, %r291, %r302, %r216, %r304;
	// end inline asm
	mov.b64 	{%r296, %r301}, %rd248;
	// begin inline asm
	shfl.sync.down.b32 %r295, %r296, %r302, %r216, %r304;
	// end inline asm
	// begin inline asm
	shfl.sync.down.b32 %r300, %r301, %r302, %r216, %r304;
	// end inline asm
	mov.b64 	%rd75, {%r295, %r300};
	add.s32 	%r305, %r197, 16;
	setp.gt.s32 	%p141, %r305, %r216;
	setp.lt.f32 	%p142, %f204, %f70;
	or.pred  	%p143, %p141, %p142;
	mov.f32 	%f242, %f204;
	mov.u64 	%rd286, %rd248;
	@%p143 bra 	$L__BB3_80;
	setp.gt.f32 	%p144, %f204, %f70;
	mov.f32 	%f242, %f70;
	mov.u64 	%rd286, %rd75;
	@%p144 bra 	$L__BB3_80;
	setp.lt.s64 	%p145, %rd248, %rd75;
	selp.f32 	%f242, %f204, %f70, %p145;
	min.s64 	%rd286, %rd248, %rd75;
$L__BB3_80:
	setp.ne.s32 	%p146, %r197, 0;
	@%p146 bra 	$L__BB3_82;
	shr.u32 	%r306, %r5, 1;
	and.b32  	%r307, %r306, 496;
	mov.u32 	%r308, _ZN6thrust24THRUST_300001_SM_1000_NS8cuda_cub4core6detail5shmemE;
	add.s32 	%r309, %r308, %r307;
	st.shared.f32 	[%r309+8], %f242;
	st.shared.u64 	[%r309+16], %rd286;
$L__BB3_82:
	bar.sync 	0;
	setp.ne.s32 	%p147, %r5, 0;
	@%p147 bra 	$L__BB3_201;
	setp.lt.s32 	%p148, %r4, 33;
	mov.f32 	%f206, %f242;
	mov.u64 	%rd250, %rd286;
	@%p148 bra 	$L__BB3_87;
	ld.shared.f32 	%f73, [_ZN6thrust24THRUST_300001_SM_1000_NS8cuda_cub4core6detail5shmemE+24];
	ld.shared.u64 	%rd78, [_ZN6thrust24THRUST_300001_SM_1000_NS8cuda_cub4core6detail5shmemE+32];
	setp.lt.f32 	%p149, %f242, %f73;
	mov.f32 	%f206, %f242;
	mov.u64 	%rd250, %rd286;
	@%p149 bra 	$L__BB3_87;
	setp.lt.f32 	%p150, %f73, %f242;
	mov.f32 	%f206, %f73;
	mov.u64 	%rd250, %rd78;
	@%p150 bra 	$L__BB3_87;
	setp.lt.s64 	%p151, %rd286, %rd78;
	selp.f32 	%f206, %f242, %f73, %p151;
	min.s64 	%rd250, %rd286, %rd78;
$L__BB3_87:
	setp.lt.s32 	%p152, %r4, 65;
	mov.f32 	%f207, %f206;
	mov.u64 	%rd251, %rd250;
	@%p152 bra 	$L__BB3_91;
	ld.shared.f32 	%f76, [_ZN6thrust24THRUST_300001_SM_1000_NS8cuda_cub4core6detail5shmemE+40];
	ld.shared.u64 	%rd81, [_ZN6thrust24THRUST_300001_SM_1000_NS8cuda_cub4core6detail5shmemE+48];
	setp.lt.f32 	%p153, %f206, %f76;
	mov.f32 	%f207, %f206;
	mov.u64 	%rd251, %rd250;
	@%p153 bra 	$L__BB3_91;
	setp.lt.f32 	%p154, %f76, %f206;
	mov.f32 	%f207, %f76;
	mov.u64 	%rd251, %rd81;
	@%p154 bra 	$L__BB3_91;
	setp.lt.s64 	%p155, %rd250, %rd81;
	selp.f32 	%f207, %f206, %f76, %p155;
	min.s64 	%rd251, %rd250, %rd81;
$L__BB3_91:
	setp.lt.s32 	%p156, %r4, 97;
	mov.f32 	%f208, %f207;
	mov.u64 	%rd252, %rd251;
	@%p156 bra 	$L__BB3_95;
	ld.shared.f32 	%f79, [_ZN6thrust24THRUST_300001_SM_1000_NS8cuda_cub4core6detail5shmemE+56];
	ld.shared.u64 	%rd84, [_ZN6thrust24THRUST_300001_SM_1000_NS8cuda_cub4core6detail5shmemE+64];
	setp.lt.f32 	%p157, %f207, %f79;
	mov.f32 	%f208, %f207;
	mov.u64 	%rd252, %rd251;
	@%p157 bra 	$L__BB3_95;
	setp.lt.f32 	%p158, %f79, %f207;
	mov.f32 	%f208, %f79;
	mov.u64 	%rd252, %rd84;
	@%p158 bra 	$L__BB3_95;
	setp.lt.s64 	%p159, %rd251, %rd84;
	selp.f32 	%f208, %f207, %f79, %p159;
	min.s64 	%rd252, %rd251, %rd84;
$L__BB3_95:
	setp.lt.s32 	%p160, %r4, 129;
	mov.f32 	%f209, %f208;
	mov.u64 	%rd253, %rd252;
	@%p160 bra 	$L__BB3_99;
	ld.shared.f32 	%f82, [_ZN6thrust24THRUST_300001_SM_1000_NS8cuda_cub4core6detail5shmemE+72];
	ld.shared.u64 	%rd87, [_ZN6thrust24THRUST_300001_SM_1000_NS8cuda_cub4core6detail5shmemE+80];
	setp.lt.f32 	%p161, %f208, %f82;
	mov.f32 	%f209, %f208;
	mov.u64 	%rd253, %rd252;
	@%p161 bra 	$L__BB3_99;
	setp.lt.f32 	%p162, %f82, %f208;
	mov.f32 	%f209, %f82;
	mov.u64 	%rd253, %rd87;
	@%p162 bra 	$L__BB3_99;
	setp.lt.s64 	%p163, %rd252, %rd87;
	selp.f32 	%f209, %f208, %f82, %p163;
	min.s64 	%rd253, %rd252, %rd87;
$L__BB3_99:
	setp.lt.s32 	%p164, %r4, 161;
	mov.f32 	%f210, %f209;
	mov.u64 	%rd254, %rd253;
	@%p164 bra 	$L__BB3_103;
	ld.shared.f32 	%f85, [_ZN6thrust24THRUST_300001_SM_1000_NS8cuda_cub4core6detail5shmemE+88];
	ld.shared.u64 	%rd90, [_ZN6thrust24THRUST_300001_SM_1000_NS8cuda_cub4core6detail5shmemE+96];
	setp.lt.f32 	%p165, %f209, %f85;
	mov.f32 	%f210, %f209;
	mov.u64 	%rd254, %rd253;
	@%p165 bra 	$L__BB3_103;
	setp.lt.f32 	%p166, %f85, %f209;
	mov.f32 	%f210, %f85;
	mov.u64 	%rd254, %rd90;
	@%p166 bra 	$L__BB3_103;
	setp.lt.s64 	%p167, %rd253, %rd90;
	selp.f32 	%f210, %f209, %f85, %p167;
	min.s64 	%rd254, %rd253, %rd90;
$L__BB3_103:
	setp.lt.s32 	%p168, %r4, 193;
	mov.f32 	%f211, %f210;
	mov.u64 	%rd255, %rd254;
	@%p168 bra 	$L__BB3_107;
	ld.shared.f32 	%f88, [_ZN6thrust24THRUST_300001_SM_1000_NS8cuda_cub4core6detail5shmemE+104];
	ld.shared.u64 	%rd93, [_ZN6thrust24THRUST_300001_SM_1000_NS8cuda_cub4core6detail5shmemE+112];
	setp.lt.f32 	%p169, %f210, %f88;
	mov.f32 	%f211, %f210;
	mov.u64 	%rd255, %rd254;
	@%p169 bra 	$L__BB3_107;
	setp.lt.f32 	%p170, %f88, %f210;
	mov.f32 	%f211, %f88;
	mov.u64 	%rd255, %rd93;
	@%p170 bra 	$L__BB3_107;
	setp.lt.s64 	%p171, %rd254, %rd93;
	selp.f32 	%f211, %f210, %f88, %p171;
	min.s64 	%rd255, %rd254, %rd93;
$L__BB3_107:
	setp.lt.s32 	%p172, %r4, 225;
	mov.f32 	%f242, %f211;
	mov.u64 	%rd286, %rd255;
	@%p172 bra 	$L__BB3_201;
	ld.shared.f32 	%f91, [_ZN6thrust24THRUST_300001_SM_1000_NS8cuda_cub4core6detail5shmemE+120];
	ld.shared.u64 	%rd96, [_ZN6thrust24THRUST_300001_SM_1000_NS8cuda_cub4core6detail5shmemE+128];
	setp.lt.f32 	%p173, %f211, %f91;
	mov.f32 	%f242, %f211;
	mov.u64 	%rd286, %rd255;
	@%p173 bra 	$L__BB3_201;
	setp.lt.f32 	%p174, %f91, %f211;
	mov.f32 	%f242, %f91;
	mov.u64 	%rd286, %rd96;
	@%p174 bra 	$L__BB3_201;
	setp.lt.s64 	%p175, %rd255, %rd96;
	selp.f32 	%f242, %f211, %f91, %p175;
	min.s64 	%rd286, %rd255, %rd96;
	bra.uni 	$L__BB3_201;
$L__BB3_111:
	mov.u32 	%r35, %tid.x;
	cvt.s64.s32 	%rd186, %r2;
	add.s64 	%rd98, %rd3, %rd186;
	cvt.u64.u32 	%rd99, %r35;
	add.s64 	%rd187, %rd99, %rd186;
	shl.b64 	%rd188, %rd187, 2;
	add.s64 	%rd189, %rd2, %rd188;
	ld.global.f32 	%f172, [%rd189];
	add.s32 	%r69, %r35, 256;
	cvt.u64.u32 	%rd190, %r69;
	ld.global.f32 	%f173, [%rd189+1024];
	add.s32 	%r70, %r35, 512;
	cvt.u64.u32 	%rd191, %r70;
	ld.global.f32 	%f174, [%rd189+2048];
	ld.global.f32 	%f93, [%rd189+3072];
	or.b32  	%r71, %r35, 1024;
	cvt.u64.u32 	%rd100, %r71;
	add.s64 	%rd101, %rd98, %rd100;
	ld.global.f32 	%f94, [%rd189+4096];
	setp.lt.f32 	%p2, %f173, %f172;
	selp.f32 	%f175, %f173, %f172, %p2;
	selp.b64 	%rd192, %rd190, %rd99, %p2;
	setp.lt.f32 	%p3, %f174, %f175;
	selp.f32 	%f95, %f174, %f175, %p3;
	selp.b64 	%rd102, %rd191, %rd192, %p3;
	setp.lt.f32 	%p4, %f95, %f93;
	mov.f32 	%f212, %f95;
	mov.u64 	%rd256, %rd102;
	@%p4 bra 	$L__BB3_114;
	add.s32 	%r72, %r35, 768;
	cvt.u64.u32 	%rd256, %r72;
	setp.lt.f32 	%p5, %f93, %f95;
	mov.f32 	%f212, %f93;
	@%p5 bra 	$L__BB3_114;
	mov.f32 	%f212, %f95;
	mov.u64 	%rd256, %rd102;
$L__BB3_114:
	add.s64 	%rd105, %rd98, %rd256;
	setp.lt.f32 	%p6, %f212, %f94;
	mov.f32 	%f230, %f212;
	mov.u64 	%rd274, %rd105;
	@%p6 bra 	$L__BB3_117;
	setp.lt.f32 	%p7, %f94, %f212;
	mov.f32 	%f230, %f94;
	mov.u64 	%rd274, %rd101;
	@%p7 bra 	$L__BB3_117;
	setp.lt.s64 	%p8, %rd256, %rd100;
	selp.f32 	%f230, %f212, %f94, %p8;
	selp.b64 	%rd274, %rd105, %rd101, %p8;
$L__BB3_117:
	setp.le.s32 	%p9, %r66, %r3;
	@%p9 bra 	$L__BB3_162;
	setp.ne.s32 	%p10, %r35, 0;
	@%p10 bra 	$L__BB3_120;
	atom.global.add.u32 	%r73, [%rd1+4], 1280;
	add.s32 	%r74, %r73, %r3;
	st.shared.u32 	[_ZN6thrust24THRUST_300001_SM_1000_NS8cuda_cub4core6detail5shmemE+152], %r74;
$L__BB3_120:
	bar.sync 	0;
	ld.shared.u32 	%r427, [_ZN6thrust24THRUST_300001_SM_1000_NS8cuda_cub4core6detail5shmemE+152];
	add.s32 	%r75, %r427, 1280;
	setp.gt.s32 	%p11, %r75, %r66;
	@%p11 bra 	$L__BB3_139;
$L__BB3_121:
	cvt.s64.s32 	%rd193, %r427;
	add.s64 	%rd194, %rd99, %rd193;
	shl.b64 	%rd195, %rd194, 2;
	add.s64 	%rd196, %rd2, %rd195;
	add.s64 	%rd109, %rd194, %rd3;
	ld.global.f32 	%f100, [%rd196];
	add.s64 	%rd110, %rd109, 256;
	ld.global.f32 	%f101, [%rd196+1024];
	add.s64 	%rd111, %rd109, 512;
	ld.global.f32 	%f102, [%rd196+2048];
	add.s64 	%rd112, %rd109, 768;
	ld.global.f32 	%f103, [%rd196+3072];
	add.s64 	%rd113, %rd109, 1024;
	ld.global.f32 	%f104, [%rd196+4096];
	setp.lt.f32 	%p12, %f230, %f100;
	mov.f32 	%f215, %f230;
	mov.u64 	%rd259, %rd274;
	@%p12 bra 	$L__BB3_124;
	setp.lt.f32 	%p13, %f100, %f230;
	mov.f32 	%f215, %f100;
	mov.u64 	%rd259, %rd109;
	@%p13 bra 	$L__BB3_124;
	setp.lt.s64 	%p14, %rd274, %rd109;
	selp.f32 	%f215, %f230, %f100, %p14;
	min.s64 	%rd259, %rd274, %rd109;
$L__BB3_124:
	setp.lt.f32 	%p15, %f215, %f101;
	mov.f32 	%f216, %f215;
	mov.u64 	%rd260, %rd259;
	@%p15 bra 	$L__BB3_127;
	setp.lt.f32 	%p16, %f101, %f215;
	mov.f32 	%f216, %f101;
	mov.u64 	%rd260, %rd110;
	@%p16 bra 	$L__BB3_127;
	setp.lt.s64 	%p17, %rd259, %rd110;
	selp.f32 	%f216, %f215, %f101, %p17;
	min.s64 	%rd260, %rd259, %rd110;
$L__BB3_127:
	setp.lt.f32 	%p18, %f216, %f102;
	mov.f32 	%f217, %f216;
	mov.u64 	%rd261, %rd260;
	@%p18 bra 	$L__BB3_130;
	setp.lt.f32 	%p19, %f102, %f216;
	mov.f32 	%f217, %f102;
	mov.u64 	%rd261, %rd111;
	@%p19 bra 	$L__BB3_130;
	setp.lt.s64 	%p20, %rd260, %rd111;
	selp.f32 	%f217, %f216, %f102, %p20;
	min.s64 	%rd261, %rd260, %rd111;
$L__BB3_130:
	setp.lt.f32 	%p21, %f217, %f103;
	mov.f32 	%f218, %f217;
	mov.u64 	%rd262, %rd261;
	@%p21 bra 	$L__BB3_133;
	setp.lt.f32 	%p22, %f103, %f217;
	mov.f32 	%f218, %f103;
	mov.u64 	%rd262, %rd112;
	@%p22 bra 	$L__BB3_133;
	setp.lt.s64 	%p23, %rd261, %rd112;
	selp.f32 	%f218, %f217, %f103, %p23;
	min.s64 	%rd262, %rd261, %rd112;
$L__BB3_133:
	setp.lt.f32 	%p24, %f218, %f104;
	mov.f32 	%f230, %f218;
	mov.u64 	%rd274, %rd262;
	@%p24 bra 	$L__BB3_136;
	setp.lt.f32 	%p25, %f104, %f218;
	mov.f32 	%f230, %f104;
	mov.u64 	%rd274, %rd113;
	@%p25 bra 	$L__BB3_136;
	setp.lt.s64 	%p26, %rd262, %rd113;
	selp.f32 	%f230, %f218, %f104, %p26;
	min.s64 	%rd274, %rd262, %rd113;
$L__BB3_136:
	setp.ne.s32 	%p27, %r35, 0;
	bar.sync 	0;
	@%p27 bra 	$L__BB3_138;
	atom.global.add.u32 	%r76, [%rd1+4], 1280;
	add.s32 	%r77, %r76, %r3;
	st.shared.u32 	[_ZN6thrust24THRUST_300001_SM_1000_NS8cuda_cub4core6detail5shmemE+152], %r77;
$L__BB3_138:
	bar.sync 	0;
	ld.shared.u32 	%r427, [_ZN6thrust24THRUST_300001_SM_1000_NS8cuda_cub4core6detail5shmemE+152];
	add.s32 	%r78, %r427, 1280;
	setp.le.s32 	%p28, %r78, %r66;
	@%p28 bra 	$L__BB3_121;
$L__BB3_139:
	setp.le.s32 	%p29, %r66, %r427;
	@%p29 bra 	$L__BB3_162;
	sub.s32 	%r40, %r66, %r427;
	setp.ge.s32 	%p30, %r35, %r40;
	@%p30 bra 	$L__BB3_162;
	not.b32 	%r79, %r35;
	add.s32 	%r80, %r66, %r79;
	sub.s32 	%r41, %r80, %r427;
	and.b32  	%r81, %r41, 768;
	setp.eq.s32 	%p31, %r81, 768;
	mov.u32 	%r431, %r35;
	@%p31 bra 	$L__BB3_147;
	add.s32 	%r429, %r35, %r427;
	shr.u32 	%r82, %r41, 8;
	add.s32 	%r83, %r82, 1;
	and.b32  	%r84, %r83, 3;
	neg.s32 	%r428, %r84;
	mov.u32 	%r431, %r35;
$L__BB3_143:
	.pragma "nounroll";
	mov.u64 	%rd125, %rd274;
	mov.f32 	%f116, %f230;
	cvt.s64.s32 	%rd198, %r429;
	add.s64 	%rd126, %rd3, %rd198;
	mul.wide.s32 	%rd199, %r429, 4;
	add.s64 	%rd200, %rd2, %rd199;
	ld.global.f32 	%f117, [%rd200];
	setp.lt.f32 	%p32, %f116, %f117;
	@%p32 bra 	$L__BB3_146;
	setp.lt.f32 	%p33, %f117, %f116;
	mov.f32 	%f230, %f117;
	mov.u64 	%rd274, %rd126;
	@%p33 bra 	$L__BB3_146;
	setp.lt.s64 	%p34, %rd125, %rd126;
	selp.f32 	%f230, %f116, %f117, %p34;
	min.s64 	%rd274, %rd125, %rd126;
$L__BB3_146:
	add.s32 	%r431, %r431, 256;
	add.s32 	%r429, %r429, 256;
	add.s32 	%r428, %r428, 1;
	setp.ne.s32 	%p35, %r428, 0;
	@%p35 bra 	$L__BB3_143;
$L__BB3_147:
	setp.lt.u32 	%p36, %r41, 768;
	@%p36 bra 	$L__BB3_162;
	add.s32 	%r432, %r431, %r427;
	add.s32 	%r435, %r432, 256;
	add.s32 	%r434, %r432, 512;
	add.s32 	%r433, %r432, 768;
	add.s64 	%rd131, %rd2, 2048;
$L__BB3_149:
	cvt.s64.s32 	%rd201, %r435;
	add.s64 	%rd133, %rd3, %rd201;
	cvt.s64.s32 	%rd202, %r434;
	add.s64 	%rd134, %rd3, %rd202;
	cvt.s64.s32 	%rd203, %r433;
	add.s64 	%rd135, %rd3, %rd203;
	cvt.s64.s32 	%rd204, %r432;
	mul.wide.s32 	%rd205, %r432, 4;
	add.s64 	%rd136, %rd131, %rd205;
	add.s64 	%rd137, %rd3, %rd204;
	ld.global.f32 	%f123, [%rd136+-2048];
	setp.lt.f32 	%p37, %f230, %f123;
	mov.f32 	%f226, %f230;
	mov.u64 	%rd270, %rd274;
	@%p37 bra 	$L__BB3_152;
	setp.lt.f32 	%p38, %f123, %f230;
	mov.f32 	%f226, %f123;
	mov.u64 	%rd270, %rd137;
	@%p38 bra 	$L__BB3_152;
	setp.lt.s64 	%p39, %rd274, %rd137;
	selp.f32 	%f226, %f230, %f123, %p39;
	min.s64 	%rd270, %rd274, %rd137;
$L__BB3_152:
	ld.global.f32 	%f126, [%rd136+-1024];
	setp.lt.f32 	%p40, %f226, %f126;
	mov.f32 	%f227, %f226;
	mov.u64 	%rd271, %rd270;
	@%p40 bra 	$L__BB3_155;
	setp.lt.f32 	%p41, %f126, %f226;
	mov.f32 	%f227, %f126;
	mov.u64 	%rd271, %rd133;
	@%p41 bra 	$L__BB3_155;
	setp.lt.s64 	%p42, %rd270, %rd133;
	selp.f32 	%f227, %f226, %f126, %p42;
	min.s64 	%rd271, %rd270, %rd133;
$L__BB3_155:
	ld.global.f32 	%f129, [%rd136];
	setp.lt.f32 	%p43, %f227, %f129;
	mov.f32 	%f228, %f227;
	mov.u64 	%rd272, %rd271;
	@%p43 bra 	$L__BB3_158;
	setp.lt.f32 	%p44, %f129, %f227;
	mov.f32 	%f228, %f129;
	mov.u64 	%rd272, %rd134;
	@%p44 bra 	$L__BB3_158;
	setp.lt.s64 	%p45, %rd271, %rd134;
	selp.f32 	%f228, %f227, %f129, %p45;
	min.s64 	%rd272, %rd271, %rd134;
$L__BB3_158:
	ld.global.f32 	%f132, [%rd136+1024];
	setp.lt.f32 	%p46, %f228, %f132;
	mov.f32 	%f230, %f228;
	mov.u64 	%rd274, %rd272;
	@%p46 bra 	$L__BB3_161;
	setp.lt.f32 	%p47, %f132, %f228;
	mov.f32 	%f230, %f132;
	mov.u64 	%rd274, %rd135;
	@%p47 bra 	$L__BB3_161;
	setp.lt.s64 	%p48, %rd272, %rd135;
	selp.f32 	%f230, %f228, %f132, %p48;
	min.s64 	%rd274, %rd272, %rd135;
$L__BB3_161:
	add.s32 	%r431, %r431, 1024;
	add.s32 	%r435, %r435, 1024;
	add.s32 	%r434, %r434, 1024;
	add.s32 	%r433, %r433, 1024;
	add.s32 	%r432, %r432, 1024;
	setp.lt.s32 	%p49, %r431, %r40;
	@%p49 bra 	$L__BB3_149;
$L__BB3_162:
	// begin inline asm
	mov.u32 %r85, %laneid;
	// end inline asm
	mov.b32 	%r87, %f230;
	mov.b32 	%r103, 1;
	mov.b32 	%r104, 31;
	mov.b32 	%r105, -1;
	// begin inline asm
	shfl.sync.down.b32 %r86, %r87, %r103, %r104, %r105;
	// end inline asm
	mov.b32 	%f136, %r86;
	// begin inline asm
	shfl.sync.down.b32 %r91, %r92, %r103, %r104, %r105;
	// end inline asm
	mov.b64 	{%r97, %r102}, %rd274;
	// begin inline asm
	shfl.sync.down.b32 %r96, %r97, %r103, %r104, %r105;
	// end inline asm
	// begin inline asm
	shfl.sync.down.b32 %r101, %r102, %r103, %r104, %r105;
	// end inline asm
	mov.b64 	%rd147, {%r96, %r101};
	setp.gt.s32 	%p50, %r85, 30;
	setp.lt.f32 	%p51, %f230, %f136;
	or.pred  	%p52, %p50, %p51;
	mov.f32 	%f231, %f230;
	mov.u64 	%rd275, %rd274;
	@%p52 bra 	$L__BB3_165;
	setp.gt.f32 	%p53, %f230, %f136;
	mov.f32 	%f231, %f136;
	mov.u64 	%rd275, %rd147;
	@%p53 bra 	$L__BB3_165;
	setp.lt.s64 	%p54, %rd274, %rd147;
	selp.f32 	%f231, %f230, %f136, %p54;
	min.s64 	%rd275, %rd274, %rd147;
$L__BB3_165:
	mov.b32 	%r107, %f231;
	mov.b32 	%r123, 2;
	mov.b32 	%r124, 31;
	mov.b32 	%r125, -1;
	// begin inline asm
	shfl.sync.down.b32 %r106, %r107, %r123, %r124, %r125;
	// end inline asm
	mov.b32 	%f139, %r106;
	// begin inline asm
	shfl.sync.down.b32 %r111, %r112, %r123, %r124, %r125;
	// end inline asm
	mov.b64 	{%r117, %r122}, %rd275;
	// begin inline asm
	shfl.sync.down.b32 %r116, %r117, %r123, %r124, %r125;
	// end inline asm
	// begin inline asm
	shfl.sync.down.b32 %r121, %r122, %r123, %r124, %r125;
	// end inline asm
	mov.b64 	%rd150, {%r116, %r121};
	setp.gt.s32 	%p55, %r85, 29;
	setp.lt.f32 	%p56, %f231, %f139;
	or.pred  	%p57, %p55, %p56;
	mov.f32 	%f232, %f231;
	mov.u64 	%rd276, %rd275;
	@%p57 bra 	$L__BB3_168;
	setp.gt.f32 	%p58, %f231, %f139;
	mov.f32 	%f232, %f139;
	mov.u64 	%rd276, %rd150;
	@%p58 bra 	$L__BB3_168;
	setp.lt.s64 	%p59, %rd275, %rd150;
	selp.f32 	%f232, %f231, %f139, %p59;
	min.s64 	%rd276, %rd275, %rd150;
$L__BB3_168:
	mov.b32 	%r127, %f232;
	mov.b32 	%r143, 4;
	mov.b32 	%r144, 31;
	mov.b32 	%r145, -1;
	// begin inline asm
	shfl.sync.down.b32 %r126, %r127, %r143, %r144, %r145;
	// end inline asm
	mov.b32 	%f142, %r126;
	// begin inline asm
	shfl.sync.down.b32 %r131, %r132, %r143, %r144, %r145;
	// end inline asm
	mov.b64 	{%r137, %r142}, %rd276;
	// begin inline asm
	shfl.sync.down.b32 %r136, %r137, %r143, %r144, %r145;
	// end inline asm
	// begin inline asm
	shfl.sync.down.b32 %r141, %r142, %r143, %r144, %r145;
	// end inline asm
	mov.b64 	%rd153, {%r136, %r141};
	setp.gt.s32 	%p60, %r85, 27;
	setp.lt.f32 	%p61, %f232, %f142;
	or.pred  	%p62, %p60, %p61;
	mov.f32 	%f233, %f232;
	mov.u64 	%rd277, %rd276;
	@%p62 bra 	$L__BB3_171;
	setp.gt.f32 	%p63, %f232, %f142;
	mov.f32 	%f233, %f142;
	mov.u64 	%rd277, %rd153;
	@%p63 bra 	$L__BB3_171;
	setp.lt.s64 	%p64, %rd276, %rd153;
	selp.f32 	%f233, %f232, %f142, %p64;
	min.s64 	%rd277, %rd276, %rd153;
$L__BB3_171:
	mov.b32 	%r147, %f233;
	mov.b32 	%r163, 8;
	mov.b32 	%r164, 31;
	mov.b32 	%r165, -1;
	// begin inline asm
	shfl.sync.down.b32 %r146, %r147, %r163, %r164, %r165;
	// end inline asm
	mov.b32 	%f145, %r146;
	// begin inline asm
	shfl.sync.down.b32 %r151, %r152, %r163, %r164, %r165;
	// end inline asm
	mov.b64 	{%r157, %r162}, %rd277;
	// begin inline asm
	shfl.sync.down.b32 %r156, %r157, %r163, %r164, %r165;
	// end inline asm
	// begin inline asm
	shfl.sync.down.b32 %r161, %r162, %r163, %r164, %r165;
	// end inline asm
	mov.b64 	%rd156, {%r156, %r161};
	setp.gt.s32 	%p65, %r85, 23;
	setp.lt.f32 	%p66, %f233, %f145;
	or.pred  	%p67, %p65, %p66;
	mov.f32 	%f234, %f233;
	mov.u64 	%rd278, %rd277;
	@%p67 bra 	$L__BB3_174;
	setp.gt.f32 	%p68, %f233, %f145;
	mov.f32 	%f234, %f145;
	mov.u64 	%rd278, %rd156;
	@%p68 bra 	$L__BB3_174;
	setp.lt.s64 	%p69, %rd277, %rd156;
	selp.f32 	%f234, %f233, %f145, %p69;
	min.s64 	%rd278, %rd277, %rd156;
$L__BB3_174:
	mov.b32 	%r167, %f234;
	mov.b32 	%r183, 16;
	mov.b32 	%r184, 31;
	mov.b32 	%r185, -1;
	// begin inline asm
	shfl.sync.down.b32 %r166, %r167, %r183, %r184, %r185;
	// end inline asm
	mov.b32 	%f148, %r166;
	// begin inline asm
	shfl.sync.down.b32 %r171, %r172, %r183, %r184, %r185;
	// end inline asm
	mov.b64 	{%r177, %r182}, %rd278;
	// begin inline asm
	shfl.sync.down.b32 %r176, %r177, %r183, %r184, %r185;
	// end inline asm
	// begin inline asm
	shfl.sync.down.b32 %r181, %r182, %r183, %r184, %r185;
	// end inline asm
	mov.b64 	%rd159, {%r176, %r181};
	setp.gt.s32 	%p70, %r85, 15;
	setp.lt.f32 	%p71, %f234, %f148;
	or.pred  	%p72, %p70, %p71;
	mov.f32 	%f242, %f234;
	mov.u64 	%rd286, %rd278;
	@%p72 bra 	$L__BB3_177;
	setp.gt.f32 	%p73, %f234, %f148;
	mov.f32 	%f242, %f148;
	mov.u64 	%rd286, %rd159;
	@%p73 bra 	$L__BB3_177;
	setp.lt.s64 	%p74, %rd278, %rd159;
	selp.f32 	%f242, %f234, %f148, %p74;
	min.s64 	%rd286, %rd278, %rd159;
$L__BB3_177:
	setp.ne.s32 	%p75, %r85, 0;
	@%p75 bra 	$L__BB3_179;
	shr.u32 	%r186, %r35, 1;
	and.b32  	%r187, %r186, 496;
	mov.u32 	%r188, _ZN6thrust24THRUST_300001_SM_1000_NS8cuda_cub4core6detail5shmemE;
	add.s32 	%r189, %r188, %r187;
	st.shared.f32 	[%r189+8], %f242;
	st.shared.u64 	[%r189+16], %rd286;
$L__BB3_179:
	bar.sync 	0;
	setp.ne.s32 	%p76, %r35, 0;
	@%p76 bra 	$L__BB3_201;
	ld.shared.f32 	%f151, [_ZN6thrust24THRUST_300001_SM_1000_NS8cuda_cub4core6detail5shmemE+24];
	ld.shared.u64 	%rd162, [_ZN6thrust24THRUST_300001_SM_1000_NS8cuda_cub4core6detail5shmemE+32];
	setp.lt.f32 	%p77, %f242, %f151;
	mov.f32 	%f236, %f242;
	mov.u64 	%rd280, %rd286;
	@%p77 bra 	$L__BB3_183;
	setp.lt.f32 	%p78, %f151, %f242;
	mov.f32 	%f236, %f151;
	mov.u64 	%rd280, %rd162;
	@%p78 bra 	$L__BB3_183;
	setp.lt.s64 	%p79, %rd286, %rd162;
	selp.f32 	%f236, %f242, %f151, %p79;
	min.s64 	%rd280, %rd286, %rd162;
$L__BB3_183:
	ld.shared.f32 	%f154, [_ZN6thrust24THRUST_300001_SM_1000_NS8cuda_cub4core6detail5shmemE+40];
	ld.shared.u64 	%rd165, [_ZN6thrust24THRUST_300001_SM_1000_NS8cuda_cub4core6detail5shmemE+48];
	setp.lt.f32 	%p80, %f236, %f154;
	mov.f32 	%f237, %f236;
	mov.u64 	%rd281, %rd280;
	@%p80 bra 	$L__BB3_186;
	setp.lt.f32 	%p81, %f154, %f236;
	mov.f32 	%f237, %f154;
	mov.u64 	%rd281, %rd165;
	@%p81 bra 	$L__BB3_186;
	setp.lt.s64 	%p82, %rd280, %rd165;
	selp.f32 	%f237, %f236, %f154, %p82;
	min.s64 	%rd281, %rd280, %rd165;
$L__BB3_186:
	ld.shared.f32 	%f157, [_ZN6thrust24THRUST_300001_SM_1000_NS8cuda_cub4core6detail5shmemE+56];
	ld.shared.u64 	%rd168, [_ZN6thrust24THRUST_300001_SM_1000_NS8cuda_cub4core6detail5shmemE+64];
	setp.lt.f32 	%p83, %f237, %f157;
	mov.f32 	%f238, %f237;
	mov.u64 	%rd282, %rd281;
	@%p83 bra 	$L__BB3_189;
	setp.lt.f32 	%p84, %f157, %f237;
	mov.f32 	%f238, %f157;
	mov.u64 	%rd282, %rd168;
	@%p84 bra 	$L__BB3_189;
	setp.lt.s64 	%p85, %rd281, %rd168;
	selp.f32 	%f238, %f237, %f157, %p85;
	min.s64 	%rd282, %rd281, %rd168;
$L__BB3_189:
	ld.shared.f32 	%f160, [_ZN6thrust24THRUST_300001_SM_1000_NS8cuda_cub4core6detail5shmemE+72];
	ld.shared.u64 	%rd171, [_ZN6thrust24THRUST_300001_SM_1000_NS8cuda_cub4core6detail5shmemE+80];
	setp.lt.f32 	%p86, %f238, %f160;
	mov.f32 	%f239, %f238;
	mov.u64 	%rd283, %rd282;
	@%p86 bra 	$L__BB3_192;
	setp.lt.f32 	%p87, %f160, %f238;
	mov.f32 	%f239, %f160;
	mov.u64 	%rd283, %rd171;
	@%p87 bra 	$L__BB3_192;
	setp.lt.s64 	%p88, %rd282, %rd171;
	selp.f32 	%f239, %f238, %f160, %p88;
	min.s64 	%rd283, %rd282, %rd171;
$L__BB3_192:
	ld.shared.f32 	%f163, [_ZN6thrust24THRUST_300001_SM_1000_NS8cuda_cub4core6detail5shmemE+88];
	ld.shared.u64 	%rd174, [_ZN6thrust24THRUST_300001_SM_1000_NS8cuda_cub4core6detail5shmemE+96];
	setp.lt.f32 	%p89, %f239, %f163;
	mov.f32 	%f240, %f239;
	mov.u64 	%rd284, %rd283;
	@%p89 bra 	$L__BB3_195;
	setp.lt.f32 	%p90, %f163, %f239;
	mov.f32 	%f240, %f163;
	mov.u64 	%rd284, %rd174;
	@%p90 bra 	$L__BB3_195;
	setp.lt.s64 	%p91, %rd283, %rd174;
	selp.f32 	%f240, %f239, %f163, %p91;
	min.s64 	%rd284, %rd283, %rd174;
$L__BB3_195:
	ld.shared.f32 	%f166, [_ZN6thrust24THRUST_300001_SM_1000_NS8cuda_cub4core6detail5shmemE+104];
	ld.shared.u64 	%rd177, [_ZN6thrust24THRUST_300001_SM_1000_NS8cuda_cub4core6detail5shmemE+112];
	setp.lt.f32 	%p92, %f240, %f166;
	mov.f32 	%f241, %f240;
	mov.u64 	%rd285, %rd284;
	@%p92 bra 	$L__BB3_198;
	setp.lt.f32 	%p93, %f166, %f240;
	mov.f32 	%f241, %f166;
	mov.u64 	%rd285, %rd177;
	@%p93 bra 	$L__BB3_198;
	setp.lt.s64 	%p94, %rd284, %rd177;
	selp.f32 	%f241, %f240, %f166, %p94;
	min.s64 	%rd285, %rd284, %rd177;
$L__BB3_198:
	ld.shared.f32 	%f169, [_ZN6thrust24THRUST_300001_SM_1000_NS8cuda_cub4core6detail5shmemE+120];
	ld.shared.u64 	%rd180, [_ZN6thrust24THRUST_300001_SM_1000_NS8cuda_cub4core6detail5shmemE+128];
	setp.lt.f32 	%p95, %f241, %f169;
	mov.f32 	%f242, %f241;
	mov.u64 	%rd286, %rd285;
	@%p95 bra 	$L__BB3_201;
	setp.lt.f32 	%p96, %f169, %f241;
	mov.f32 	%f242, %f169;
	mov.u64 	%rd286, %rd180;
	@%p96 bra 	$L__BB3_201;
	setp.lt.s64 	%p97, %rd285, %rd180;
	selp.f32 	%f242, %f241, %f169, %p97;
	min.s64 	%rd286, %rd285, %rd180;
$L__BB3_201:
	mov.u32 	%r415, %tid.x;
	setp.ne.s32 	%p224, %r415, 0;
	@%p224 bra 	$L__BB3_203;
	ld.param.u64 	%rd222, [_ZN6thrust24THRUST_300001_SM_1000_NS8cuda_cub4core6detail13_kernel_agentINS1_8__reduce11ReduceAgentINS0_12zip_iteratorIN4cuda3std3__45tupleIJNS0_10device_ptrIfEENS0_17counting_iteratorIlNS0_11use_defaultESF_SF_EEEEEEEPNSB_IJflEEESJ_iNS1_9__extrema9arg_min_fIflNSA_4lessIfEEEEEEJSI_SK_iN3cub18CUB_300001_SM_100013GridEvenShareIiEENSS_9GridQueueIjEESP_EEEvDpT0__param_1];
	cvta.to.global.u64 	%rd219, %rd222;
	mul.wide.u32 	%rd220, %r1, 16;
	add.s64 	%rd221, %rd219, %rd220;
	st.global.f32 	[%rd221], %f242;
	st.global.u64 	[%rd221+8], %rd286;
$L__BB3_203:
	ret;

}
	// .globl	_ZN6thrust24THRUST_300001_SM_1000_NS8cuda_cub4core6detail13_kernel_agentINS1_8__reduce10DrainAgentIiEEJN3cub18CUB_300001_SM_10009GridQueueIjEEiEEEvDpT0_
.visible .entry _ZN6thrust24THRUST_300001_SM_1000_NS8cuda_cub4core6detail13_kernel_agentINS1_8__reduce10DrainAgentIiEEJN3cub18CUB_300001_SM_10009GridQueueIjEEiEEEvDpT0_(
	.param .align 8 .b8 _ZN6thrust24THRUST_300001_SM_1000_NS8cuda_cub4core6detail13_kernel_agentINS1_8__reduce10DrainAgentIiEEJN3cub18CUB_300001_SM_10009GridQueueIjEEiEEEvDpT0__param_0[8],
	.param .u32 _ZN6thrust24THRUST_300001_SM_1000_NS8cuda_cub4core6detail13_kernel_agentINS1_8__reduce10DrainAgentIiEEJN3cub18CUB_300001_SM_10009GridQueueIjEEiEEEvDpT0__param_1
)
.maxntid 1
{
	.reg .b32 	%r<3>;
	.reg .b64 	%rd<3>;

	ld.param.u64 	%rd1, [_ZN6thrust24THRUST_300001_SM_1000_NS8cuda_cub4core6detail13_kernel_agentINS1_8__reduce10DrainAgentIiEEJN3cub18CUB_300001_SM_10009GridQueueIjEEiEEEvDpT0__param_0];
	ld.param.u32 	%r1, [_ZN6thrust24THRUST_300001_SM_1000_NS8cuda_cub4core6detail13_kernel_agentINS1_8__reduce10DrainAgentIiEEJN3cub18CUB_300001_SM_10009GridQueueIjEEiEEEvDpT0__param_1];
	cvta.to.global.u64 	%rd2, %rd1;
	st.global.u32 	[%rd2], %r1;
	mov.b32 	%r2, 0;
	st.global.u32 	[%rd2+4], %r2;
	ret;

}
	// .globl	_ZN6thrust24THRUST_300001_SM_1000_NS8cuda_cub4core6detail13_kernel_agentINS1_8__reduce11ReduceAgentIPN4cuda3std3__45tupleIJflEEESC_SB_iNS1_9__extrema9arg_min_fIflNS9_4lessIfEEEEEEJSC_SC_iSH_EEEvDpT0_
.visible .entry _ZN6thrust24THRUST_300001_SM_1000_NS8cuda_cub4core6detail13_kernel_agentINS1_8__reduce11ReduceAgentIPN4cuda3std3__45tupleIJflEEESC_SB_iNS1_9__extrema9arg_min_fIflNS9_4lessIfEEEEEEJSC_SC_iSH_EEEvDpT0_(
	.param .u64 .ptr .align 1 _ZN6thrust24THRUST_300001_SM_1000_NS8cuda_cub4core6detail13_kernel_agentINS1_8__reduce11ReduceAgentIPN4cuda3std3__45tupleIJflEEESC_SB_iNS1_9__extrema9arg_min_fIflNS9_4lessIfEEEEEEJSC_SC_iSH_EEEvDpT0__param_0,
	.param .u64 .ptr .align 1 _ZN6thrust24THRUST_300001_SM_1000_NS8cuda_cub4core6detail13_kernel_agentINS1_8__reduce11ReduceAgentIPN4cuda3std3__45tupleIJflEEESC_SB_iNS1_9__extrema9arg_min_fIflNS9_4lessIfEEEEEEJSC_SC_iSH_EEEvDpT0__param_1,
	.param .u32 _ZN6thrust24THRUST_300001_SM_1000_NS8cuda_cub4core6detail13_kernel_agentINS1_8__reduce11ReduceAgentIPN4cuda3std3__45tupleIJflEEESC_SB_iNS1_9__extrema9arg_min_fIflNS9_4lessIfEEEEEEJSC_SC_iSH_EEEvDpT0__param_2,
	.param .align 1 .b8 _ZN6thrust24THRUST_300001_SM_1000_NS8cuda_cub4core6detail13_kernel_agentINS1_8__reduce11ReduceAgentIPN4cuda3std3__45tupleIJflEEESC_SB_iNS1_9__extrema9arg_min_fIflNS9_4lessIfEEEEEEJSC_SC_iSH_EEEvDpT0__param_3[1]
)
.maxntid 256
{
	.reg .pred 	%p<228>;
	.reg .b32 	%r<432>;
	.reg .b32 	%f<248>;
	.reg .b64 	%rd<356>;

	ld.param.u64 	%rd186, [_ZN6thrust24THRUST_300001_SM_1000_NS8cuda_cub4core6detail13_kernel_agentINS1_8__reduce11ReduceAgentIPN4cuda3std3__45tupleIJflEEESC_SB_iNS1_9__extrema9arg_min_fIflNS9_4lessIfEEEEEEJSC_SC_iSH_EEEvDpT0__param_0];
	ld.param.u64 	%rd187, [_ZN6thrust24THRUST_300001_SM_1000_NS8cuda_cub4core6detail13_kernel_agentINS1_8__reduce11ReduceAgentIPN4cuda3std3__45tupleIJflEEESC_SB_iNS1_9__extrema9arg_min_fIflNS9_4lessIfEEEEEEJSC_SC_iSH_EEEvDpT0__param_1];
	ld.param.u32 	%r37, [_ZN6thrust24THRUST_300001_SM_1000_NS8cuda_cub4core6detail13_kernel_agentINS1_8__reduce11ReduceAgentIPN4cuda3std3__45tupleIJflEEESC_SB_iNS1_9__extrema9arg_min_fIflNS9_4lessIfEEEEEEJSC_SC_iSH_EEEvDpT0__param_2];
	setp.eq.s32 	%p1, %r37, 0;
	@%p1 bra 	$L__BB5_205;
	setp.gt.s32 	%p2, %r37, 1279;
	@%p2 bra 	$L__BB5_111;
	mov.u32 	%r1, %tid.x;
	setp.ge.s32 	%p101, %r1, %r37;
	mov.f32 	%f191, 0f00000000;
	mov.b64 	%rd298, 0;
	mov.u32 	%r422, %r1;
	@%p101 bra 	$L__BB5_4;
	mul.wide.u32 	%rd263, %r1, 16;
	add.s64 	%rd260, %rd186, %rd263;
	// begin inline asm
	ld.global.nc.u64 %rd259, [%rd260];
	// end inline asm
	mov.b64 	{%r183, %r184}, %rd259;
	mov.b32 	%f191, %r183;
	add.s64 	%rd262, %rd260, 8;
	// begin inline asm
	ld.global.nc.u64 %rd298, [%rd262];
	// end inline asm
	add.s32 	%r422, %r1, 256;
$L__BB5_4:
	setp.ge.s32 	%p102, %r422, %r37;
	@%p102 bra 	$L__BB5_25;
	not.b32 	%r185, %r422;
	add.s32 	%r4, %r37, %r185;
	and.b32  	%r186, %r4, 768;
	setp.eq.s32 	%p103, %r186, 768;
	@%p103 bra 	$L__BB5_11;
	mul.wide.u32 	%rd265, %r422, 16;
	add.s64 	%rd289, %rd186, %rd265;
	shr.u32 	%r187, %r4, 8;
	add.s32 	%r188, %r187, 1;
	and.b32  	%r189, %r188, 3;
	neg.s32 	%r420, %r189;
$L__BB5_7:
	.pragma "nounroll";
	mov.u64 	%rd5, %rd298;
	mov.f32 	%f3, %f191;
	// begin inline asm
	ld.global.nc.u64 %rd266, [%rd289];
	// end inline asm
	mov.b64 	{%r190, %r191}, %rd266;
	mov.b32 	%f4, %r190;
	add.s64 	%rd269, %rd289, 8;
	// begin inline asm
	ld.global.nc.u64 %rd268, [%rd269];
	// end inline asm
	setp.lt.f32 	%p104, %f3, %f4;
	@%p104 bra 	$L__BB5_10;
	setp.lt.f32 	%p105, %f4, %f3;
	mov.u64 	%rd298, %rd268;
	mov.f32 	%f191, %f4;
	@%p105 bra 	$L__BB5_10;
	setp.lt.s64 	%p106, %rd5, %rd268;
	min.s64 	%rd298, %rd5, %rd268;
	selp.f32 	%f191, %f3, %f4, %p106;
$L__BB5_10:
	add.s32 	%r422, %r422, 256;
	add.s64 	%rd289, %rd289, 4096;
	add.s32 	%r420, %r420, 1;
	setp.ne.s32 	%p107, %r420, 0;
	@%p107 bra 	$L__BB5_7;
$L__BB5_11:
	setp.lt.u32 	%p108, %r4, 768;
	@%p108 bra 	$L__BB5_25;
$L__BB5_12:
	mul.wide.s32 	%rd274, %r422, 16;
	add.s64 	%rd271, %rd186, %rd274;
	// begin inline asm
	ld.global.nc.u64 %rd270, [%rd271];
	// end inline asm
	mov.b64 	{%r192, %r193}, %rd270;
	mov.b32 	%f10, %r192;
	add.s64 	%rd273, %rd271, 8;
	// begin inline asm
	ld.global.nc.u64 %rd272, [%rd273];
	// end inline asm
	setp.lt.f32 	%p109, %f191, %f10;
	mov.u64 	%rd295, %rd298;
	mov.f32 	%f188, %f191;
	@%p109 bra 	$L__BB5_15;
	setp.lt.f32 	%p110, %f10, %f191;
	mov.u64 	%rd295, %rd272;
	mov.f32 	%f188, %f10;
	@%p110 bra 	$L__BB5_15;
	setp.lt.s64 	%p111, %rd298, %rd272;
	min.s64 	%rd295, %rd298, %rd272;
	selp.f32 	%f188, %f191, %f10, %p111;
$L__BB5_15:
	add.s64 	%rd276, %rd271, 4096;
	// begin inline asm
	ld.global.nc.u64 %rd275, [%rd276];
	// end inline asm
	mov.b64 	{%r194, %r195}, %rd275;
	mov.b32 	%f13, %r194;
	add.s64 	%rd278, %rd271, 4104;
	// begin inline asm
	ld.global.nc.u64 %rd277, [%rd278];
	// end inline asm
	setp.lt.f32 	%p112, %f188, %f13;
	mov.u64 	%rd296, %rd295;
	mov.f32 	%f189, %f188;
	@%p112 bra 	$L__BB5_18;
	setp.lt.f32 	%p113, %f13, %f188;
	mov.u64 	%rd296, %rd277;
	mov.f32 	%f189, %f13;
	@%p113 bra 	$L__BB5_18;
	setp.lt.s64 	%p114, %rd295, %rd277;
	min.s64 	%rd296, %rd295, %rd277;
	selp.f32 	%f189, %f188, %f13, %p114;
$L__BB5_18:
	add.s64 	%rd280, %rd271, 8192;
	// begin inline asm
	ld.global.nc.u64 %rd279, [%rd280];
	// end inline asm
	mov.b64 	{%r196, %r197}, %rd279;
	mov.b32 	%f16, %r196;
	add.s64 	%rd282, %rd271, 8200;
	// begin inline asm
	ld.global.nc.u64 %rd281, [%rd282];
	// end inline asm
	setp.lt.f32 	%p115, %f189, %f16;
	mov.u64 	%rd297, %rd296;
	mov.f32 	%f190, %f189;
	@%p115 bra 	$L__BB5_21;
	setp.lt.f32 	%p116, %f16, %f189;
	mov.u64 	%rd297, %rd281;
	mov.f32 	%f190, %f16;
	@%p116 bra 	$L__BB5_21;
	setp.lt.s64 	%p117, %rd296, %rd281;
	min.s64 	%rd297, %rd296, %rd281;
	selp.f32 	%f190, %f189, %f16, %p117;
$L__BB5_21:
	add.s64 	%rd284, %rd271, 12288;
	// begin inline asm
	ld.global.nc.u64 %rd283, [%rd284];
	// end inline asm
	mov.b64 	{%r198, %r199}, %rd283;
	mov.b32 	%f19, %r198;
	add.s64 	%rd286, %rd271, 12296;
	// begin inline asm
	ld.global.nc.u64 %rd285, [%rd286];
	// end inline asm
	setp.lt.f32 	%p118, %f190, %f19;
	mov.u64 	%rd298, %rd297;
	mov.f32 	%f191, %f190;
	@%p118 bra 	$L__BB5_24;
	setp.lt.f32 	%p119, %f19, %f190;
	mov.u64 	%rd298, %rd285;
	mov.f32 	%f191, %f19;
	@%p119 bra 	$L__BB5_24;
	setp.lt.s64 	%p120, %rd297, %rd285;
	min.s64 	%rd298, %rd297, %rd285;
	selp.f32 	%f191, %f190, %f19, %p120;
$L__BB5_24:
	add.s32 	%r422, %r422, 1024;
	setp.lt.s32 	%p121, %r422, %r37;
	@%p121 bra 	$L__BB5_12;
$L__BB5_25:
	setp.lt.s32 	%p122, %r37, 256;
	@%p122 bra 	$L__BB5_65;
	// begin inline asm
	mov.u32 %r313, %laneid;
	// end inline asm
	mov.b32 	%r315, %f191;
	mov.b32 	%r331, 1;
	mov.b32 	%r332, 31;
	mov.b32 	%r333, -1;
	// begin inline asm
	shfl.sync.down.b32 %r314, %r315, %r331, %r332, %r333;
	// end inline asm
	mov.b32 	%f23, %r314;
	// begin inline asm
	shfl.sync.down.b32 %r319, %r320, %r331, %r332, %r333;
	// end inline asm
	mov.b64 	{%r325, %r330}, %rd298;
	// begin inline asm
	shfl.sync.down.b32 %r324, %r325, %r331, %r332, %r333;
	// end inline asm
	// begin inline asm
	shfl.sync.down.b32 %r329, %r330, %r331, %r332, %r333;
	// end inline asm
	mov.b64 	%rd27, {%r324, %r329};
	setp.gt.s32 	%p179, %r313, 30;
	setp.lt.f32 	%p180, %f191, %f23;
	or.pred  	%p181, %p179, %p180;
	mov.u64 	%rd300, %rd298;
	mov.f32 	%f193, %f191;
	@%p181 bra 	$L__BB5_29;
	setp.gt.f32 	%p182, %f191, %f23;
	mov.u64 	%rd300, %rd27;
	mov.f32 	%f193, %f23;
	@%p182 bra 	$L__BB5_29;
	setp.lt.s64 	%p183, %rd298, %rd27;
	min.s64 	%rd300, %rd298, %rd27;
	selp.f32 	%f193, %f191, %f23, %p183;
$L__BB5_29:
	mov.b32 	%r335, %f193;
	mov.b32 	%r351, 2;
	mov.b32 	%r352, 31;
	mov.b32 	%r353, -1;
	// begin inline asm
	shfl.sync.down.b32 %r334, %r335, %r351, %r352, %r353;
	// end inline asm
	mov.b32 	%f26, %r334;
	// begin inline asm
	shfl.sync.down.b32 %r339, %r340, %r351, %r352, %r353;
	// end inline asm
	mov.b64 	{%r345, %r350}, %rd300;
	// begin inline asm
	shfl.sync.down.b32 %r344, %r345, %r351, %r352, %r353;
	// end inline asm
	// begin inline asm
	shfl.sync.down.b32 %r349, %r350, %r351, %r352, %r353;
	// end inline asm
	mov.b64 	%rd30, {%r344, %r349};
	setp.gt.s32 	%p184, %r313, 29;
	setp.lt.f32 	%p185, %f193, %f26;
	or.pred  	%p186, %p184, %p185;
	mov.u64 	%rd301, %rd300;
	mov.f32 	%f194, %f193;
	@%p186 bra 	$L__BB5_32;
	setp.gt.f32 	%p187, %f193, %f26;
	mov.u64 	%rd301, %rd30;
	mov.f32 	%f194, %f26;
	@%p187 bra 	$L__BB5_32;
	setp.lt.s64 	%p188, %rd300, %rd30;
	min.s64 	%rd301, %rd300, %rd30;
	selp.f32 	%f194, %f193, %f26, %p188;
$L__BB5_32:
	mov.b32 	%r355, %f194;
	mov.b32 	%r371, 4;
	mov.b32 	%r372, 31;
	mov.b32 	%r373, -1;
	// begin inline asm
	shfl.sync.down.b32 %r354, %r355, %r371, %r372, %r373;
	// end inline asm
	mov.b32 	%f29, %r354;
	// begin inline asm
	shfl.sync.down.b32 %r359, %r360, %r371, %r372, %r373;
	// end inline asm
	mov.b64 	{%r365, %r370}, %rd301;
	// begin inline asm
	shfl.sync.down.b32 %r364, %r365, %r371, %r372, %r373;
	// end inline asm
	// begin inline asm
	shfl.sync.down.b32 %r369, %r370, %r371, %r372, %r373;
	// end inline asm
	mov.b64 	%rd33, {%r364, %r369};
	setp.gt.s32 	%p189, %r313, 27;
	setp.lt.f32 	%p190, %f194, %f29;
	or.pred  	%p191, %p189, %p190;
	mov.u64 	%rd302, %rd301;
	mov.f32 	%f195, %f194;
	@%p191 bra 	$L__BB5_35;
	setp.gt.f32 	%p192, %f194, %f29;
	mov.u64 	%rd302, %rd33;
	mov.f32 	%f195, %f29;
	@%p192 bra 	$L__BB5_35;
	setp.lt.s64 	%p193, %rd301, %rd33;
	min.s64 	%rd302, %rd301, %rd33;
	selp.f32 	%f195, %f194, %f29, %p193;
$L__BB5_35:
	mov.b32 	%r375, %f195;
	mov.b32 	%r391, 8;
	mov.b32 	%r392, 31;
	mov.b32 	%r393, -1;
	// begin inline asm
	shfl.sync.down.b32 %r374, %r375, %r391, %r392, %r393;
	// end inline asm
	mov.b32 	%f32, %r374;
	// begin inline asm
	shfl.sync.down.b32 %r379, %r380, %r391, %r392, %r393;
	// end inline asm
	mov.b64 	{%r385, %r390}, %rd302;
	// begin inline asm
	shfl.sync.down.b32 %r384, %r385, %r391, %r392, %r393;
	// end inline asm
	// begin inline asm
	shfl.sync.down.b32 %r389, %r390, %r391, %r392, %r393;
	// end inline asm
	mov.b64 	%rd36, {%r384, %r389};
	setp.gt.s32 	%p194, %r313, 23;
	setp.lt.f32 	%p195, %f195, %f32;
	or.pred  	%p196, %p194, %p195;
	mov.u64 	%rd303, %rd302;
	mov.f32 	%f196, %f195;
	@%p196 bra 	$L__BB5_38;
	setp.gt.f32 	%p197, %f195, %f32;
	mov.u64 	%rd303, %rd36;
	mov.f32 	%f196, %f32;
	@%p197 bra 	$L__BB5_38;
	setp.lt.s64 	%p198, %rd302, %rd36;
	min.s64 	%rd303, %rd302, %rd36;
	selp.f32 	%f196, %f195, %f32, %p198;
$L__BB5_38:
	mov.b32 	%r395, %f196;
	mov.b32 	%r411, 16;
	mov.b32 	%r412, 31;
	mov.b32 	%r413, -1;
	// begin inline asm
	shfl.sync.down.b32 %r394, %r395, %r411, %r412, %r413;
	// end inline asm
	mov.b32 	%f35, %r394;
	// begin inline asm
	shfl.sync.down.b32 %r399, %r400, %r411, %r412, %r413;
	// end inline asm
	mov.b64 	{%r405, %r410}, %rd303;
	// begin inline asm
	shfl.sync.down.b32 %r404, %r405, %r411, %r412, %r413;
	// end inline asm
	// begin inline asm
	shfl.sync.down.b32 %r409, %r410, %r411, %r412, %r413;
	// end inline asm
	mov.b64 	%rd39, {%r404, %r409};
	setp.gt.s32 	%p199, %r313, 15;
	setp.lt.f32 	%p200, %f196, %f35;
	or.pred  	%p201, %p199, %p200;
	mov.u64 	%rd355, %rd303;
	mov.f32 	%f247, %f196;
	@%p201 bra 	$L__BB5_41;
	setp.gt.f32 	%p202, %f196, %f35;
	mov.u64 	%rd355, %rd39;
	mov.f32 	%f247, %f35;
	@%p202 bra 	$L__BB5_41;
	setp.lt.s64 	%p203, %rd303, %rd39;
	min.s64 	%rd355, %rd303, %rd39;
	selp.f32 	%f247, %f196, %f35, %p203;
$L__BB5_41:
	setp.ne.s32 	%p204, %r313, 0;
	@%p204 bra 	$L__BB5_43;
	shr.u32 	%r414, %r1, 1;
	and.b32  	%r415, %r414, 496;
	mov.u32 	%r416, _ZN6thrust24THRUST_300001_SM_1000_NS8cuda_cub4core6detail5shmemE;
	add.s32 	%r417, %r416, %r415;
	st.shared.f32 	[%r417+8], %f247;
	st.shared.u64 	[%r417+16], %rd355;
$L__BB5_43:
	bar.sync 	0;
	setp.ne.s32 	%p205, %r1, 0;
	@%p205 bra 	$L__BB5_203;
	ld.shared.f32 	%f38, [_ZN6thrust24THRUST_300001_SM_1000_NS8cuda_cub4core6detail5shmemE+24];
	ld.shared.u64 	%rd42, [_ZN6thrust24THRUST_300001_SM_1000_NS8cuda_cub4core6detail5shmemE+32];
	setp.lt.f32 	%p206, %f247, %f38;
	mov.u64 	%rd305, %rd355;
	mov.f32 	%f198, %f247;
	@%p206 bra 	$L__BB5_47;
	setp.lt.f32 	%p207, %f38, %f247;
	mov.u64 	%rd305, %rd42;
	mov.f32 	%f198, %f38;
	@%p207 bra 	$L__BB5_47;
	setp.lt.s64 	%p208, %rd355, %rd42;
	min.s64 	%rd305, %rd355, %rd42;
	selp.f32 	%f198, %f247, %f38, %p208;
$L__BB5_47:
	ld.shared.f32 	%f41, [_ZN6thrust24THRUST_300001_SM_1000_NS8cuda_cub4core6detail5shmemE+40];
	ld.shared.u64 	%rd45, [_ZN6thrust24THRUST_300001_SM_1000_NS8cuda_cub4core6detail5shmemE+48];
	setp.lt.f32 	%p209, %f198, %f41;
	mov.u64 	%rd306, %rd305;
	mov.f32 	%f199, %f198;
	@%p209 bra 	$L__BB5_50;
	setp.lt.f32 	%p210, %f41, %f198;
	mov.u64 	%rd306, %rd45;
	mov.f32 	%f199, %f41;
	@%p210 bra 	$L__BB5_50;
	setp.lt.s64 	%p211, %rd305, %rd45;
	min.s64 	%rd306, %rd305, %rd45;
	selp.f32 	%f199, %f198, %f41, %p211;
$L__BB5_50:
	ld.shared.f32 	%f44, [_ZN6thrust24THRUST_300001_SM_1000_NS8cuda_cub4core6detail5shmemE+56];
	ld.shared.u64 	%rd48, [_ZN6thrust24THRUST_300001_SM_1000_NS8cuda_cub4core6detail5shmemE+64];
	setp.lt.f32 	%p212, %f199, %f44;
	mov.u64 	%rd307, %rd306;
	mov.f32 	%f200, %f199;
	@%p212 bra 	$L__BB5_53;
	setp.lt.f32 	%p213, %f44, %f199;
	mov.u64 	%rd307, %rd48;
	mov.f32 	%f200, %f44;
	@%p213 bra 	$L__BB5_53;
	setp.lt.s64 	%p214, %rd306, %rd48;
	min.s64 	%rd307, %rd306, %rd48;
	selp.f32 	%f200, %f199, %f44, %p214;
$L__BB5_53:
	ld.shared.f32 	%f47, [_ZN6thrust24THRUST_300001_SM_1000_NS8cuda_cub4core6detail5shmemE+72];
	ld.shared.u64 	%rd51, [_ZN6thrust24THRUST_300001_SM_1000_NS8cuda_cub4core6detail5shmemE+80];
	setp.lt.f32 	%p215, %f200, %f47;
	mov.u64 	%rd308, %rd307;
	mov.f32 	%f201, %f200;
	@%p215 bra 	$L__BB5_56;
	setp.lt.f32 	%p216, %f47, %f200;
	mov.u64 	%rd308, %rd51;
	mov.f32 	%f201, %f47;
	@%p216 bra 	$L__BB5_56;
	setp.lt.s64 	%p217, %rd307, %rd51;
	min.s64 	%rd308, %rd307, %rd51;
	selp.f32 	%f201, %f200, %f47, %p217;
$L__BB5_56:
	ld.shared.f32 	%f50, [_ZN6thrust24THRUST_300001_SM_1000_NS8cuda_cub4core6detail5shmemE+88];
	ld.shared.u64 	%rd54, [_ZN6thrust24THRUST_300001_SM_1000_NS8cuda_cub4core6detail5shmemE+96];
	setp.lt.f32 	%p218, %f201, %f50;
	mov.u64 	%rd309, %rd308;
	mov.f32 	%f202, %f201;
	@%p218 bra 	$L__BB5_59;
	setp.lt.f32 	%p219, %f50, %f201;
	mov.u64 	%rd309, %rd54;
	mov.f32 	%f202, %f50;
	@%p219 bra 	$L__BB5_59;
	setp.lt.s64 	%p220, %rd308, %rd54;
	min.s64 	%rd309, %rd308, %rd54;
	selp.f32 	%f202, %f201, %f50, %p220;
$L__BB5_59:
	ld.shared.f32 	%f53, [_ZN6thrust24THRUST_300001_SM_1000_NS8cuda_cub4core6detail5shmemE+104];
	ld.shared.u64 	%rd57, [_ZN6thrust24THRUST_300001_SM_1000_NS8cuda_cub4core6detail5shmemE+112];
	setp.lt.f32 	%p221, %f202, %f53;
	mov.u64 	%rd310, %rd309;
	mov.f32 	%f203, %f202;
	@%p221 bra 	$L__BB5_62;
	setp.lt.f32 	%p222, %f53, %f202;
	mov.u64 	%rd310, %rd57;
	mov.f32 	%f203, %f53;
	@%p222 bra 	$L__BB5_62;
	setp.lt.s64 	%p223, %rd309, %rd57;
	min.s64 	%rd310, %rd309, %rd57;
	selp.f32 	%f203, %f202, %f53, %p223;
$L__BB5_62:
	ld.shared.f32 	%f56, [_ZN6thrust24THRUST_300001_SM_1000_NS8cuda_cub4core6detail5shmemE+120];
	ld.shared.u64 	%rd60, [_ZN6thrust24THRUST_300001_SM_1000_NS8cuda_cub4core6detail5shmemE+128];
	setp.lt.f32 	%p224, %f203, %f56;
	mov.f32 	%f247, %f203;
	mov.u64 	%rd355, %rd310;
	@%p224 bra 	$L__BB5_203;
	setp.lt.f32 	%p225, %f56, %f203;
	mov.f32 	%f247, %f56;
	mov.u64 	%rd355, %rd60;
	@%p225 bra 	$L__BB5_203;
	setp.lt.s64 	%p226, %rd310, %rd60;
	min.s64 	%rd355, %rd310, %rd60;
	selp.f32 	%f247, %f203, %f56, %p226;
	bra.uni 	$L__BB5_203;
$L__BB5_65:
	// begin inline asm
	mov.u32 %r200, %laneid;
	// end inline asm
	and.b32  	%r221, %r1, 992;
	add.s32 	%r222, %r221, 32;
	setp.gt.s32 	%p123, %r222, %r37;
	not.b32 	%r223, %r221;
	add.s32 	%r224, %r37, %r223;
	selp.b32 	%r219, %r224, 31, %p123;
	mov.b32 	%r202, %f191;
	mov.b32 	%r218, 1;
	mov.b32 	%r220, -1;
	// begin inline asm
	shfl.sync.down.b32 %r201, %r202, %r218, %r219, %r220;
	// end inline asm
	mov.b32 	%f58, %r201;
	// begin inline asm
	shfl.sync.down.b32 %r206, %r207, %r218, %r219, %r220;
	// end inline asm
	mov.b64 	{%r212, %r217}, %rd298;
	// begin inline asm
	shfl.sync.down.b32 %r211, %r212, %r218, %r219, %r220;
	// end inline asm
	// begin inline asm
	shfl.sync.down.b32 %r216, %r217, %r218, %r219, %r220;
	// end inline asm
	mov.b64 	%rd62, {%r211, %r216};
	setp.ge.s32 	%p124, %r200, %r219;
	setp.lt.f32 	%p125, %f191, %f58;
	or.pred  	%p126, %p124, %p125;
	mov.u64 	%rd311, %rd298;
	mov.f32 	%f204, %f191;
	@%p126 bra 	$L__BB5_68;
	setp.gt.f32 	%p127, %f191, %f58;
	mov.u64 	%rd311, %rd62;
	mov.f32 	%f204, %f58;
	@%p127 bra 	$L__BB5_68;
	setp.lt.s64 	%p128, %rd298, %rd62;
	min.s64 	%rd311, %rd298, %rd62;
	selp.f32 	%f204, %f191, %f58, %p128;
$L__BB5_68:
	mov.b32 	%r226, %f204;
	mov.b32 	%r242, 2;
	mov.b32 	%r244, -1;
	// begin inline asm
	shfl.sync.down.b32 %r225, %r226, %r242, %r219, %r244;
	// end inline asm
	mov.b32 	%f61, %r225;
	// begin inline asm
	shfl.sync.down.b32 %r230, %r231, %r242, %r219, %r244;
	// end inline asm
	mov.b64 	{%r236, %r241}, %rd311;
	// begin inline asm
	shfl.sync.down.b32 %r235, %r236, %r242, %r219, %r244;
	// end inline asm
	// begin inline asm
	shfl.sync.down.b32 %r240, %r241, %r242, %r219, %r244;
	// end inline asm
	mov.b64 	%rd65, {%r235, %r240};
	add.s32 	%r245, %r200, 2;
	setp.gt.s32 	%p129, %r245, %r219;
	setp.lt.f32 	%p130, %f204, %f61;
	or.pred  	%p131, %p129, %p130;
	mov.u64 	%rd312, %rd311;
	mov.f32 	%f205, %f204;
	@%p131 bra 	$L__BB5_71;
	setp.gt.f32 	%p132, %f204, %f61;
	mov.u64 	%rd312, %rd65;
	mov.f32 	%f205, %f61;
	@%p132 bra 	$L__BB5_71;
	setp.lt.s64 	%p133, %rd311, %rd65;
	min.s64 	%rd312, %rd311, %rd65;
	selp.f32 	%f205, %f204, %f61, %p133;
$L__BB5_71:
	mov.b32 	%r247, %f205;
	mov.b32 	%r263, 4;
	mov.b32 	%r265, -1;
	// begin inline asm
	shfl.sync.down.b32 %r246, %r247, %r263, %r219, %r265;
	// end inline asm
	mov.b32 	%f64, %r246;
	// begin inline asm
	shfl.sync.down.b32 %r251, %r252, %r263, %r219, %r265;
	// end inline asm
	mov.b64 	{%r257, %r262}, %rd312;
	// begin inline asm
	shfl.sync.down.b32 %r256, %r257, %r263, %r219, %r265;
	// end inline asm
	// begin inline asm
	shfl.sync.down.b32 %r261, %r262, %r263, %r219, %r265;
	// end inline asm
	mov.b64 	%rd68, {%r256, %r261};
	add.s32 	%r266, %r200, 4;
	setp.gt.s32 	%p134, %r266, %r219;
	setp.lt.f32 	%p135, %f205, %f64;
	or.pred  	%p136, %p134, %p135;
	mov.f32 	%f206, %f205;
	mov.u64 	%rd313, %rd312;
	@%p136 bra 	$L__BB5_74;
	setp.gt.f32 	%p137, %f205, %f64;
	mov.f32 	%f206, %f64;
	mov.u64 	%rd313, %rd68;
	@%p137 bra 	$L__BB5_74;
	setp.lt.s64 	%p138, %rd312, %rd68;
	selp.f32 	%f206, %f205, %f64, %p138;
	min.s64 	%rd313, %rd312, %rd68;
$L__BB5_74:
	mov.b32 	%r268, %f206;
	mov.b32 	%r284, 8;
	mov.b32 	%r286, -1;
	// begin inline asm
	shfl.sync.down.b32 %r267, %r268, %r284, %r219, %r286;
	// end inline asm
	mov.b32 	%f67, %r267;
	// begin inline asm
	shfl.sync.down.b32 %r272, %r273, %r284, %r219, %r286;
	// end inline asm
	mov.b64 	{%r278, %r283}, %rd313;
	// begin inline asm
	shfl.sync.down.b32 %r277, %r278, %r284, %r219, %r286;
	// end inline asm
	// begin inline asm
	shfl.sync.down.b32 %r282, %r283, %r284, %r219, %r286;
	// end inline asm
	mov.b64 	%rd71, {%r277, %r282};
	add.s32 	%r287, %r200, 8;
	setp.gt.s32 	%p139, %r287, %r219;
	setp.lt.f32 	%p140, %f206, %f67;
	or.pred  	%p141, %p139, %p140;
	mov.f32 	%f207, %f206;
	mov.u64 	%rd314, %rd313;
	@%p141 bra 	$L__BB5_77;
	setp.gt.f32 	%p142, %f206, %f67;
	mov.f32 	%f207, %f67;
	mov.u64 	%rd314, %rd71;
	@%p142 bra 	$L__BB5_77;
	setp.lt.s64 	%p143, %rd313, %rd71;
	selp.f32 	%f207, %f206, %f67, %p143;
	min.s64 	%rd314, %rd313, %rd71;
$L__BB5_77:
	mov.b32 	%r289, %f207;
	mov.b32 	%r305, 16;
	mov.b32 	%r307, -1;
	// begin inline asm
	shfl.sync.down.b32 %r288, %r289, %r305, %r219, %r307;
	// end inline asm
	mov.b32 	%f70, %r288;
	// begin inline asm
	shfl.sync.down.b32 %r293, %r294, %r305, %r219, %r307;
	// end inline asm
	mov.b64 	{%r299, %r304}, %rd314;
	// begin inline asm
	shfl.sync.down.b32 %r298, %r299, %r305, %r219, %r307;
	// end inline asm
	// begin inline asm
	shfl.sync.down.b32 %r303, %r304, %r305, %r219, %r307;
	// end inline asm
	mov.b64 	%rd74, {%r298, %r303};
	add.s32 	%r308, %r200, 16;
	setp.gt.s32 	%p144, %r308, %r219;
	setp.lt.f32 	%p145, %f207, %f70;
	or.pred  	%p146, %p144, %p145;
	mov.f32 	%f247, %f207;
	mov.u64 	%rd355, %rd314;
	@%p146 bra 	$L__BB5_80;
	setp.gt.f32 	%p147, %f207, %f70;
	mov.f32 	%f247, %f70;
	mov.u64 	%rd355, %rd74;
	@%p147 bra 	$L__BB5_80;
	setp.lt.s64 	%p148, %rd314, %rd74;
	selp.f32 	%f247, %f207, %f70, %p148;
	min.s64 	%rd355, %rd314, %rd74;
$L__BB5_80:
	setp.ne.s32 	%p149, %r200, 0;
	@%p149 bra 	$L__BB5_82;
	shr.u32 	%r309, %r1, 1;
	and.b32  	%r310, %r309, 496;
	mov.u32 	%r311, _ZN6thrust24THRUST_300001_SM_1000_NS8cuda_cub4core6detail5shmemE;
	add.s32 	%r312, %r311, %r310;
	st.shared.f32 	[%r312+8], %f247;
	st.shared.u64 	[%r312+16], %rd355;
$L__BB5_82:
	bar.sync 	0;
	setp.ne.s32 	%p150, %r1, 0;
	@%p150 bra 	$L__BB5_203;
	setp.lt.s32 	%p151, %r37, 33;
	mov.f32 	%f209, %f247;
	mov.u64 	%rd316, %rd355;
	@%p151 bra 	$L__BB5_87;
	ld.shared.f32 	%f73, [_ZN6thrust24THRUST_300001_SM_1000_NS8cuda_cub4core6detail5shmemE+24];
	ld.shared.u64 	%rd77, [_ZN6thrust24THRUST_300001_SM_1000_NS8cuda_cub4core6detail5shmemE+32];
	setp.lt.f32 	%p152, %f247, %f73;
	mov.f32 	%f209, %f247;
	mov.u64 	%rd316, %rd355;
	@%p152 bra 	$L__BB5_87;
	setp.lt.f32 	%p153, %f73, %f247;
	mov.f32 	%f209, %f73;
	mov.u64 	%rd316, %rd77;
	@%p153 bra 	$L__BB5_87;
	setp.lt.s64 	%p154, %rd355, %rd77;
	selp.f32 	%f209, %f247, %f73, %p154;
	min.s64 	%rd316, %rd355, %rd77;
$L__BB5_87:
	setp.lt.s32 	%p155, %r37, 65;
	mov.f32 	%f210, %f209;
	mov.u64 	%rd317, %rd316;
	@%p155 bra 	$L__BB5_91;
	ld.shared.f32 	%f76, [_ZN6thrust24THRUST_300001_SM_1000_NS8cuda_cub4core6detail5shmemE+40];
	ld.shared.u64 	%rd80, [_ZN6thrust24THRUST_300001_SM_1000_NS8cuda_cub4core6detail5shmemE+48];
	setp.lt.f32 	%p156, %f209, %f76;
	mov.f32 	%f210, %f209;
	mov.u64 	%rd317, %rd316;
	@%p156 bra 	$L__BB5_91;
	setp.lt.f32 	%p157, %f76, %f209;
	mov.f32 	%f210, %f76;
	mov.u64 	%rd317, %rd80;
	@%p157 bra 	$L__BB5_91;
	setp.lt.s64 	%p158, %rd316, %rd80;
	selp.f32 	%f210, %f209, %f76, %p158;
	min.s64 	%rd317, %rd316, %rd80;
$L__BB5_91:
	setp.lt.s32 	%p159, %r37, 97;
	mov.f32 	%f211, %f210;
	mov.u64 	%rd318, %rd317;
	@%p159 bra 	$L__BB5_95;
	ld.shared.f32 	%f79, [_ZN6thrust24THRUST_300001_SM_1000_NS8cuda_cub4core6detail5shmemE+56];
	ld.shared.u64 	%rd83, [_ZN6thrust24THRUST_300001_SM_1000_NS8cuda_cub4core6detail5shmemE+64];
	setp.lt.f32 	%p160, %f210, %f79;
	mov.f32 	%f211, %f210;
	mov.u64 	%rd318, %rd317;
	@%p160 bra 	$L__BB5_95;
	setp.lt.f32 	%p161, %f79, %f210;
	mov.f32 	%f211, %f79;
	mov.u64 	%rd318, %rd83;
	@%p161 bra 	$L__BB5_95;
	setp.lt.s64 	%p162, %rd317, %rd83;
	selp.f32 	%f211, %f210, %f79, %p162;
	min.s64 	%rd318, %rd317, %rd83;
$L__BB5_95:
	setp.lt.s32 	%p163, %r37, 129;
	mov.f32 	%f212, %f211;
	mov.u64 	%rd319, %rd318;
	@%p163 bra 	$L__BB5_99;
	ld.shared.f32 	%f82, [_ZN6thrust24THRUST_300001_SM_1000_NS8cuda_cub4core6detail5shmemE+72];
	ld.shared.u64 	%rd86, [_ZN6thrust24THRUST_300001_SM_1000_NS8cuda_cub4core6detail5shmemE+80];
	setp.lt.f32 	%p164, %f211, %f82;
	mov.f32 	%f212, %f211;
	mov.u64 	%rd319, %rd318;
	@%p164 bra 	$L__BB5_99;
	setp.lt.f32 	%p165, %f82, %f211;
	mov.f32 	%f212, %f82;
	mov.u64 	%rd319, %rd86;
	@%p165 bra 	$L__BB5_99;
	setp.lt.s64 	%p166, %rd318, %rd86;
	selp.f32 	%f212, %f211, %f82, %p166;
	min.s64 	%rd319, %rd318, %rd86;
$L__BB5_99:
	setp.lt.s32 	%p167, %r37, 161;
	mov.f32 	%f213, %f212;
	mov.u64 	%rd320, %rd319;
	@%p167 bra 	$L__BB5_103;
	ld.shared.f32 	%f85, [_ZN6thrust24THRUST_300001_SM_1000_NS8cuda_cub4core6detail5shmemE+88];
	ld.shared.u64 	%rd89, [_ZN6thrust24THRUST_300001_SM_1000_NS8cuda_cub4core6detail5shmemE+96];
	setp.lt.f32 	%p168, %f212, %f85;
	mov.f32 	%f213, %f212;
	mov.u64 	%rd320, %rd319;
	@%p168 bra 	$L__BB5_103;
	setp.lt.f32 	%p169, %f85, %f212;
	mov.f32 	%f213, %f85;
	mov.u64 	%rd320, %rd89;
	@%p169 bra 	$L__BB5_103;
	setp.lt.s64 	%p170, %rd319, %rd89;
	selp.f32 	%f213, %f212, %f85, %p170;
	min.s64 	%rd320, %rd319, %rd89;
$L__BB5_103:
	setp.lt.s32 	%p171, %r37, 193;
	mov.f32 	%f214, %f213;
	mov.u64 	%rd321, %rd320;
	@%p171 bra 	$L__BB5_107;
	ld.shared.f32 	%f88, [_ZN6thrust24THRUST_300001_SM_1000_NS8cuda_cub4core6detail5shmemE+104];
	ld.shared.u64 	%rd92, [_ZN6thrust24THRUST_300001_SM_1000_NS8cuda_cub4core6detail5shmemE+112];
	setp.lt.f32 	%p172, %f213, %f88;
	mov.f32 	%f214, %f213;
	mov.u64 	%rd321, %rd320;
	@%p172 bra 	$L__BB5_107;
	setp.lt.f32 	%p173, %f88, %f213;
	mov.f32 	%f214, %f88;
	mov.u64 	%rd321, %rd92;
	@%p173 bra 	$L__BB5_107;
	setp.lt.s64 	%p174, %rd320, %rd92;
	selp.f32 	%f214, %f213, %f88, %p174;
	min.s64 	%rd321, %rd320, %rd92;
$L__BB5_107:
	setp.lt.s32 	%p175, %r37, 225;
	mov.f32 	%f247, %f214;
	mov.u64 	%rd355, %rd321;
	@%p175 bra 	$L__BB5_203;
	ld.shared.f32 	%f91, [_ZN6thrust24THRUST_300001_SM_1000_NS8cuda_cub4core6detail5shmemE+120];
	ld.shared.u64 	%rd95, [_ZN6thrust24THRUST_300001_SM_1000_NS8cuda_cub4core6detail5shmemE+128];
	setp.lt.f32 	%p176, %f214, %f91;
	mov.f32 	%f247, %f214;
	mov.u64 	%rd355, %rd321;
	@%p176 bra 	$L__BB5_203;
	setp.lt.f32 	%p177, %f91, %f214;
	mov.f32 	%f247, %f91;
	mov.u64 	%rd355, %rd95;
	@%p177 bra 	$L__BB5_203;
	setp.lt.s64 	%p178, %rd321, %rd95;
	selp.f32 	%f247, %f214, %f91, %p178;
	min.s64 	%rd355, %rd321, %rd95;
	bra.uni 	$L__BB5_203;
$L__BB5_111:
	mov.u32 	%r16, %tid.x;
	mul.wide.u32 	%rd208, %r16, 16;
	add.s64 	%rd189, %rd186, %rd208;
	// begin inline asm
	ld.global.nc.u64 %rd188, [%rd189];
	// end inline asm
	mov.b64 	{%r38, %r39}, %rd188;
	mov.b32 	%f93, %r38;
	add.s64 	%rd191, %rd189, 8;
	// begin inline asm
	ld.global.nc.u64 %rd190, [%rd191];
	// end inline asm
	add.s64 	%rd193, %rd189, 4096;
	// begin inline asm
	ld.global.nc.u64 %rd192, [%rd193];
	// end inline asm
	mov.b64 	{%r40, %r41}, %rd192;
	mov.b32 	%f94, %r40;
	add.s64 	%rd195, %rd189, 4104;
	// begin inline asm
	ld.global.nc.u64 %rd194, [%rd195];
	// end inline asm
	add.s64 	%rd197, %rd189, 8192;
	// begin inline asm
	ld.global.nc.u64 %rd196, [%rd197];
	// end inline asm
	mov.b64 	{%r42, %r43}, %rd196;
	mov.b32 	%f95, %r42;
	add.s64 	%rd199, %rd189, 8200;
	// begin inline asm
	ld.global.nc.u64 %rd198, [%rd199];
	// end inline asm
	add.s64 	%rd201, %rd189, 12288;
	// begin inline asm
	ld.global.nc.u64 %rd200, [%rd201];
	// end inline asm
	mov.b64 	{%r44, %r45}, %rd200;
	mov.b32 	%f96, %r44;
	add.s64 	%rd203, %rd189, 12296;
	// begin inline asm
	ld.global.nc.u64 %rd202, [%rd203];
	// end inline asm
	add.s64 	%rd205, %rd189, 16384;
	// begin inline asm
	ld.global.nc.u64 %rd204, [%rd205];
	// end inline asm
	mov.b64 	{%r46, %r47}, %rd204;
	mov.b32 	%f97, %r46;
	add.s64 	%rd207, %rd189, 16392;
	// begin inline asm
	ld.global.nc.u64 %rd206, [%rd207];
	// end inline asm
	setp.lt.f32 	%p3, %f93, %f94;
	mov.f32 	%f215, %f93;
	mov.u64 	%rd322, %rd190;
	@%p3 bra 	$L__BB5_114;
	setp.lt.f32 	%p4, %f94, %f93;
	mov.f32 	%f215, %f94;
	mov.u64 	%rd322, %rd194;
	@%p4 bra 	$L__BB5_114;
	setp.lt.s64 	%p5, %rd190, %rd194;
	selp.f32 	%f215, %f93, %f94, %p5;
	min.s64 	%rd322, %rd190, %rd194;
$L__BB5_114:
	setp.lt.f32 	%p6, %f215, %f95;
	mov.f32 	%f216, %f215;
	mov.u64 	%rd323, %rd322;
	@%p6 bra 	$L__BB5_117;
	setp.lt.f32 	%p7, %f95, %f215;
	mov.f32 	%f216, %f95;
	mov.u64 	%rd323, %rd198;
	@%p7 bra 	$L__BB5_117;
	setp.lt.s64 	%p8, %rd322, %rd198;
	selp.f32 	%f216, %f215, %f95, %p8;
	min.s64 	%rd323, %rd322, %rd198;
$L__BB5_117:
	setp.lt.f32 	%p9, %f216, %f96;
	mov.f32 	%f217, %f216;
	mov.u64 	%rd324, %rd323;
	@%p9 bra 	$L__BB5_120;
	setp.lt.f32 	%p10, %f96, %f216;
	mov.f32 	%f217, %f96;
	mov.u64 	%rd324, %rd202;
	@%p10 bra 	$L__BB5_120;
	setp.lt.s64 	%p11, %rd323, %rd202;
	selp.f32 	%f217, %f216, %f96, %p11;
	min.s64 	%rd324, %rd323, %rd202;
$L__BB5_120:
	setp.lt.f32 	%p12, %f217, %f97;
	mov.f32 	%f234, %f217;
	mov.u64 	%rd342, %rd324;
	@%p12 bra 	$L__BB5_123;
	setp.lt.f32 	%p13, %f97, %f217;
	mov.f32 	%f234, %f97;
	mov.u64 	%rd342, %rd206;
	@%p13 bra 	$L__BB5_123;
	setp.lt.s64 	%p14, %rd324, %rd206;
	selp.f32 	%f234, %f217, %f97, %p14;
	min.s64 	%rd342, %rd324, %rd206;
$L__BB5_123:
	setp.lt.u32 	%p15, %r37, 2560;
	mov.b32 	%r425, 1280;
	@%p15 bra 	$L__BB5_141;
	mov.b32 	%r425, 1280;
$L__BB5_125:
	mov.u32 	%r17, %r425;
	add.s32 	%r50, %r17, %r16;
	mul.wide.u32 	%rd229, %r50, 16;
	add.s64 	%rd210, %rd186, %rd229;
	// begin inline asm
	ld.global.nc.u64 %rd209, [%rd210];
	// end inline asm
	mov.b64 	{%r51, %r52}, %rd209;
	mov.b32 	%f107, %r51;
	add.s64 	%rd212, %rd210, 8;
	// begin inline asm
	ld.global.nc.u64 %rd211, [%rd212];
	// end inline asm
	add.s64 	%rd214, %rd210, 4096;
	// begin inline asm
	ld.global.nc.u64 %rd213, [%rd214];
	// end inline asm
	mov.b64 	{%r53, %r54}, %rd213;
	mov.b32 	%f108, %r53;
	add.s64 	%rd216, %rd210, 4104;
	// begin inline asm
	ld.global.nc.u64 %rd215, [%rd216];
	// end inline asm
	add.s64 	%rd218, %rd210, 8192;
	// begin inline asm
	ld.global.nc.u64 %rd217, [%rd218];
	// end inline asm
	mov.b64 	{%r55, %r56}, %rd217;
	mov.b32 	%f109, %r55;
	add.s64 	%rd220, %rd210, 8200;
	// begin inline asm
	ld.global.nc.u64 %rd219, [%rd220];
	// end inline asm
	add.s64 	%rd222, %rd210, 12288;
	// begin inline asm
	ld.global.nc.u64 %rd221, [%rd222];
	// end inline asm
	mov.b64 	{%r57, %r58}, %rd221;
	mov.b32 	%f110, %r57;
	add.s64 	%rd224, %rd210, 12296;
	// begin inline asm
	ld.global.nc.u64 %rd223, [%rd224];
	// end inline asm
	add.s64 	%rd226, %rd210, 16384;
	// begin inline asm
	ld.global.nc.u64 %rd225, [%rd226];
	// end inline asm
	mov.b64 	{%r59, %r60}, %rd225;
	mov.b32 	%f111, %r59;
	add.s64 	%rd228, %rd210, 16392;
	// begin inline asm
	ld.global.nc.u64 %rd227, [%rd228];
	// end inline asm
	setp.lt.f32 	%p16, %f234, %f107;
	mov.f32 	%f220, %f234;
	mov.u64 	%rd327, %rd342;
	@%p16 bra 	$L__BB5_128;
	setp.lt.f32 	%p17, %f107, %f234;
	mov.f32 	%f220, %f107;
	mov.u64 	%rd327, %rd211;
	@%p17 bra 	$L__BB5_128;
	setp.lt.s64 	%p18, %rd342, %rd211;
	selp.f32 	%f220, %f234, %f107, %p18;
	min.s64 	%rd327, %rd342, %rd211;
$L__BB5_128:
	setp.lt.f32 	%p19, %f220, %f108;
	mov.f32 	%f221, %f220;
	mov.u64 	%rd328, %rd327;
	@%p19 bra 	$L__BB5_131;
	setp.lt.f32 	%p20, %f108, %f220;
	mov.f32 	%f221, %f108;
	mov.u64 	%rd328, %rd215;
	@%p20 bra 	$L__BB5_131;
	setp.lt.s64 	%p21, %rd327, %rd215;
	selp.f32 	%f221, %f220, %f108, %p21;
	min.s64 	%rd328, %rd327, %rd215;
$L__BB5_131:
	setp.lt.f32 	%p22, %f221, %f109;
	mov.f32 	%f222, %f221;
	mov.u64 	%rd329, %rd328;
	@%p22 bra 	$L__BB5_134;
	setp.lt.f32 	%p23, %f109, %f221;
	mov.f32 	%f222, %f109;
	mov.u64 	%rd329, %rd219;
	@%p23 bra 	$L__BB5_134;
	setp.lt.s64 	%p24, %rd328, %rd219;
	selp.f32 	%f222, %f221, %f109, %p24;
	min.s64 	%rd329, %rd328, %rd219;
$L__BB5_134:
	setp.lt.f32 	%p25, %f222, %f110;
	mov.f32 	%f223, %f222;
	mov.u64 	%rd330, %rd329;
	@%p25 bra 	$L__BB5_137;
	setp.lt.f32 	%p26, %f110, %f222;
	mov.f32 	%f223, %f110;
	mov.u64 	%rd330, %rd223;
	@%p26 bra 	$L__BB5_137;
	setp.lt.s64 	%p27, %rd329, %rd223;
	selp.f32 	%f223, %f222, %f110, %p27;
	min.s64 	%rd330, %rd329, %rd223;
$L__BB5_137:
	setp.lt.f32 	%p28, %f223, %f111;
	mov.f32 	%f234, %f223;
	mov.u64 	%rd342, %rd330;
	@%p28 bra 	$L__BB5_140;
	setp.lt.f32 	%p29, %f111, %f223;
	mov.f32 	%f234, %f111;
	mov.u64 	%rd342, %rd227;
	@%p29 bra 	$L__BB5_140;
	setp.lt.s64 	%p30, %rd330, %rd227;
	selp.f32 	%f234, %f223, %f111, %p30;
	min.s64 	%rd342, %rd330, %rd227;
$L__BB5_140:
	add.s32 	%r425, %r17, 1280;
	add.s32 	%r61, %r17, 2560;
	setp.le.s32 	%p31, %r61, %r37;
	@%p31 bra 	$L__BB5_125;
$L__BB5_141:
	setp.le.s32 	%p32, %r37, %r425;
	@%p32 bra 	$L__BB5_164;
	sub.s32 	%r20, %r37, %r425;
	setp.ge.s32 	%p33, %r16, %r20;
	@%p33 bra 	$L__BB5_164;
	not.b32 	%r62, %r16;
	add.s32 	%r63, %r37, %r62;
	sub.s32 	%r21, %r63, %r425;
	and.b32  	%r64, %r21, 768;
	setp.eq.s32 	%p34, %r64, 768;
	mov.u32 	%r429, %r16;
	@%p34 bra 	$L__BB5_149;
	add.s32 	%r427, %r16, %r425;
	shr.u32 	%r65, %r21, 8;
	add.s32 	%r66, %r65, 1;
	and.b32  	%r67, %r66, 3;
	neg.s32 	%r426, %r67;
	mov.u32 	%r429, %r16;
$L__BB5_145:
	.pragma "nounroll";
	mov.u64 	%rd127, %rd342;
	mov.f32 	%f123, %f234;
	mul.wide.u32 	%rd235, %r427, 16;
	add.s64 	%rd232, %rd186, %rd235;
	// begin inline asm
	ld.global.nc.u64 %rd231, [%rd232];
	// end inline asm
	mov.b64 	{%r68, %r69}, %rd231;
	mov.b32 	%f124, %r68;
	add.s64 	%rd234, %rd232, 8;
	// begin inline asm
	ld.global.nc.u64 %rd233, [%rd234];
	// end inline asm
	setp.lt.f32 	%p35, %f123, %f124;
	@%p35 bra 	$L__BB5_148;
	setp.lt.f32 	%p36, %f124, %f123;
	mov.f32 	%f234, %f124;
	mov.u64 	%rd342, %rd233;
	@%p36 bra 	$L__BB5_148;
	setp.lt.s64 	%p37, %rd127, %rd233;
	selp.f32 	%f234, %f123, %f124, %p37;
	min.s64 	%rd342, %rd127, %rd233;
$L__BB5_148:
	add.s32 	%r429, %r429, 256;
	add.s32 	%r427, %r427, 256;
	add.s32 	%r426, %r426, 1;
	setp.ne.s32 	%p38, %r426, 0;
	@%p38 bra 	$L__BB5_145;
$L__BB5_149:
	setp.lt.u32 	%p39, %r21, 768;
	@%p39 bra 	$L__BB5_164;
	cvt.u64.u32 	%rd236, %r429;
	cvt.u64.u32 	%rd237, %r425;
	add.s64 	%rd238, %rd236, %rd237;
	shl.b64 	%rd239, %rd238, 4;
	add.s64 	%rd240, %rd239, %rd186;
	add.s64 	%rd337, %rd240, 12296;
	add.s32 	%r430, %r429, %r425;
$L__BB5_151:
	mul.wide.u32 	%rd245, %r430, 16;
	add.s64 	%rd242, %rd186, %rd245;
	// begin inline asm
	ld.global.nc.u64 %rd241, [%rd242];
	// end inline asm
	mov.b64 	{%r70, %r71}, %rd241;
	mov.b32 	%f130, %r70;
	add.s64 	%rd244, %rd242, 8;
	// begin inline asm
	ld.global.nc.u64 %rd243, [%rd244];
	// end inline asm
	setp.lt.f32 	%p40, %f234, %f130;
	mov.f32 	%f231, %f234;
	mov.u64 	%rd339, %rd342;
	@%p40 bra 	$L__BB5_154;
	setp.lt.f32 	%p41, %f130, %f234;
	mov.f32 	%f231, %f130;
	mov.u64 	%rd339, %rd243;
	@%p41 bra 	$L__BB5_154;
	setp.lt.s64 	%p42, %rd342, %rd243;
	selp.f32 	%f231, %f234, %f130, %p42;
	min.s64 	%rd339, %rd342, %rd243;
$L__BB5_154:
	add.s64 	%rd247, %rd337, -8200;
	// begin inline asm
	ld.global.nc.u64 %rd246, [%rd247];
	// end inline asm
	mov.b64 	{%r72, %r73}, %rd246;
	mov.b32 	%f133, %r72;
	add.s64 	%rd249, %rd337, -8192;
	// begin inline asm
	ld.global.nc.u64 %rd248, [%rd249];
	// end inline asm
	setp.lt.f32 	%p43, %f231, %f133;
	mov.f32 	%f232, %f231;
	mov.u64 	%rd340, %rd339;
	@%p43 bra 	$L__BB5_157;
	setp.lt.f32 	%p44, %f133, %f231;
	mov.f32 	%f232, %f133;
	mov.u64 	%rd340, %rd248;
	@%p44 bra 	$L__BB5_157;
	setp.lt.s64 	%p45, %rd339, %rd248;
	selp.f32 	%f232, %f231, %f133, %p45;
	min.s64 	%rd340, %rd339, %rd248;
$L__BB5_157:
	add.s64 	%rd251, %rd337, -4104;
	// begin inline asm
	ld.global.nc.u64 %rd250, [%rd251];
	// end inline asm
	mov.b64 	{%r74, %r75}, %rd250;
	mov.b32 	%f136, %r74;
	add.s64 	%rd253, %rd337, -4096;
	// begin inline asm
	ld.global.nc.u64 %rd252, [%rd253];
	// end inline asm
	setp.lt.f32 	%p46, %f232, %f136;
	mov.f32 	%f233, %f232;
	mov.u64 	%rd341, %rd340;
	@%p46 bra 	$L__BB5_160;
	setp.lt.f32 	%p47, %f136, %f232;
	mov.f32 	%f233, %f136;
	mov.u64 	%rd341, %rd252;
	@%p47 bra 	$L__BB5_160;
	setp.lt.s64 	%p48, %rd340, %rd252;
	selp.f32 	%f233, %f232, %f136, %p48;
	min.s64 	%rd341, %rd340, %rd252;
$L__BB5_160:
	add.s64 	%rd255, %rd337, -8;
	// begin inline asm
	ld.global.nc.u64 %rd254, [%rd255];
	// end inline asm
	mov.b64 	{%r76, %r77}, %rd254;
	mov.b32 	%f139, %r76;
	// begin inline asm
	ld.global.nc.u64 %rd256, [%rd337];
	// end inline asm
	setp.lt.f32 	%p49, %f233, %f139;
	mov.f32 	%f234, %f233;
	mov.u64 	%rd342, %rd341;
	@%p49 bra 	$L__BB5_163;
	setp.lt.f32 	%p50, %f139, %f233;
	mov.f32 	%f234, %f139;
	mov.u64 	%rd342, %rd256;
	@%p50 bra 	$L__BB5_163;
	setp.lt.s64 	%p51, %rd341, %rd256;
	selp.f32 	%f234, %f233, %f139, %p51;
	min.s64 	%rd342, %rd341, %rd256;
$L__BB5_163:
	add.s32 	%r429, %r429, 1024;
	add.s64 	%rd337, %rd337, 16384;
	add.s32 	%r430, %r430, 1024;
	setp.lt.s32 	%p52, %r429, %r20;
	@%p52 bra 	$L__BB5_151;
$L__BB5_164:
	// begin inline asm
	mov.u32 %r78, %laneid;
	// end inline asm
	mov.b32 	%r80, %f234;
	mov.b32 	%r96, 1;
	mov.b32 	%r97, 31;
	mov.b32 	%r98, -1;
	// begin inline asm
	shfl.sync.down.b32 %r79, %r80, %r96, %r97, %r98;
	// end inline asm
	mov.b32 	%f143, %r79;
	// begin inline asm
	shfl.sync.down.b32 %r84, %r85, %r96, %r97, %r98;
	// end inline asm
	mov.b64 	{%r90, %r95}, %rd342;
	// begin inline asm
	shfl.sync.down.b32 %r89, %r90, %r96, %r97, %r98;
	// end inline asm
	// begin inline asm
	shfl.sync.down.b32 %r94, %r95, %r96, %r97, %r98;
	// end inline asm
	mov.b64 	%rd150, {%r89, %r94};
	setp.gt.s32 	%p53, %r78, 30;
	setp.lt.f32 	%p54, %f234, %f143;
	or.pred  	%p55, %p53, %p54;
	mov.f32 	%f236, %f234;
	mov.u64 	%rd344, %rd342;
	@%p55 bra 	$L__BB5_167;
	setp.gt.f32 	%p56, %f234, %f143;
	mov.f32 	%f236, %f143;
	mov.u64 	%rd344, %rd150;
	@%p56 bra 	$L__BB5_167;
	setp.lt.s64 	%p57, %rd342, %rd150;
	selp.f32 	%f236, %f234, %f143, %p57;
	min.s64 	%rd344, %rd342, %rd150;
$L__BB5_167:
	mov.b32 	%r100, %f236;
	mov.b32 	%r116, 2;
	mov.b32 	%r117, 31;
	mov.b32 	%r118, -1;
	// begin inline asm
	shfl.sync.down.b32 %r99, %r100, %r116, %r117, %r118;
	// end inline asm
	mov.b32 	%f146, %r99;
	// begin inline asm
	shfl.sync.down.b32 %r104, %r105, %r116, %r117, %r118;
	// end inline asm
	mov.b64 	{%r110, %r115}, %rd344;
	// begin inline asm
	shfl.sync.down.b32 %r109, %r110, %r116, %r117, %r118;
	// end inline asm
	// begin inline asm
	shfl.sync.down.b32 %r114, %r115, %r116, %r117, %r118;
	// end inline asm
	mov.b64 	%rd153, {%r109, %r114};
	setp.gt.s32 	%p58, %r78, 29;
	setp.lt.f32 	%p59, %f236, %f146;
	or.pred  	%p60, %p58, %p59;
	mov.f32 	%f237, %f236;
	mov.u64 	%rd345, %rd344;
	@%p60 bra 	$L__BB5_170;
	setp.gt.f32 	%p61, %f236, %f146;
	mov.f32 	%f237, %f146;
	mov.u64 	%rd345, %rd153;
	@%p61 bra 	$L__BB5_170;
	setp.lt.s64 	%p62, %rd344, %rd153;
	selp.f32 	%f237, %f236, %f146, %p62;
	min.s64 	%rd345, %rd344, %rd153;
$L__BB5_170:
	mov.b32 	%r120, %f237;
	mov.b32 	%r136, 4;
	mov.b32 	%r137, 31;
	mov.b32 	%r138, -1;
	// begin inline asm
	shfl.sync.down.b32 %r119, %r120, %r136, %r137, %r138;
	// end inline asm
	mov.b32 	%f149, %r119;
	// begin inline asm
	shfl.sync.down.b32 %r124, %r125, %r136, %r137, %r138;
	// end inline asm
	mov.b64 	{%r130, %r135}, %rd345;
	// begin inline asm
	shfl.sync.down.b32 %r129, %r130, %r136, %r137, %r138;
	// end inline asm
	// begin inline asm
	shfl.sync.down.b32 %r134, %r135, %r136, %r137, %r138;
	// end inline asm
	mov.b64 	%rd156, {%r129, %r134};
	setp.gt.s32 	%p63, %r78, 27;
	setp.lt.f32 	%p64, %f237, %f149;
	or.pred  	%p65, %p63, %p64;
	mov.f32 	%f238, %f237;
	mov.u64 	%rd346, %rd345;
	@%p65 bra 	$L__BB5_173;
	setp.gt.f32 	%p66, %f237, %f149;
	mov.f32 	%f238, %f149;
	mov.u64 	%rd346, %rd156;
	@%p66 bra 	$L__BB5_173;
	setp.lt.s64 	%p67, %rd345, %rd156;
	selp.f32 	%f238, %f237, %f149, %p67;
	min.s64 	%rd346, %rd345, %rd156;
$L__BB5_173:
	mov.b32 	%r140, %f238;
	mov.b32 	%r156, 8;
	mov.b32 	%r157, 31;
	mov.b32 	%r158, -1;
	// begin inline asm
	shfl.sync.down.b32 %r139, %r140, %r156, %r157, %r158;
	// end inline asm
	mov.b32 	%f152, %r139;
	// begin inline asm
	shfl.sync.down.b32 %r144, %r145, %r156, %r157, %r158;
	// end inline asm
	mov.b64 	{%r150, %r155}, %rd346;
	// begin inline asm
	shfl.sync.down.b32 %r149, %r150, %r156, %r157, %r158;
	// end inline asm
	// begin inline asm
	shfl.sync.down.b32 %r154, %r155, %r156, %r157, %r158;
	// end inline asm
	mov.b64 	%rd159, {%r149, %r154};
	setp.gt.s32 	%p68, %r78, 23;
	setp.lt.f32 	%p69, %f238, %f152;
	or.pred  	%p70, %p68, %p69;
	mov.f32 	%f239, %f238;
	mov.u64 	%rd347, %rd346;
	@%p70 bra 	$L__BB5_176;
	setp.gt.f32 	%p71, %f238, %f152;
	mov.f32 	%f239, %f152;
	mov.u64 	%rd347, %rd159;
	@%p71 bra 	$L__BB5_176;
	setp.lt.s64 	%p72, %rd346, %rd159;
	selp.f32 	%f239, %f238, %f152, %p72;
	min.s64 	%rd347, %rd346, %rd159;
$L__BB5_176:
	mov.b32 	%r160, %f239;
	mov.b32 	%r176, 16;
	mov.b32 	%r177, 31;
	mov.b32 	%r178, -1;
	// begin inline asm
	shfl.sync.down.b32 %r159, %r160, %r176, %r177, %r178;
	// end inline asm
	mov.b32 	%f155, %r159;
	// begin inline asm
	shfl.sync.down.b32 %r164, %r165, %r176, %r177, %r178;
	// end inline asm
	mov.b64 	{%r170, %r175}, %rd347;
	// begin inline asm
	shfl.sync.down.b32 %r169, %r170, %r176, %r177, %r178;
	// end inline asm
	// begin inline asm
	shfl.sync.down.b32 %r174, %r175, %r176, %r177, %r178;
	// end inline asm
	mov.b64 	%rd162, {%r169, %r174};
	setp.gt.s32 	%p73, %r78, 15;
	setp.lt.f32 	%p74, %f239, %f155;
	or.pred  	%p75, %p73, %p74;
	mov.f32 	%f247, %f239;
	mov.u64 	%rd355, %rd347;
	@%p75 bra 	$L__BB5_179;
	setp.gt.f32 	%p76, %f239, %f155;
	mov.f32 	%f247, %f155;
	mov.u64 	%rd355, %rd162;
	@%p76 bra 	$L__BB5_179;
	setp.lt.s64 	%p77, %rd347, %rd162;
	selp.f32 	%f247, %f239, %f155, %p77;
	min.s64 	%rd355, %rd347, %rd162;
$L__BB5_179:
	setp.ne.s32 	%p78, %r78, 0;
	@%p78 bra 	$L__BB5_181;
	shr.u32 	%r179, %r16, 1;
	and.b32  	%r180, %r179, 496;
	mov.u32 	%r181, _ZN6thrust24THRUST_300001_SM_1000_NS8cuda_cub4core6detail5shmemE;
	add.s32 	%r182, %r181, %r180;
	st.shared.f32 	[%r182+8], %f247;
	st.shared.u64 	[%r182+16], %rd355;
$L__BB5_181:
	bar.sync 	0;
	setp.ne.s32 	%p79, %r16, 0;
	@%p79 bra 	$L__BB5_203;
	ld.shared.f32 	%f158, [_ZN6thrust24THRUST_300001_SM_1000_NS8cuda_cub4core6detail5shmemE+24];
	ld.shared.u64 	%rd165, [_ZN6thrust24THRUST_300001_SM_1000_NS8cuda_cub4core6detail5shmemE+32];
	setp.lt.f32 	%p80, %f247, %f158;
	mov.f32 	%f241, %f247;
	mov.u64 	%rd349, %rd355;
	@%p80 bra 	$L__BB5_185;
	setp.lt.f32 	%p81, %f158, %f247;
	mov.f32 	%f241, %f158;
	mov.u64 	%rd349, %rd165;
	@%p81 bra 	$L__BB5_185;
	setp.lt.s64 	%p82, %rd355, %rd165;
	selp.f32 	%f241, %f247, %f158, %p82;
	min.s64 	%rd349, %rd355, %rd165;
$L__BB5_185:
	ld.shared.f32 	%f161, [_ZN6thrust24THRUST_300001_SM_1000_NS8cuda_cub4core6detail5shmemE+40];
	ld.shared.u64 	%rd168, [_ZN6thrust24THRUST_300001_SM_1000_NS8cuda_cub4core6detail5shmemE+48];
	setp.lt.f32 	%p83, %f241, %f161;
	mov.f32 	%f242, %f241;
	mov.u64 	%rd350, %rd349;
	@%p83 bra 	$L__BB5_188;
	setp.lt.f32 	%p84, %f161, %f241;
	mov.f32 	%f242, %f161;
	mov.u64 	%rd350, %rd168;
	@%p84 bra 	$L__BB5_188;
	setp.lt.s64 	%p85, %rd349, %rd168;
	selp.f32 	%f242, %f241, %f161, %p85;
	min.s64 	%rd350, %rd349, %rd168;
$L__BB5_188:
	ld.shared.f32 	%f164, [_ZN6thrust24THRUST_300001_SM_1000_NS8cuda_cub4core6detail5shmemE+56];
	ld.shared.u64 	%rd171, [_ZN6thrust24THRUST_300001_SM_1000_NS8cuda_cub4core6detail5shmemE+64];
	setp.lt.f32 	%p86, %f242, %f164;
	mov.f32 	%f243, %f242;
	mov.u64 	%rd351, %rd350;
	@%p86 bra 	$L__BB5_191;
	setp.lt.f32 	%p87, %f164, %f242;
	mov.f32 	%f243, %f164;
	mov.u64 	%rd351, %rd171;
	@%p87 bra 	$L__BB5_191;
	setp.lt.s64 	%p88, %rd350, %rd171;
	selp.f32 	%f243, %f242, %f164, %p88;
	min.s64 	%rd351, %rd350, %rd171;
$L__BB5_191:
	ld.shared.f32 	%f167, [_ZN6thrust24THRUST_300001_SM_1000_NS8cuda_cub4core6detail5shmemE+72];
	ld.shared.u64 	%rd174, [_ZN6thrust24THRUST_300001_SM_1000_NS8cuda_cub4core6detail5shmemE+80];
	setp.lt.f32 	%p89, %f243, %f167;
	mov.f32 	%f244, %f243;
	mov.u64 	%rd352, %rd351;
	@%p89 bra 	$L__BB5_194;
	setp.lt.f32 	%p90, %f167, %f243;
	mov.f32 	%f244, %f167;
	mov.u64 	%rd352, %rd174;
	@%p90 bra 	$L__BB5_194;
	setp.lt.s64 	%p91, %rd351, %rd174;
	selp.f32 	%f244, %f243, %f167, %p91;
	min.s64 	%rd352, %rd351, %rd174;
$L__BB5_194:
	ld.shared.f32 	%f170, [_ZN6thrust24THRUST_300001_SM_1000_NS8cuda_cub4core6detail5shmemE+88];
	ld.shared.u64 	%rd177, [_ZN6thrust24THRUST_300001_SM_1000_NS8cuda_cub4core6detail5shmemE+96];
	setp.lt.f32 	%p92, %f244, %f170;
	mov.f32 	%f245, %f244;
	mov.u64 	%rd353, %rd352;
	@%p92 bra 	$L__BB5_197;
	setp.lt.f32 	%p93, %f170, %f244;
	mov.f32 	%f245, %f170;
	mov.u64 	%rd353, %rd177;
	@%p93 bra 	$L__BB5_197;
	setp.lt.s64 	%p94, %rd352, %rd177;
	selp.f32 	%f245, %f244, %f170, %p94;
	min.s64 	%rd353, %rd352, %rd177;
$L__BB5_197:
	ld.shared.f32 	%f173, [_ZN6thrust24THRUST_300001_SM_1000_NS8cuda_cub4core6detail5shmemE+104];
	ld.shared.u64 	%rd180, [_ZN6thrust24THRUST_300001_SM_1000_NS8cuda_cub4core6detail5shmemE+112];
	setp.lt.f32 	%p95, %f245, %f173;
	mov.f32 	%f246, %f245;
	mov.u64 	%rd354, %rd353;
	@%p95 bra 	$L__BB5_200;
	setp.lt.f32 	%p96, %f173, %f245;
	mov.f32 	%f246, %f173;
	mov.u64 	%rd354, %rd180;
	@%p96 bra 	$L__BB5_200;
	setp.lt.s64 	%p97, %rd353, %rd180;
	selp.f32 	%f246, %f245, %f173, %p97;
	min.s64 	%rd354, %rd353, %rd180;
$L__BB5_200:
	ld.shared.f32 	%f176, [_ZN6thrust24THRUST_300001_SM_1000_NS8cuda_cub4core6detail5shmemE+120];
	ld.shared.u64 	%rd183, [_ZN6thrust24THRUST_300001_SM_1000_NS8cuda_cub4core6detail5shmemE+128];
	setp.lt.f32 	%p98, %f246, %f176;
	mov.f32 	%f247, %f246;
	mov.u64 	%rd355, %rd354;
	@%p98 bra 	$L__BB5_203;
	setp.lt.f32 	%p99, %f176, %f246;
	mov.f32 	%f247, %f176;
	mov.u64 	%rd355, %rd183;
	@%p99 bra 	$L__BB5_203;
	setp.lt.s64 	%p100, %rd354, %rd183;
	selp.f32 	%f247, %f246, %f176, %p100;
	min.s64 	%rd355, %rd354, %rd183;
$L__BB5_203:
	mov.u32 	%r418, %tid.x;
	setp.ne.s32 	%p227, %r418, 0;
	@%p227 bra 	$L__BB5_205;
	cvta.to.global.u64 	%rd287, %rd187;
	st.global.f32 	[%rd287], %f247;
	st.global.u64 	[%rd287+8], %rd355;
$L__BB5_205:
	ret;

}
	// .globl	_ZN6thrust24THRUST_300001_SM_1000_NS8cuda_cub4core6detail13_kernel_agentINS1_8__reduce11ReduceAgentINS0_12zip_iteratorIN4cuda3std3__45tupleIJNS0_10device_ptrIfEENS0_17counting_iteratorIlNS0_11use_defaultESF_SF_EEEEEEEPNSB_IJflEEESJ_lNS1_9__extrema9arg_min_fIflNSA_4lessIfEEEEEEJSI_SK_lSP_EEEvDpT0_
.visible .entry _ZN6thrust24THRUST_300001_SM_1000_NS8cuda_cub4core6detail13_kernel_agentINS1_8__reduce11ReduceAgentINS0_12zip_iteratorIN4cuda3std3__45tupleIJNS0_10device_ptrIfEENS0_17counting_iteratorIlNS0_11use_defaultESF_SF_EEEEEEEPNSB_IJflEEESJ_lNS1_9__extrema9arg_min_fIflNSA_4lessIfEEEEEEJSI_SK_lSP_EEEvDpT0_(
	.param .align 8 .b8 _ZN6thrust24THRUST_300001_SM_1000_NS8cuda_cub4core6detail13_kernel_agentINS1_8__reduce11ReduceAgentINS0_12zip_iteratorIN4cuda3std3__45tupleIJNS0_10device_ptrIfEENS0_17counting_iteratorIlNS0_11use_defaultESF_SF_EEEEEEEPNSB_IJflEEESJ_lNS1_9__extrema9arg_min_fIflNSA_4lessIfEEEEEEJSI_SK_lSP_EEEvDpT0__param_0[16],
	.param .u64 .ptr .align 1 _ZN6thrust24THRUST_300001_SM_1000_NS8cuda_cub4core6detail13_kernel_agentINS1_8__reduce11ReduceAgentINS0_12zip_iteratorIN4cuda3std3__45tupleIJNS0_10device_ptrIfEENS0_17counting_iteratorIlNS0_11use_defaultESF_SF_EEEEEEEPNSB_IJflEEESJ_lNS1_9__extrema9arg_min_fIflNSA_4lessIfEEEEEEJSI_SK_lSP_EEEvDpT0__param_1,
	.param .u64 _ZN6thrust24THRUST_300001_SM_1000_NS8cuda_cub4core6detail13_kernel_agentINS1_8__reduce11ReduceAgentINS0_12zip_iteratorIN4cuda3std3__45tupleIJNS0_10device_ptrIfEENS0_17counting_iteratorIlNS0_11use_defaultESF_SF_EEEEEEEPNSB_IJflEEESJ_lNS1_9__extrema9arg_min_fIflNSA_4lessIfEEEEEEJSI_SK_lSP_EEEvDpT0__param_2,
	.param .align 1 .b8 _ZN6thrust24THRUST_300001_SM_1000_NS8cuda_cub4core6detail13_kernel_agentINS1_8__reduce11ReduceAgentINS0_12zip_iteratorIN4cuda3std3__45tupleIJNS0_10device_ptrIfEENS0_17counting_iteratorIlNS0_11use_defaultESF_SF_EEEEEEEPNSB_IJflEEESJ_lNS1_9__extrema9arg_min_fIflNSA_4lessIfEEEEEEJSI_SK_lSP_EEEvDpT0__param_3[1]
)
.maxntid 256
{
	.reg .pred 	%p<223>;
	.reg .b32 	%r<391>;
	.reg .b32 	%f<243>;
	.reg .b64 	%rd<308>;

	ld.param.u64 	%rd195, [_ZN6thrust24THRUST_300001_SM_1000_NS8cuda_cub4core6detail13_kernel_agentINS1_8__reduce11ReduceAgentINS0_12zip_iteratorIN4cuda3std3__45tupleIJNS0_10device_ptrIfEENS0_17counting_iteratorIlNS0_11use_defaultESF_SF_EEEEEEEPNSB_IJflEEESJ_lNS1_9__extrema9arg_min_fIflNSA_4lessIfEEEEEEJSI_SK_lSP_EEEvDpT0__param_0+8];
	ld.param.u64 	%rd194, [_ZN6thrust24THRUST_300001_SM_1000_NS8cuda_cub4core6detail13_kernel_agentINS1_8__reduce11ReduceAgentINS0_12zip_iteratorIN4cuda3std3__45tupleIJNS0_10device_ptrIfEENS0_17counting_iteratorIlNS0_11use_defaultESF_SF_EEEEEEEPNSB_IJflEEESJ_lNS1_9__extrema9arg_min_fIflNSA_4lessIfEEEEEEJSI_SK_lSP_EEEvDpT0__param_0];
	ld.param.u64 	%rd197, [_ZN6thrust24THRUST_300001_SM_1000_NS8cuda_cub4core6detail13_kernel_agentINS1_8__reduce11ReduceAgentINS0_12zip_iteratorIN4cuda3std3__45tupleIJNS0_10device_ptrIfEENS0_17counting_iteratorIlNS0_11use_defaultESF_SF_EEEEEEEPNSB_IJflEEESJ_lNS1_9__extrema9arg_min_fIflNSA_4lessIfEEEEEEJSI_SK_lSP_EEEvDpT0__param_2];
	setp.eq.s64 	%p1, %rd197, 0;
	@%p1 bra 	$L__BB6_200;
	cvta.to.global.u64 	%rd1, %rd194;
	setp.gt.s64 	%p2, %rd197, 1279;
	@%p2 bra 	$L__BB6_112;
	cvt.u32.u64 	%r1, %rd197;
	mov.u32 	%r2, %tid.x;
	setp.ge.s32 	%p96, %r2, %r1;
	mov.f32 	%f188, 0f00000000;
	mov.b64 	%rd249, 0;
	mov.u32 	%r385, %r2;
	@%p96 bra 	$L__BB6_4;
	cvt.u64.u32 	%rd225, %r2;
	mul.wide.u32 	%rd226, %r2, 4;
	add.s64 	%rd227, %rd1, %rd226;
	add.s64 	%rd249, %rd195, %rd225;
	ld.global.f32 	%f188, [%rd227];
	add.s32 	%r385, %r2, 256;
$L__BB6_4:
	setp.ge.s32 	%p97, %r385, %r1;
	@%p97 bra 	$L__BB6_26;
	not.b32 	%r154, %r385;
	add.s32 	%r5, %r154, %r1;
	and.b32  	%r155, %r5, 768;
	setp.eq.s32 	%p98, %r155, 768;
	@%p98 bra 	$L__BB6_11;
	cvt.u64.u32 	%rd229, %r385;
	add.s64 	%rd240, %rd195, %rd229;
	mul.wide.u32 	%rd230, %r385, 4;
	add.s64 	%rd239, %rd1, %rd230;
	shr.u32 	%r156, %r5, 8;
	add.s32 	%r157, %r156, 1;
	and.b32  	%r158, %r157, 3;
	neg.s32 	%r383, %r158;
$L__BB6_7:
	.pragma "nounroll";
	mov.u64 	%rd9, %rd249;
	mov.f32 	%f3, %f188;
	ld.global.f32 	%f4, [%rd239];
	setp.lt.f32 	%p99, %f3, %f4;
	@%p99 bra 	$L__BB6_10;
	setp.lt.f32 	%p100, %f4, %f3;
	mov.u64 	%rd249, %rd240;
	mov.f32 	%f188, %f4;
	@%p100 bra 	$L__BB6_10;
	setp.lt.s64 	%p101, %rd9, %rd240;
	min.s64 	%rd249, %rd9, %rd240;
	selp.f32 	%f188, %f3, %f4, %p101;
$L__BB6_10:
	add.s32 	%r385, %r385, 256;
	add.s64 	%rd240, %rd240, 256;
	add.s64 	%rd239, %rd239, 1024;
	add.s32 	%r383, %r383, 1;
	setp.ne.s32 	%p102, %r383, 0;
	@%p102 bra 	$L__BB6_7;
$L__BB6_11:
	setp.lt.u32 	%p103, %r5, 768;
	@%p103 bra 	$L__BB6_26;
	add.s32 	%r386, %r385, 512;
$L__BB6_13:
	mov.u32 	%r13, %r386;
	add.s32 	%r159, %r13, -512;
	cvt.s64.s32 	%rd231, %r159;
	mul.wide.s32 	%rd232, %r159, 4;
	add.s64 	%rd17, %rd1, %rd232;
	add.s64 	%rd18, %rd195, %rd231;
	ld.global.f32 	%f10, [%rd17];
	setp.lt.f32 	%p104, %f188, %f10;
	mov.u64 	%rd246, %rd249;
	mov.f32 	%f185, %f188;
	@%p104 bra 	$L__BB6_16;
	setp.lt.f32 	%p105, %f10, %f188;
	mov.u64 	%rd246, %rd18;
	mov.f32 	%f185, %f10;
	@%p105 bra 	$L__BB6_16;
	setp.lt.s64 	%p106, %rd249, %rd18;
	min.s64 	%rd246, %rd249, %rd18;
	selp.f32 	%f185, %f188, %f10, %p106;
$L__BB6_16:
	add.s32 	%r160, %r13, -256;
	cvt.s64.s32 	%rd233, %r160;
	add.s64 	%rd21, %rd195, %rd233;
	ld.global.f32 	%f13, [%rd17+1024];
	setp.lt.f32 	%p107, %f185, %f13;
	mov.u64 	%rd247, %rd246;
	mov.f32 	%f186, %f185;
	@%p107 bra 	$L__BB6_19;
	setp.lt.f32 	%p108, %f13, %f185;
	mov.u64 	%rd247, %rd21;
	mov.f32 	%f186, %f13;
	@%p108 bra 	$L__BB6_19;
	setp.lt.s64 	%p109, %rd246, %rd21;
	min.s64 	%rd247, %rd246, %rd21;
	selp.f32 	%f186, %f185, %f13, %p109;
$L__BB6_19:
	cvt.s64.s32 	%rd234, %r13;
	add.s64 	%rd24, %rd195, %rd234;
	ld.global.f32 	%f16, [%rd17+2048];
	setp.lt.f32 	%p110, %f186, %f16;
	mov.u64 	%rd248, %rd247;
	mov.f32 	%f187, %f186;
	@%p110 bra 	$L__BB6_22;
	setp.lt.f32 	%p111, %f16, %f186;
	mov.u64 	%rd248, %rd24;
	mov.f32 	%f187, %f16;
	@%p111 bra 	$L__BB6_22;
	setp.lt.s64 	%p112, %rd247, %rd24;
	min.s64 	%rd248, %rd247, %rd24;
	selp.f32 	%f187, %f186, %f16, %p112;
$L__BB6_22:
	add.s32 	%r161, %r13, 256;
	cvt.s64.s32 	%rd235, %r161;
	add.s64 	%rd27, %rd195, %rd235;
	ld.global.f32 	%f19, [%rd17+3072];
	setp.lt.f32 	%p113, %f187, %f19;
	mov.u64 	%rd249, %rd248;
	mov.f32 	%f188, %f187;
	@%p113 bra 	$L__BB6_25;
	setp.lt.f32 	%p114, %f19, %f187;
	mov.u64 	%rd249, %rd27;
	mov.f32 	%f188, %f19;
	@%p114 bra 	$L__BB6_25;
	setp.lt.s64 	%p115, %rd248, %rd27;
	min.s64 	%rd249, %rd248, %rd27;
	selp.f32 	%f188, %f187, %f19, %p115;
$L__BB6_25:
	add.s32 	%r386, %r13, 1024;
	add.s32 	%r162, %r13, 512;
	setp.lt.s32 	%p116, %r162, %r1;
	@%p116 bra 	$L__BB6_13;
$L__BB6_26:
	setp.lt.s32 	%p117, %r1, 256;
	@%p117 bra 	$L__BB6_66;
	// begin inline asm
	mov.u32 %r276, %laneid;
	// end inline asm
	mov.b32 	%r278, %f188;
	mov.b32 	%r294, 1;
	mov.b32 	%r295, 31;
	mov.b32 	%r296, -1;
	// begin inline asm
	shfl.sync.down.b32 %r277, %r278, %r294, %r295, %r296;
	// end inline asm
	mov.b32 	%f23, %r277;
	// begin inline asm
	shfl.sync.down.b32 %r282, %r283, %r294, %r295, %r296;
	// end inline asm
	mov.b64 	{%r288, %r293}, %rd249;
	// begin inline asm
	shfl.sync.down.b32 %r287, %r288, %r294, %r295, %r296;
	// end inline asm
	// begin inline asm
	shfl.sync.down.b32 %r292, %r293, %r294, %r295, %r296;
	// end inline asm
	mov.b64 	%rd31, {%r287, %r292};
	setp.gt.s32 	%p174, %r276, 30;
	setp.lt.f32 	%p175, %f188, %f23;
	or.pred  	%p176, %p174, %p175;
	mov.u64 	%rd251, %rd249;
	mov.f32 	%f190, %f188;
	@%p176 bra 	$L__BB6_30;
	setp.gt.f32 	%p177, %f188, %f23;
	mov.u64 	%rd251, %rd31;
	mov.f32 	%f190, %f23;
	@%p177 bra 	$L__BB6_30;
	setp.lt.s64 	%p178, %rd249, %rd31;
	min.s64 	%rd251, %rd249, %rd31;
	selp.f32 	%f190, %f188, %f23, %p178;
$L__BB6_30:
	mov.b32 	%r298, %f190;
	mov.b32 	%r314, 2;
	mov.b32 	%r315, 31;
	mov.b32 	%r316, -1;
	// begin inline asm
	shfl.sync.down.b32 %r297, %r298, %r314, %r315, %r316;
	// end inline asm
	mov.b32 	%f26, %r297;
	// begin inline asm
	shfl.sync.down.b32 %r302, %r303, %r314, %r315, %r316;
	// end inline asm
	mov.b64 	{%r308, %r313}, %rd251;
	// begin inline asm
	shfl.sync.down.b32 %r307, %r308, %r314, %r315, %r316;
	// end inline asm
	// begin inline asm
	shfl.sync.down.b32 %r312, %r313, %r314, %r315, %r316;
	// end inline asm
	mov.b64 	%rd34, {%r307, %r312};
	setp.gt.s32 	%p179, %r276, 29;
	setp.lt.f32 	%p180, %f190, %f26;
	or.pred  	%p181, %p179, %p180;
	mov.u64 	%rd252, %rd251;
	mov.f32 	%f191, %f190;
	@%p181 bra 	$L__BB6_33;
	setp.gt.f32 	%p182, %f190, %f26;
	mov.u64 	%rd252, %rd34;
	mov.f32 	%f191, %f26;
	@%p182 bra 	$L__BB6_33;
	setp.lt.s64 	%p183, %rd251, %rd34;
	min.s64 	%rd252, %rd251, %rd34;
	selp.f32 	%f191, %f190, %f26, %p183;
$L__BB6_33:
	mov.b32 	%r318, %f191;
	mov.b32 	%r334, 4;
	mov.b32 	%r335, 31;
	mov.b32 	%r336, -1;
	// begin inline asm
	shfl.sync.down.b32 %r317, %r318, %r334, %r335, %r336;
	// end inline asm
	mov.b32 	%f29, %r317;
	// begin inline asm
	shfl.sync.down.b32 %r322, %r323, %r334, %r335, %r336;
	// end inline asm
	mov.b64 	{%r328, %r333}, %rd252;
	// begin inline asm
	shfl.sync.down.b32 %r327, %r328, %r334, %r335, %r336;
	// end inline asm
	// begin inline asm
	shfl.sync.down.b32 %r332, %r333, %r334, %r335, %r336;
	// end inline asm
	mov.b64 	%rd37, {%r327, %r332};
	setp.gt.s32 	%p184, %r276, 27;
	setp.lt.f32 	%p185, %f191, %f29;
	or.pred  	%p186, %p184, %p185;
	mov.u64 	%rd253, %rd252;
	mov.f32 	%f192, %f191;
	@%p186 bra 	$L__BB6_36;
	setp.gt.f32 	%p187, %f191, %f29;
	mov.u64 	%rd253, %rd37;
	mov.f32 	%f192, %f29;
	@%p187 bra 	$L__BB6_36;
	setp.lt.s64 	%p188, %rd252, %rd37;
	min.s64 	%rd253, %rd252, %rd37;
	selp.f32 	%f192, %f191, %f29, %p188;
$L__BB6_36:
	mov.b32 	%r338, %f192;
	mov.b32 	%r354, 8;
	mov.b32 	%r355, 31;
	mov.b32 	%r356, -1;
	// begin inline asm
	shfl.sync.down.b32 %r337, %r338, %r354, %r355, %r356;
	// end inline asm
	mov.b32 	%f32, %r337;
	// begin inline asm
	shfl.sync.down.b32 %r342, %r343, %r354, %r355, %r356;
	// end inline asm
	mov.b64 	{%r348, %r353}, %rd253;
	// begin inline asm
	shfl.sync.down.b32 %r347, %r348, %r354, %r355, %r356;
	// end inline asm
	// begin inline asm
	shfl.sync.down.b32 %r352, %r353, %r354, %r355, %r356;
	// end inline asm
	mov.b64 	%rd40, {%r347, %r352};
	setp.gt.s32 	%p189, %r276, 23;
	setp.lt.f32 	%p190, %f192, %f32;
	or.pred  	%p191, %p189, %p190;
	mov.u64 	%rd254, %rd253;
	mov.f32 	%f193, %f192;
	@%p191 bra 	$L__BB6_39;
	setp.gt.f32 	%p192, %f192, %f32;
	mov.u64 	%rd254, %rd40;
	mov.f32 	%f193, %f32;
	@%p192 bra 	$L__BB6_39;
	setp.lt.s64 	%p193, %rd253, %rd40;
	min.s64 	%rd254, %rd253, %rd40;
	selp.f32 	%f193, %f192, %f32, %p193;
$L__BB6_39:
	mov.b32 	%r358, %f193;
	mov.b32 	%r374, 16;
	mov.b32 	%r375, 31;
	mov.b32 	%r376, -1;
	// begin inline asm
	shfl.sync.down.b32 %r357, %r358, %r374, %r375, %r376;
	// end inline asm
	mov.b32 	%f35, %r357;
	// begin inline asm
	shfl.sync.down.b32 %r362, %r363, %r374, %r375, %r376;
	// end inline asm
	mov.b64 	{%r368, %r373}, %rd254;
	// begin inline asm
	shfl.sync.down.b32 %r367, %r368, %r374, %r375, %r376;
	// end inline asm
	// begin inline asm
	shfl.sync.down.b32 %r372, %r373, %r374, %r375, %r376;
	// end inline asm
	mov.b64 	%rd43, {%r367, %r372};
	setp.gt.s32 	%p194, %r276, 15;
	setp.lt.f32 	%p195, %f193, %f35;
	or.pred  	%p196, %p194, %p195;
	mov.u64 	%rd307, %rd254;
	mov.f32 	%f242, %f193;
	@%p196 bra 	$L__BB6_42;
	setp.gt.f32 	%p197, %f193, %f35;
	mov.u64 	%rd307, %rd43;
	mov.f32 	%f242, %f35;
	@%p197 bra 	$L__BB6_42;
	setp.lt.s64 	%p198, %rd254, %rd43;
	min.s64 	%rd307, %rd254, %rd43;
	selp.f32 	%f242, %f193, %f35, %p198;
$L__BB6_42:
	setp.ne.s32 	%p199, %r276, 0;
	@%p199 bra 	$L__BB6_44;
	shr.u32 	%r377, %r2, 1;
	and.b32  	%r378, %r377, 496;
	mov.u32 	%r379, _ZN6thrust24THRUST_300001_SM_1000_NS8cuda_cub4core6detail5shmemE;
	add.s32 	%r380, %r379, %r378;
	st.shared.f32 	[%r380+8], %f242;
	st.shared.u64 	[%r380+16], %rd307;
$L__BB6_44:
	bar.sync 	0;
	setp.ne.s32 	%p200, %r2, 0;
	@%p200 bra 	$L__BB6_198;
	ld.shared.f32 	%f38, [_ZN6thrust24THRUST_300001_SM_1000_NS8cuda_cub4core6detail5shmemE+24];
	ld.shared.u64 	%rd46, [_ZN6thrust24THRUST_300001_SM_1000_NS8cuda_cub4core6detail5shmemE+32];
	setp.lt.f32 	%p201, %f242, %f38;
	mov.u64 	%rd256, %rd307;
	mov.f32 	%f195, %f242;
	@%p201 bra 	$L__BB6_48;
	setp.lt.f32 	%p202, %f38, %f242;
	mov.u64 	%rd256, %rd46;
	mov.f32 	%f195, %f38;
	@%p202 bra 	$L__BB6_48;
	setp.lt.s64 	%p203, %rd307, %rd46;
	min.s64 	%rd256, %rd307, %rd46;
	selp.f32 	%f195, %f242, %f38, %p203;
$L__BB6_48:
	ld.shared.f32 	%f41, [_ZN6thrust24THRUST_300001_SM_1000_NS8cuda_cub4core6detail5shmemE+40];
	ld.shared.u64 	%rd49, [_ZN6thrust24THRUST_300001_SM_1000_NS8cuda_cub4core6detail5shmemE+48];
	setp.lt.f32 	%p204, %f195, %f41;
	mov.u64 	%rd257, %rd256;
	mov.f32 	%f196, %f195;
	@%p204 bra 	$L__BB6_51;
	setp.lt.f32 	%p205, %f41, %f195;
	mov.u64 	%rd257, %rd49;
	mov.f32 	%f196, %f41;
	@%p205 bra 	$L__BB6_51;
	setp.lt.s64 	%p206, %rd256, %rd49;
	min.s64 	%rd257, %rd256, %rd49;
	selp.f32 	%f196, %f195, %f41, %p206;
$L__BB6_51:
	ld.shared.f32 	%f44, [_ZN6thrust24THRUST_300001_SM_1000_NS8cuda_cub4core6detail5shmemE+56];
	ld.shared.u64 	%rd52, [_ZN6thrust24THRUST_300001_SM_1000_NS8cuda_cub4core6detail5shmemE+64];
	setp.lt.f32 	%p207, %f196, %f44;
	mov.u64 	%rd258, %rd257;
	mov.f32 	%f197, %f196;
	@%p207 bra 	$L__BB6_54;
	setp.lt.f32 	%p208, %f44, %f196;
	mov.u64 	%rd258, %rd52;
	mov.f32 	%f197, %f44;
	@%p208 bra 	$L__BB6_54;
	setp.lt.s64 	%p209, %rd257, %rd52;
	min.s64 	%rd258, %rd257, %rd52;
	selp.f32 	%f197, %f196, %f44, %p209;
$L__BB6_54:
	ld.shared.f32 	%f47, [_ZN6thrust24THRUST_300001_SM_1000_NS8cuda_cub4core6detail5shmemE+72];
	ld.shared.u64 	%rd55, [_ZN6thrust24THRUST_300001_SM_1000_NS8cuda_cub4core6detail5shmemE+80];
	setp.lt.f32 	%p210, %f197, %f47;
	mov.u64 	%rd259, %rd258;
	mov.f32 	%f198, %f197;
	@%p210 bra 	$L__BB6_57;
	setp.lt.f32 	%p211, %f47, %f197;
	mov.u64 	%rd259, %rd55;
	mov.f32 	%f198, %f47;
	@%p211 bra 	$L__BB6_57;
	setp.lt.s64 	%p212, %rd258, %rd55;
	min.s64 	%rd259, %rd258, %rd55;
	selp.f32 	%f198, %f197, %f47, %p212;
$L__BB6_57:
	ld.shared.f32 	%f50, [_ZN6thrust24THRUST_300001_SM_1000_NS8cuda_cub4core6detail5shmemE+88];
	ld.shared.u64 	%rd58, [_ZN6thrust24THRUST_300001_SM_1000_NS8cuda_cub4core6detail5shmemE+96];
	setp.lt.f32 	%p213, %f198, %f50;
	mov.u64 	%rd260, %rd259;
	mov.f32 	%f199, %f198;
	@%p213 bra 	$L__BB6_60;
	setp.lt.f32 	%p214, %f50, %f198;
	mov.u64 	%rd260, %rd58;
	mov.f32 	%f199, %f50;
	@%p214 bra 	$L__BB6_60;
	setp.lt.s64 	%p215, %rd259, %rd58;
	min.s64 	%rd260, %rd259, %rd58;
	selp.f32 	%f199, %f198, %f50, %p215;
$L__BB6_60:
	ld.shared.f32 	%f53, [_ZN6thrust24THRUST_300001_SM_1000_NS8cuda_cub4core6detail5shmemE+104];
	ld.shared.u64 	%rd61, [_ZN6thrust24THRUST_300001_SM_1000_NS8cuda_cub4core6detail5shmemE+112];
	setp.lt.f32 	%p216, %f199, %f53;
	mov.u64 	%rd261, %rd260;
	mov.f32 	%f200, %f199;
	@%p216 bra 	$L__BB6_63;
	setp.lt.f32 	%p217, %f53, %f199;
	mov.u64 	%rd261, %rd61;
	mov.f32 	%f200, %f53;
	@%p217 bra 	$L__BB6_63;
	setp.lt.s64 	%p218, %rd260, %rd61;
	min.s64 	%rd261, %rd260, %rd61;
	selp.f32 	%f200, %f199, %f53, %p218;
$L__BB6_63:
	ld.shared.f32 	%f56, [_ZN6thrust24THRUST_300001_SM_1000_NS8cuda_cub4core6detail5shmemE+120];
	ld.shared.u64 	%rd64, [_ZN6thrust24THRUST_300001_SM_1000_NS8cuda_cub4core6detail5shmemE+128];
	setp.lt.f32 	%p219, %f200, %f56;
	mov.f32 	%f242, %f200;
	mov.u64 	%rd307, %rd261;
	@%p219 bra 	$L__BB6_198;
	setp.lt.f32 	%p220, %f56, %f200;
	mov.f32 	%f242, %f56;
	mov.u64 	%rd307, %rd64;
	@%p220 bra 	$L__BB6_198;
	setp.lt.s64 	%p221, %rd261, %rd64;
	min.s64 	%rd307, %rd261, %rd64;
	selp.f32 	%f242, %f200, %f56, %p221;
	bra.uni 	$L__BB6_198;
$L__BB6_66:
	// begin inline asm
	mov.u32 %r163, %laneid;
	// end inline asm
	and.b32  	%r184, %r2, 992;
	add.s32 	%r185, %r184, 32;
	setp.gt.s32 	%p118, %r185, %r1;
	not.b32 	%r186, %r184;
	add.s32 	%r187, %r1, %r186;
	selp.b32 	%r182, %r187, 31, %p118;
	mov.b32 	%r165, %f188;
	mov.b32 	%r181, 1;
	mov.b32 	%r183, -1;
	// begin inline asm
	shfl.sync.down.b32 %r164, %r165, %r181, %r182, %r183;
	// end inline asm
	mov.b32 	%f58, %r164;
	// begin inline asm
	shfl.sync.down.b32 %r169, %r170, %r181, %r182, %r183;
	// end inline asm
	mov.b64 	{%r175, %r180}, %rd249;
	// begin inline asm
	shfl.sync.down.b32 %r174, %r175, %r181, %r182, %r183;
	// end inline asm
	// begin inline asm
	shfl.sync.down.b32 %r179, %r180, %r181, %r182, %r183;
	// end inline asm
	mov.b64 	%rd66, {%r174, %r179};
	setp.ge.s32 	%p119, %r163, %r182;
	setp.lt.f32 	%p120, %f188, %f58;
	or.pred  	%p121, %p119, %p120;
	mov.f32 	%f201, %f188;
	mov.u64 	%rd262, %rd249;
	@%p121 bra 	$L__BB6_69;
	setp.gt.f32 	%p122, %f188, %f58;
	mov.f32 	%f201, %f58;
	mov.u64 	%rd262, %rd66;
	@%p122 bra 	$L__BB6_69;
	setp.lt.s64 	%p123, %rd249, %rd66;
	selp.f32 	%f201, %f188, %f58, %p123;
	min.s64 	%rd262, %rd249, %rd66;
$L__BB6_69:
	mov.b32 	%r189, %f201;
	mov.b32 	%r205, 2;
	mov.b32 	%r207, -1;
	// begin inline asm
	shfl.sync.down.b32 %r188, %r189, %r205, %r182, %r207;
	// end inline asm
	mov.b32 	%f61, %r188;
	// begin inline asm
	shfl.sync.down.b32 %r193, %r194, %r205, %r182, %r207;
	// end inline asm
	mov.b64 	{%r199, %r204}, %rd262;
	// begin inline asm
	shfl.sync.down.b32 %r198, %r199, %r205, %r182, %r207;
	// end inline asm
	// begin inline asm
	shfl.sync.down.b32 %r203, %r204, %r205, %r182, %r207;
	// end inline asm
	mov.b64 	%rd69, {%r198, %r203};
	add.s32 	%r208, %r163, 2;
	setp.gt.s32 	%p124, %r208, %r182;
	setp.lt.f32 	%p125, %f201, %f61;
	or.pred  	%p126, %p124, %p125;
	mov.f32 	%f202, %f201;
	mov.u64 	%rd263, %rd262;
	@%p126 bra 	$L__BB6_72;
	setp.gt.f32 	%p127, %f201, %f61;
	mov.f32 	%f202, %f61;
	mov.u64 	%rd263, %rd69;
	@%p127 bra 	$L__BB6_72;
	setp.lt.s64 	%p128, %rd262, %rd69;
	selp.f32 	%f202, %f201, %f61, %p128;
	min.s64 	%rd263, %rd262, %rd69;
$L__BB6_72:
	mov.b32 	%r210, %f202;
	mov.b32 	%r226, 4;
	mov.b32 	%r228, -1;
	// begin inline asm
	shfl.sync.down.b32 %r209, %r210, %r226, %r182, %r228;
	// end inline asm
	mov.b32 	%f64, %r209;
	// begin inline asm
	shfl.sync.down.b32 %r214, %r215, %r226, %r182, %r228;
	// end inline asm
	mov.b64 	{%r220, %r225}, %rd263;
	// begin inline asm
	shfl.sync.down.b32 %r219, %r220, %r226, %r182, %r228;
	// end inline asm
	// begin inline asm
	shfl.sync.down.b32 %r224, %r225, %r226, %r182, %r228;
	// end inline asm
	mov.b64 	%rd72, {%r219, %r224};
	add.s32 	%r229, %r163, 4;
	setp.gt.s32 	%p129, %r229, %r182;
	setp.lt.f32 	%p130, %f202, %f64;
	or.pred  	%p131, %p129, %p130;
	mov.f32 	%f203, %f202;
	mov.u64 	%rd264, %rd263;
	@%p131 bra 	$L__BB6_75;
	setp.gt.f32 	%p132, %f202, %f64;
	mov.f32 	%f203, %f64;
	mov.u64 	%rd264, %rd72;
	@%p132 bra 	$L__BB6_75;
	setp.lt.s64 	%p133, %rd263, %rd72;
	selp.f32 	%f203, %f202, %f64, %p133;
	min.s64 	%rd264, %rd263, %rd72;
$L__BB6_75:
	mov.b32 	%r231, %f203;
	mov.b32 	%r247, 8;
	mov.b32 	%r249, -1;
	// begin inline asm
	shfl.sync.down.b32 %r230, %r231, %r247, %r182, %r249;
	// end inline asm
	mov.b32 	%f67, %r230;
	// begin inline asm
	shfl.sync.down.b32 %r235, %r236, %r247, %r182, %r249;
	// end inline asm
	mov.b64 	{%r241, %r246}, %rd264;
	// begin inline asm
	shfl.sync.down.b32 %r240, %r241, %r247, %r182, %r249;
	// end inline asm
	// begin inline asm
	shfl.sync.down.b32 %r245, %r246, %r247, %r182, %r249;
	// end inline asm
	mov.b64 	%rd75, {%r240, %r245};
	add.s32 	%r250, %r163, 8;
	setp.gt.s32 	%p134, %r250, %r182;
	setp.lt.f32 	%p135, %f203, %f67;
	or.pred  	%p136, %p134, %p135;
	mov.f32 	%f204, %f203;
	mov.u64 	%rd265, %rd264;
	@%p136 bra 	$L__BB6_78;
	setp.gt.f32 	%p137, %f203, %f67;
	mov.f32 	%f204, %f67;
	mov.u64 	%rd265, %rd75;
	@%p137 bra 	$L__BB6_78;
	setp.lt.s64 	%p138, %rd264, %rd75;
	selp.f32 	%f204, %f203, %f67, %p138;
	min.s64 	%rd265, %rd264, %rd75;
$L__BB6_78:
	mov.b32 	%r252, %f204;
	mov.b32 	%r268, 16;
	mov.b32 	%r270, -1;
	// begin inline asm
	shfl.sync.down.b32 %r251, %r252, %r268, %r182, %r270;
	// end inline asm
	mov.b32 	%f70, %r251;
	// begin inline asm
	shfl.sync.down.b32 %r256, %r257, %r268, %r182, %r270;
	// end inline asm
	mov.b64 	{%r262, %r267}, %rd265;
	// begin inline asm
	shfl.sync.down.b32 %r261, %r262, %r268, %r182, %r270;
	// end inline asm
	// begin inline asm
	shfl.sync.down.b32 %r266, %r267, %r268, %r182, %r270;
	// end inline asm
	mov.b64 	%rd78, {%r261, %r266};
	add.s32 	%r271, %r163, 16;
	setp.gt.s32 	%p139, %r271, %r182;
	setp.lt.f32 	%p140, %f204, %f70;
	or.pred  	%p141, %p139, %p140;
	mov.f32 	%f242, %f204;
	mov.u64 	%rd307, %rd265;
	@%p141 bra 	$L__BB6_81;
	setp.gt.f32 	%p142, %f204, %f70;
	mov.f32 	%f242, %f70;
	mov.u64 	%rd307, %rd78;
	@%p142 bra 	$L__BB6_81;
	setp.lt.s64 	%p143, %rd265, %rd78;
	selp.f32 	%f242, %f204, %f70, %p143;
	min.s64 	%rd307, %rd265, %rd78;
$L__BB6_81:
	setp.ne.s32 	%p144, %r163, 0;
	@%p144 bra 	$L__BB6_83;
	shr.u32 	%r272, %r2, 1;
	and.b32  	%r273, %r272, 496;
	mov.u32 	%r274, _ZN6thrust24THRUST_300001_SM_1000_NS8cuda_cub4core6detail5shmemE;
	add.s32 	%r275, %r274, %r273;
	st.shared.f32 	[%r275+8], %f242;
	st.shared.u64 	[%r275+16], %rd307;
$L__BB6_83:
	bar.sync 	0;
	setp.ne.s32 	%p145, %r2, 0;
	@%p145 bra 	$L__BB6_198;
	setp.lt.s32 	%p146, %r1, 33;
	mov.f32 	%f206, %f242;
	mov.u64 	%rd267, %rd307;
	@%p146 bra 	$L__BB6_88;
	ld.shared.f32 	%f73, [_ZN6thrust24THRUST_300001_SM_1000_NS8cuda_cub4core6detail5shmemE+24];
	ld.shared.u64 	%rd81, [_ZN6thrust24THRUST_300001_SM_1000_NS8cuda_cub4core6detail5shmemE+32];
	setp.lt.f32 	%p147, %f242, %f73;
	mov.f32 	%f206, %f242;
	mov.u64 	%rd267, %rd307;
	@%p147 bra 	$L__BB6_88;
	setp.lt.f32 	%p148, %f73, %f242;
	mov.f32 	%f206, %f73;
	mov.u64 	%rd267, %rd81;
	@%p148 bra 	$L__BB6_88;
	setp.lt.s64 	%p149, %rd307, %rd81;
	selp.f32 	%f206, %f242, %f73, %p149;
	min.s64 	%rd267, %rd307, %rd81;
$L__BB6_88:
	setp.lt.s32 	%p150, %r1, 65;
	mov.f32 	%f207, %f206;
	mov.u64 	%rd268, %rd267;
	@%p150 bra 	$L__BB6_92;
	ld.shared.f32 	%f76, [_ZN6thrust24THRUST_300001_SM_1000_NS8cuda_cub4core6detail5shmemE+40];
	ld.shared.u64 	%rd84, [_ZN6thrust24THRUST_300001_SM_1000_NS8cuda_cub4core6detail5shmemE+48];
	setp.lt.f32 	%p151, %f206, %f76;
	mov.f32 	%f207, %f206;
	mov.u64 	%rd268, %rd267;
	@%p151 bra 	$L__BB6_92;
	setp.lt.f32 	%p152, %f76, %f206;
	mov.f32 	%f207, %f76;
	mov.u64 	%rd268, %rd84;
	@%p152 bra 	$L__BB6_92;
	setp.lt.s64 	%p153, %rd267, %rd84;
	selp.f32 	%f207, %f206, %f76, %p153;
	min.s64 	%rd268, %rd267, %rd84;
$L__BB6_92:
	setp.lt.s32 	%p154, %r1, 97;
	mov.f32 	%f208, %f207;
	mov.u64 	%rd269, %rd268;
	@%p154 bra 	$L__BB6_96;
	ld.shared.f32 	%f79, [_ZN6thrust24THRUST_300001_SM_1000_NS8cuda_cub4core6detail5shmemE+56];
	ld.shared.u64 	%rd87, [_ZN6thrust24THRUST_300001_SM_1000_NS8cuda_cub4core6detail5shmemE+64];
	setp.lt.f32 	%p155, %f207, %f79;
	mov.f32 	%f208, %f207;
	mov.u64 	%rd269, %rd268;
	@%p155 bra 	$L__BB6_96;
	setp.lt.f32 	%p156, %f79, %f207;
	mov.f32 	%f208, %f79;
	mov.u64 	%rd269, %rd87;
	@%p156 bra 	$L__BB6_96;
	setp.lt.s64 	%p157, %rd268, %rd87;
	selp.f32 	%f208, %f207, %f79, %p157;
	min.s64 	%rd269, %rd268, %rd87;
$L__BB6_96:
	setp.lt.s32 	%p158, %r1, 129;
	mov.f32 	%f209, %f208;
	mov.u64 	%rd270, %rd269;
	@%p158 bra 	$L__BB6_100;
	ld.shared.f32 	%f82, [_ZN6thrust24THRUST_300001_SM_1000_NS8cuda_cub4core6detail5shmemE+72];
	ld.shared.u64 	%rd90, [_ZN6thrust24THRUST_300001_SM_1000_NS8cuda_cub4core6detail5shmemE+80];
	setp.lt.f32 	%p159, %f208, %f82;
	mov.f32 	%f209, %f208;
	mov.u64 	%rd270, %rd269;
	@%p159 bra 	$L__BB6_100;
	setp.lt.f32 	%p160, %f82, %f208;
	mov.f32 	%f209, %f82;
	mov.u64 	%rd270, %rd90;
	@%p160 bra 	$L__BB6_100;
	setp.lt.s64 	%p161, %rd269, %rd90;
	selp.f32 	%f209, %f208, %f82, %p161;
	min.s64 	%rd270, %rd269, %rd90;
$L__BB6_100:
	setp.lt.s32 	%p162, %r1, 161;
	mov.f32 	%f210, %f209;
	mov.u64 	%rd271, %rd270;
	@%p162 bra 	$L__BB6_104;
	ld.shared.f32 	%f85, [_ZN6thrust24THRUST_300001_SM_1000_NS8cuda_cub4core6detail5shmemE+88];
	ld.shared.u64 	%rd93, [_ZN6thrust24THRUST_300001_SM_1000_NS8cuda_cub4core6detail5shmemE+96];
	setp.lt.f32 	%p163, %f209, %f85;
	mov.f32 	%f210, %f209;
	mov.u64 	%rd271, %rd270;
	@%p163 bra 	$L__BB6_104;
	setp.lt.f32 	%p164, %f85, %f209;
	mov.f32 	%f210, %f85;
	mov.u64 	%rd271, %rd93;
	@%p164 bra 	$L__BB6_104;
	setp.lt.s64 	%p165, %rd270, %rd93;
	selp.f32 	%f210, %f209, %f85, %p165;
	min.s64 	%rd271, %rd270, %rd93;
$L__BB6_104:
	setp.lt.s32 	%p166, %r1, 193;
	mov.f32 	%f211, %f210;
	mov.u64 	%rd272, %rd271;
	@%p166 bra 	$L__BB6_108;
	ld.shared.f32 	%f88, [_ZN6thrust24THRUST_300001_SM_1000_NS8cuda_cub4core6detail5shmemE+104];
	ld.shared.u64 	%rd96, [_ZN6thrust24THRUST_300001_SM_1000_NS8cuda_cub4core6detail5shmemE+112];
	setp.lt.f32 	%p167, %f210, %f88;
	mov.f32 	%f211, %f210;
	mov.u64 	%rd272, %rd271;
	@%p167 bra 	$L__BB6_108;
	setp.lt.f32 	%p168, %f88, %f210;
	mov.f32 	%f211, %f88;
	mov.u64 	%rd272, %rd96;
	@%p168 bra 	$L__BB6_108;
	setp.lt.s64 	%p169, %rd271, %rd96;
	selp.f32 	%f211, %f210, %f88, %p169;
	min.s64 	%rd272, %rd271, %rd96;
$L__BB6_108:
	setp.lt.s32 	%p170, %r1, 225;
	mov.f32 	%f242, %f211;
	mov.u64 	%rd307, %rd272;
	@%p170 bra 	$L__BB6_198;
	ld.shared.f32 	%f91, [_ZN6thrust24THRUST_300001_SM_1000_NS8cuda_cub4core6detail5shmemE+120];
	ld.shared.u64 	%rd99, [_ZN6thrust24THRUST_300001_SM_1000_NS8cuda_cub4core6detail5shmemE+128];
	setp.lt.f32 	%p171, %f211, %f91;
	mov.f32 	%f242, %f211;
	mov.u64 	%rd307, %rd272;
	@%p171 bra 	$L__BB6_198;
	setp.lt.f32 	%p172, %f91, %f211;
	mov.f32 	%f242, %f91;
	mov.u64 	%rd307, %rd99;
	@%p172 bra 	$L__BB6_198;
	setp.lt.s64 	%p173, %rd272, %rd99;
	selp.f32 	%f242, %f211, %f91, %p173;
	min.s64 	%rd307, %rd272, %rd99;
	bra.uni 	$L__BB6_198;
$L__BB6_112:
	mov.u32 	%r18, %tid.x;
	cvt.u64.u32 	%rd101, %r18;
	mul.wide.u32 	%rd198, %r18, 4;
	add.s64 	%rd102, %rd1, %rd198;
	ld.global.f32 	%f172, [%rd102];
	add.s32 	%r31, %r18, 256;
	cvt.u64.u32 	%rd199, %r31;
	ld.global.f32 	%f173, [%rd102+1024];
	add.s32 	%r32, %r18, 512;
	cvt.u64.u32 	%rd200, %r32;
	ld.global.f32 	%f174, [%rd102+2048];
	ld.global.f32 	%f93, [%rd102+3072];
	or.b32  	%r33, %r18, 1024;
	cvt.u64.u32 	%rd103, %r33;
	add.s64 	%rd104, %rd195, %rd103;
	ld.global.f32 	%f94, [%rd102+4096];
	setp.lt.f32 	%p3, %f173, %f172;
	selp.f32 	%f175, %f173, %f172, %p3;
	selp.b64 	%rd201, %rd199, %rd101, %p3;
	setp.lt.f32 	%p4, %f174, %f175;
	selp.f32 	%f95, %f174, %f175, %p4;
	selp.b64 	%rd105, %rd200, %rd201, %p4;
	setp.lt.f32 	%p5, %f95, %f93;
	mov.f32 	%f212, %f95;
	mov.u64 	%rd273, %rd105;
	@%p5 bra 	$L__BB6_115;
	add.s32 	%r34, %r18, 768;
	cvt.u64.u32 	%rd273, %r34;
	setp.lt.f32 	%p6, %f93, %f95;
	mov.f32 	%f212, %f93;
	@%p6 bra 	$L__BB6_115;
	mov.f32 	%f212, %f95;
	mov.u64 	%rd273, %rd105;
$L__BB6_115:
	add.s64 	%rd108, %rd195, %rd273;
	setp.lt.f32 	%p7, %f212, %f94;
	mov.f32 	%f229, %f212;
	mov.u64 	%rd294, %rd108;
	@%p7 bra 	$L__BB6_118;
	setp.lt.f32 	%p8, %f94, %f212;
	mov.f32 	%f229, %f94;
	mov.u64 	%rd294, %rd104;
	@%p8 bra 	$L__BB6_118;
	setp.lt.s64 	%p9, %rd273, %rd103;
	selp.f32 	%f229, %f212, %f94, %p9;
	selp.b64 	%rd294, %rd108, %rd104, %p9;
$L__BB6_118:
	setp.lt.u64 	%p10, %rd197, 2560;
	mov.b64 	%rd283, 1280;
	@%p10 bra 	$L__BB6_136;
	mov.b64 	%rd283, 1280;
$L__BB6_120:
	mov.u64 	%rd111, %rd283;
	add.s64 	%rd204, %rd111, %rd101;
	shl.b64 	%rd205, %rd111, 2;
	add.s64 	%rd206, %rd102, %rd205;
	add.s64 	%rd113, %rd204, %rd195;
	ld.global.f32 	%f100, [%rd206];
	ld.global.f32 	%f101, [%rd206+1024];
	add.s64 	%rd114, %rd113, 512;
	ld.global.f32 	%f102, [%rd206+2048];
	add.s64 	%rd115, %rd113, 768;
	ld.global.f32 	%f103, [%rd206+3072];
	ld.global.f32 	%f104, [%rd206+4096];
	setp.lt.f32 	%p11, %f229, %f100;
	mov.f32 	%f215, %f229;
	mov.u64 	%rd277, %rd294;
	@%p11 bra 	$L__BB6_123;
	setp.lt.f32 	%p12, %f100, %f229;
	mov.f32 	%f215, %f100;
	mov.u64 	%rd277, %rd113;
	@%p12 bra 	$L__BB6_123;
	setp.lt.s64 	%p13, %rd294, %rd113;
	selp.f32 	%f215, %f229, %f100, %p13;
	min.s64 	%rd277, %rd294, %rd113;
$L__BB6_123:
	setp.lt.f32 	%p14, %f215, %f101;
	mov.f32 	%f216, %f215;
	mov.u64 	%rd278, %rd277;
	@%p14 bra 	$L__BB6_126;
	add.s64 	%rd208, %rd204, %rd195;
	add.s64 	%rd278, %rd208, 256;
	setp.lt.f32 	%p15, %f101, %f215;
	mov.f32 	%f216, %f101;
	@%p15 bra 	$L__BB6_126;
	setp.lt.s64 	%p16, %rd277, %rd278;
	selp.f32 	%f216, %f215, %f101, %p16;
	min.s64 	%rd278, %rd277, %rd278;
$L__BB6_126:
	setp.lt.f32 	%p17, %f216, %f102;
	mov.f32 	%f217, %f216;
	mov.u64 	%rd279, %rd278;
	@%p17 bra 	$L__BB6_129;
	setp.lt.f32 	%p18, %f102, %f216;
	mov.f32 	%f217, %f102;
	mov.u64 	%rd279, %rd114;
	@%p18 bra 	$L__BB6_129;
	setp.lt.s64 	%p19, %rd278, %rd114;
	selp.f32 	%f217, %f216, %f102, %p19;
	min.s64 	%rd279, %rd278, %rd114;
$L__BB6_129:
	setp.lt.f32 	%p20, %f217, %f103;
	mov.f32 	%f218, %f217;
	mov.u64 	%rd280, %rd279;
	@%p20 bra 	$L__BB6_132;
	setp.lt.f32 	%p21, %f103, %f217;
	mov.f32 	%f218, %f103;
	mov.u64 	%rd280, %rd115;
	@%p21 bra 	$L__BB6_132;
	setp.lt.s64 	%p22, %rd279, %rd115;
	selp.f32 	%f218, %f217, %f103, %p22;
	min.s64 	%rd280, %rd279, %rd115;
$L__BB6_132:
	setp.lt.f32 	%p23, %f218, %f104;
	mov.f32 	%f229, %f218;
	mov.u64 	%rd294, %rd280;
	@%p23 bra 	$L__BB6_135;
	add.s64 	%rd210, %rd204, %rd195;
	add.s64 	%rd294, %rd210, 1024;
	setp.lt.f32 	%p24, %f104, %f218;
	mov.f32 	%f229, %f104;
	@%p24 bra 	$L__BB6_135;
	setp.lt.s64 	%p25, %rd280, %rd294;
	selp.f32 	%f229, %f218, %f104, %p25;
	min.s64 	%rd294, %rd280, %rd294;
$L__BB6_135:
	add.s64 	%rd283, %rd111, 1280;
	add.s64 	%rd211, %rd111, 2560;
	setp.le.s64 	%p26, %rd211, %rd197;
	@%p26 bra 	$L__BB6_120;
$L__BB6_136:
	setp.le.s64 	%p27, %rd197, %rd283;
	@%p27 bra 	$L__BB6_159;
	cvt.u32.u64 	%r35, %rd283;
	cvt.u32.u64 	%r36, %rd197;
	sub.s32 	%r19, %r36, %r35;
	setp.ge.s32 	%p28, %r18, %r19;
	@%p28 bra 	$L__BB6_159;
	cvta.to.global.u64 	%rd131, %rd194;
	not.b32 	%r38, %r18;
	add.s32 	%r39, %r38, %r36;
	sub.s32 	%r20, %r39, %r35;
	and.b32  	%r41, %r20, 768;
	setp.eq.s32 	%p29, %r41, 768;
	mov.u32 	%r389, %r18;
	@%p29 bra 	$L__BB6_144;
	add.s64 	%rd213, %rd283, %rd101;
	add.s64 	%rd285, %rd213, %rd195;
	shl.b64 	%rd214, %rd213, 2;
	add.s64 	%rd284, %rd131, %rd214;
	shr.u32 	%r42, %r20, 8;
	add.s32 	%r43, %r42, 1;
	and.b32  	%r44, %r43, 3;
	neg.s32 	%r387, %r44;
	mov.u32 	%r389, %r18;
$L__BB6_140:
	.pragma "nounroll";
	mov.u64 	%rd136, %rd294;
	mov.f32 	%f116, %f229;
	ld.global.f32 	%f117, [%rd284];
	setp.lt.f32 	%p30, %f116, %f117;
	@%p30 bra 	$L__BB6_143;
	setp.lt.f32 	%p31, %f117, %f116;
	mov.f32 	%f229, %f117;
	mov.u64 	%rd294, %rd285;
	@%p31 bra 	$L__BB6_143;
	setp.lt.s64 	%p32, %rd136, %rd285;
	selp.f32 	%f229, %f116, %f117, %p32;
	min.s64 	%rd294, %rd136, %rd285;
$L__BB6_143:
	add.s32 	%r389, %r389, 256;
	add.s64 	%rd285, %rd285, 256;
	add.s64 	%rd284, %rd284, 1024;
	add.s32 	%r387, %r387, 1;
	setp.ne.s32 	%p33, %r387, 0;
	@%p33 bra 	$L__BB6_140;
$L__BB6_144:
	setp.lt.u32 	%p34, %r20, 768;
	@%p34 bra 	$L__BB6_159;
	add.s32 	%r390, %r389, 512;
$L__BB6_146:
	mov.u32 	%r28, %r390;
	add.s32 	%r45, %r28, -512;
	cvt.u64.u32 	%rd215, %r45;
	add.s64 	%rd216, %rd283, %rd215;
	shl.b64 	%rd217, %rd216, 2;
	add.s64 	%rd144, %rd131, %rd217;
	add.s64 	%rd145, %rd216, %rd195;
	ld.global.f32 	%f123, [%rd144];
	setp.lt.f32 	%p35, %f229, %f123;
	mov.f32 	%f226, %f229;
	mov.u64 	%rd291, %rd294;
	@%p35 bra 	$L__BB6_149;
	setp.lt.f32 	%p36, %f123, %f229;
	mov.f32 	%f226, %f123;
	mov.u64 	%rd291, %rd145;
	@%p36 bra 	$L__BB6_149;
	setp.lt.s64 	%p37, %rd294, %rd145;
	selp.f32 	%f226, %f229, %f123, %p37;
	min.s64 	%rd291, %rd294, %rd145;
$L__BB6_149:
	add.s32 	%r46, %r28, -256;
	cvt.u64.u32 	%rd218, %r46;
	add.s64 	%rd219, %rd283, %rd218;
	add.s64 	%rd148, %rd219, %rd195;
	ld.global.f32 	%f126, [%rd144+1024];
	setp.lt.f32 	%p38, %f226, %f126;
	mov.f32 	%f227, %f226;
	mov.u64 	%rd292, %rd291;
	@%p38 bra 	$L__BB6_152;
	setp.lt.f32 	%p39, %f126, %f226;
	mov.f32 	%f227, %f126;
	mov.u64 	%rd292, %rd148;
	@%p39 bra 	$L__BB6_152;
	setp.lt.s64 	%p40, %rd291, %rd148;
	selp.f32 	%f227, %f226, %f126, %p40;
	min.s64 	%rd292, %rd291, %rd148;
$L__BB6_152:
	cvt.u64.u32 	%rd220, %r28;
	add.s64 	%rd221, %rd283, %rd220;
	add.s64 	%rd151, %rd221, %rd195;
	ld.global.f32 	%f129, [%rd144+2048];
	setp.lt.f32 	%p41, %f227, %f129;
	mov.f32 	%f228, %f227;
	mov.u64 	%rd293, %rd292;
	@%p41 bra 	$L__BB6_155;
	setp.lt.f32 	%p42, %f129, %f227;
	mov.f32 	%f228, %f129;
	mov.u64 	%rd293, %rd151;
	@%p42 bra 	$L__BB6_155;
	setp.lt.s64 	%p43, %rd292, %rd151;
	selp.f32 	%f228, %f227, %f129, %p43;
	min.s64 	%rd293, %rd292, %rd151;
$L__BB6_155:
	add.s32 	%r47, %r28, 256;
	cvt.u64.u32 	%rd222, %r47;
	add.s64 	%rd223, %rd283, %rd222;
	add.s64 	%rd154, %rd223, %rd195;
	ld.global.f32 	%f132, [%rd144+3072];
	setp.lt.f32 	%p44, %f228, %f132;
	mov.f32 	%f229, %f228;
	mov.u64 	%rd294, %rd293;
	@%p44 bra 	$L__BB6_158;
	setp.lt.f32 	%p45, %f132, %f228;
	mov.f32 	%f229, %f132;
	mov.u64 	%rd294, %rd154;
	@%p45 bra 	$L__BB6_158;
	setp.lt.s64 	%p46, %rd293, %rd154;
	selp.f32 	%f229, %f228, %f132, %p46;
	min.s64 	%rd294, %rd293, %rd154;
$L__BB6_158:
	add.s32 	%r390, %r28, 1024;
	add.s32 	%r48, %r28, 512;
	setp.lt.s32 	%p47, %r48, %r19;
	@%p47 bra 	$L__BB6_146;
$L__BB6_159:
	// begin inline asm
	mov.u32 %r49, %laneid;
	// end inline asm
	mov.b32 	%r51, %f229;
	mov.b32 	%r67, 1;
	mov.b32 	%r68, 31;
	mov.b32 	%r69, -1;
	// begin inline asm
	shfl.sync.down.b32 %r50, %r51, %r67, %r68, %r69;
	// end inline asm
	mov.b32 	%f136, %r50;
	// begin inline asm
	shfl.sync.down.b32 %r55, %r56, %r67, %r68, %r69;
	// end inline asm
	mov.b64 	{%r61, %r66}, %rd294;
	// begin inline asm
	shfl.sync.down.b32 %r60, %r61, %r67, %r68, %r69;
	// end inline asm
	// begin inline asm
	shfl.sync.down.b32 %r65, %r66, %r67, %r68, %r69;
	// end inline asm
	mov.b64 	%rd158, {%r60, %r65};
	setp.gt.s32 	%p48, %r49, 30;
	setp.lt.f32 	%p49, %f229, %f136;
	or.pred  	%p50, %p48, %p49;
	mov.f32 	%f231, %f229;
	mov.u64 	%rd296, %rd294;
	@%p50 bra 	$L__BB6_162;
	setp.gt.f32 	%p51, %f229, %f136;
	mov.f32 	%f231, %f136;
	mov.u64 	%rd296, %rd158;
	@%p51 bra 	$L__BB6_162;
	setp.lt.s64 	%p52, %rd294, %rd158;
	selp.f32 	%f231, %f229, %f136, %p52;
	min.s64 	%rd296, %rd294, %rd158;
$L__BB6_162:
	mov.b32 	%r71, %f231;
	mov.b32 	%r87, 2;
	mov.b32 	%r88, 31;
	mov.b32 	%r89, -1;
	// begin inline asm
	shfl.sync.down.b32 %r70, %r71, %r87, %r88, %r89;
	// end inline asm
	mov.b32 	%f139, %r70;
	// begin inline asm
	shfl.sync.down.b32 %r75, %r76, %r87, %r88, %r89;
	// end inline asm
	mov.b64 	{%r81, %r86}, %rd296;
	// begin inline asm
	shfl.sync.down.b32 %r80, %r81, %r87, %r88, %r89;
	// end inline asm
	// begin inline asm
	shfl.sync.down.b32 %r85, %r86, %r87, %r88, %r89;
	// end inline asm
	mov.b64 	%rd161, {%r80, %r85};
	setp.gt.s32 	%p53, %r49, 29;
	setp.lt.f32 	%p54, %f231, %f139;
	or.pred  	%p55, %p53, %p54;
	mov.f32 	%f232, %f231;
	mov.u64 	%rd297, %rd296;
	@%p55 bra 	$L__BB6_165;
	setp.gt.f32 	%p56, %f231, %f139;
	mov.f32 	%f232, %f139;
	mov.u64 	%rd297, %rd161;
	@%p56 bra 	$L__BB6_165;
	setp.lt.s64 	%p57, %rd296, %rd161;
	selp.f32 	%f232, %f231, %f139, %p57;
	min.s64 	%rd297, %rd296, %rd161;
$L__BB6_165:
	mov.b32 	%r91, %f232;
	mov.b32 	%r107, 4;
	mov.b32 	%r108, 31;
	mov.b32 	%r109, -1;
	// begin inline asm
	shfl.sync.down.b32 %r90, %r91, %r107, %r108, %r109;
	// end inline asm
	mov.b32 	%f142, %r90;
	// begin inline asm
	shfl.sync.down.b32 %r95, %r96, %r107, %r108, %r109;
	// end inline asm
	mov.b64 	{%r101, %r106}, %rd297;
	// begin inline asm
	shfl.sync.down.b32 %r100, %r101, %r107, %r108, %r109;
	// end inline asm
	// begin inline asm
	shfl.sync.down.b32 %r105, %r106, %r107, %r108, %r109;
	// end inline asm
	mov.b64 	%rd164, {%r100, %r105};
	setp.gt.s32 	%p58, %r49, 27;
	setp.lt.f32 	%p59, %f232, %f142;
	or.pred  	%p60, %p58, %p59;
	mov.f32 	%f233, %f232;
	mov.u64 	%rd298, %rd297;
	@%p60 bra 	$L__BB6_168;
	setp.gt.f32 	%p61, %f232, %f142;
	mov.f32 	%f233, %f142;
	mov.u64 	%rd298, %rd164;
	@%p61 bra 	$L__BB6_168;
	setp.lt.s64 	%p62, %rd297, %rd164;
	selp.f32 	%f233, %f232, %f142, %p62;
	min.s64 	%rd298, %rd297, %rd164;
$L__BB6_168:
	mov.b32 	%r111, %f233;
	mov.b32 	%r127, 8;
	mov.b32 	%r128, 31;
	mov.b32 	%r129, -1;
	// begin inline asm
	shfl.sync.down.b32 %r110, %r111, %r127, %r128, %r129;
	// end inline asm
	mov.b32 	%f145, %r110;
	// begin inline asm
	shfl.sync.down.b32 %r115, %r116, %r127, %r128, %r129;
	// end inline asm
	mov.b64 	{%r121, %r126}, %rd298;
	// begin inline asm
	shfl.sync.down.b32 %r120, %r121, %r127, %r128, %r129;
	// end inline asm
	// begin inline asm
	shfl.sync.down.b32 %r125, %r126, %r127, %r128, %r129;
	// end inline asm
	mov.b64 	%rd167, {%r120, %r125};
	setp.gt.s32 	%p63, %r49, 23;
	setp.lt.f32 	%p64, %f233, %f145;
	or.pred  	%p65, %p63, %p64;
	mov.f32 	%f234, %f233;
	mov.u64 	%rd299, %rd298;
	@%p65 bra 	$L__BB6_171;
	setp.gt.f32 	%p66, %f233, %f145;
	mov.f32 	%f234, %f145;
	mov.u64 	%rd299, %rd167;
	@%p66 bra 	$L__BB6_171;
	setp.lt.s64 	%p67, %rd298, %rd167;
	selp.f32 	%f234, %f233, %f145, %p67;
	min.s64 	%rd299, %rd298, %rd167;
$L__BB6_171:
	mov.b32 	%r131, %f234;
	mov.b32 	%r147, 16;
	mov.b32 	%r148, 31;
	mov.b32 	%r149, -1;
	// begin inline asm
	shfl.sync.down.b32 %r130, %r131, %r147, %r148, %r149;
	// end inline asm
	mov.b32 	%f148, %r130;
	// begin inline asm
	shfl.sync.down.b32 %r135, %r136, %r147, %r148, %r149;
	// end inline asm
	mov.b64 	{%r141, %r146}, %rd299;
	// begin inline asm
	shfl.sync.down.b32 %r140, %r141, %r147, %r148, %r149;
	// end inline asm
	// begin inline asm
	shfl.sync.down.b32 %r145, %r146, %r147, %r148, %r149;
	// end inline asm
	mov.b64 	%rd170, {%r140, %r145};
	setp.gt.s32 	%p68, %r49, 15;
	setp.lt.f32 	%p69, %f234, %f148;
	or.pred  	%p70, %p68, %p69;
	mov.f32 	%f242, %f234;
	mov.u64 	%rd307, %rd299;
	@%p70 bra 	$L__BB6_174;
	setp.gt.f32 	%p71, %f234, %f148;
	mov.f32 	%f242, %f148;
	mov.u64 	%rd307, %rd170;
	@%p71 bra 	$L__BB6_174;
	setp.lt.s64 	%p72, %rd299, %rd170;
	selp.f32 	%f242, %f234, %f148, %p72;
	min.s64 	%rd307, %rd299, %rd170;
$L__BB6_174:
	setp.ne.s32 	%p73, %r49, 0;
	@%p73 bra 	$L__BB6_176;
	shr.u32 	%r150, %r18, 1;
	and.b32  	%r151, %r150, 496;
	mov.u32 	%r152, _ZN6thrust24THRUST_300001_SM_1000_NS8cuda_cub4core6detail5shmemE;
	add.s32 	%r153, %r152, %r151;
	st.shared.f32 	[%r153+8], %f242;
	st.shared.u64 	[%r153+16], %rd307;
$L__BB6_176:
	bar.sync 	0;
	setp.ne.s32 	%p74, %r18, 0;
	@%p74 bra 	$L__BB6_198;
	ld.shared.f32 	%f151, [_ZN6thrust24THRUST_300001_SM_1000_NS8cuda_cub4core6detail5shmemE+24];
	ld.shared.u64 	%rd173, [_ZN6thrust24THRUST_300001_SM_1000_NS8cuda_cub4core6detail5shmemE+32];
	setp.lt.f32 	%p75, %f242, %f151;
	mov.f32 	%f236, %f242;
	mov.u64 	%rd301, %rd307;
	@%p75 bra 	$L__BB6_180;
	setp.lt.f32 	%p76, %f151, %f242;
	mov.f32 	%f236, %f151;
	mov.u64 	%rd301, %rd173;
	@%p76 bra 	$L__BB6_180;
	setp.lt.s64 	%p77, %rd307, %rd173;
	selp.f32 	%f236, %f242, %f151, %p77;
	min.s64 	%rd301, %rd307, %rd173;
$L__BB6_180:
	ld.shared.f32 	%f154, [_ZN6thrust24THRUST_300001_SM_1000_NS8cuda_cub4core6detail5shmemE+40];
	ld.shared.u64 	%rd176, [_ZN6thrust24THRUST_300001_SM_1000_NS8cuda_cub4core6detail5shmemE+48];
	setp.lt.f32 	%p78, %f236, %f154;
	mov.f32 	%f237, %f236;
	mov.u64 	%rd302, %rd301;
	@%p78 bra 	$L__BB6_183;
	setp.lt.f32 	%p79, %f154, %f236;
	mov.f32 	%f237, %f154;
	mov.u64 	%rd302, %rd176;
	@%p79 bra 	$L__BB6_183;
	setp.lt.s64 	%p80, %rd301, %rd176;
	selp.f32 	%f237, %f236, %f154, %p80;
	min.s64 	%rd302, %rd301, %rd176;
$L__BB6_183:
	ld.shared.f32 	%f157, [_ZN6thrust24THRUST_300001_SM_1000_NS8cuda_cub4core6detail5shmemE+56];
	ld.shared.u64 	%rd179, [_ZN6thrust24THRUST_300001_SM_1000_NS8cuda_cub4core6detail5shmemE+64];
	setp.lt.f32 	%p81, %f237, %f157;
	mov.f32 	%f238, %f237;
	mov.u64 	%rd303, %rd302;
	@%p81 bra 	$L__BB6_186;
	setp.lt.f32 	%p82, %f157, %f237;
	mov.f32 	%f238, %f157;
	mov.u64 	%rd303, %rd179;
	@%p82 bra 	$L__BB6_186;
	setp.lt.s64 	%p83, %rd302, %rd179;
	selp.f32 	%f238, %f237, %f157, %p83;
	min.s64 	%rd303, %rd302, %rd179;
$L__BB6_186:
	ld.shared.f32 	%f160, [_ZN6thrust24THRUST_300001_SM_1000_NS8cuda_cub4core6detail5shmemE+72];
	ld.shared.u64 	%rd182, [_ZN6thrust24THRUST_300001_SM_1000_NS8cuda_cub4core6detail5shmemE+80];
	setp.lt.f32 	%p84, %f238, %f160;
	mov.f32 	%f239, %f238;
	mov.u64 	%rd304, %rd303;
	@%p84 bra 	$L__BB6_189;
	setp.lt.f32 	%p85, %f160, %f238;
	mov.f32 	%f239, %f160;
	mov.u64 	%rd304, %rd182;
	@%p85 bra 	$L__BB6_189;
	setp.lt.s64 	%p86, %rd303, %rd182;
	selp.f32 	%f239, %f238, %f160, %p86;
	min.s64 	%rd304, %rd303, %rd182;
$L__BB6_189:
	ld.shared.f32 	%f163, [_ZN6thrust24THRUST_300001_SM_1000_NS8cuda_cub4core6detail5shmemE+88];
	ld.shared.u64 	%rd185, [_ZN6thrust24THRUST_300001_SM_1000_NS8cuda_cub4core6detail5shmemE+96];
	setp.lt.f32 	%p87, %f239, %f163;
	mov.f32 	%f240, %f239;
	mov.u64 	%rd305, %rd304;
	@%p87 bra 	$L__BB6_192;
	setp.lt.f32 	%p88, %f163, %f239;
	mov.f32 	%f240, %f163;
	mov.u64 	%rd305, %rd185;
	@%p88 bra 	$L__BB6_192;
	setp.lt.s64 	%p89, %rd304, %rd185;
	selp.f32 	%f240, %f239, %f163, %p89;
	min.s64 	%rd305, %rd304, %rd185;
$L__BB6_192:
	ld.shared.f32 	%f166, [_ZN6thrust24THRUST_300001_SM_1000_NS8cuda_cub4core6detail5shmemE+104];
	ld.shared.u64 	%rd188, [_ZN6thrust24THRUST_300001_SM_1000_NS8cuda_cub4core6detail5shmemE+112];
	setp.lt.f32 	%p90, %f240, %f166;
	mov.f32 	%f241, %f240;
	mov.u64 	%rd306, %rd305;
	@%p90 bra 	$L__BB6_195;
	setp.lt.f32 	%p91, %f166, %f240;
	mov.f32 	%f241, %f166;
	mov.u64 	%rd306, %rd188;
	@%p91 bra 	$L__BB6_195;
	setp.lt.s64 	%p92, %rd305, %rd188;
	selp.f32 	%f241, %f240, %f166, %p92;
	min.s64 	%rd306, %rd305, %rd188;
$L__BB6_195:
	ld.shared.f32 	%f169, [_ZN6thrust24THRUST_300001_SM_1000_NS8cuda_cub4core6detail5shmemE+120];
	ld.shared.u64 	%rd191, [_ZN6thrust24THRUST_300001_SM_1000_NS8cuda_cub4core6detail5shmemE+128];
	setp.lt.f32 	%p93, %f241, %f169;
	mov.f32 	%f242, %f241;
	mov.u64 	%rd307, %rd306;
	@%p93 bra 	$L__BB6_198;
	setp.lt.f32 	%p94, %f169, %f241;
	mov.f32 	%f242, %f169;
	mov.u64 	%rd307, %rd191;
	@%p94 bra 	$L__BB6_198;
	setp.lt.s64 	%p95, %rd306, %rd191;
	selp.f32 	%f242, %f241, %f169, %p95;
	min.s64 	%rd307, %rd306, %rd191;
$L__BB6_198:
	mov.u32 	%r381, %tid.x;
	setp.ne.s32 	%p222, %r381, 0;
	@%p222 bra 	$L__BB6_200;
	ld.param.u64 	%rd237, [_ZN6thrust24THRUST_300001_SM_1000_NS8cuda_cub4core6detail13_kernel_agentINS1_8__reduce11ReduceAgentINS0_12zip_iteratorIN4cuda3std3__45tupleIJNS0_10device_ptrIfEENS0_17counting_iteratorIlNS0_11use_defaultESF_SF_EEEEEEEPNSB_IJflEEESJ_lNS1_9__extrema9arg_min_fIflNSA_4lessIfEEEEEEJSI_SK_lSP_EEEvDpT0__param_1];
	cvta.to.global.u64 	%rd236, %rd237;
	st.global.f32 	[%rd236], %f242;
	st.global.u64 	[%rd236+8], %rd307;
$L__BB6_200:
	ret;

}
	// .globl	_ZN6thrust24THRUST_300001_SM_1000_NS8cuda_cub4core6detail13_kernel_agentINS1_8__reduce11ReduceAgentINS0_12zip_iteratorIN4cuda3std3__45tupleIJNS0_10device_ptrIfEENS0_17counting_iteratorIlNS0_11use_defaultESF_SF_EEEEEEEPNSB_IJflEEESJ_lNS1_9__extrema9arg_min_fIflNSA_4lessIfEEEEEEJSI_SK_lN3cub18CUB_300001_SM_100013GridEvenShareIlEENSS_9GridQueueIyEESP_EEEvDpT0_
.visible .entry _ZN6thrust24THRUST_300001_SM_1000_NS8cuda_cub4core6detail13_kernel_agentINS1_8__reduce11ReduceAgentINS0_12zip_iteratorIN4cuda3std3__45tupleIJNS0_10device_ptrIfEENS0_17counting_iteratorIlNS0_11use_defaultESF_SF_EEEEEEEPNSB_IJflEEESJ_lNS1_9__extrema9arg_min_fIflNSA_4lessIfEEEEEEJSI_SK_lN3cub18CUB_300001_SM_100013GridEvenShareIlEENSS_9GridQueueIyEESP_EEEvDpT0_(
	.param .align 8 .b8 _ZN6thrust24THRUST_300001_SM_1000_NS8cuda_cub4core6detail13_kernel_agentINS1_8__reduce11ReduceAgentINS0_12zip_iteratorIN4cuda3std3__45tupleIJNS0_10device_ptrIfEENS0_17counting_iteratorIlNS0_11use_defaultESF_SF_EEEEEEEPNSB_IJflEEESJ_lNS1_9__extrema9arg_min_fIflNSA_4lessIfEEEEEEJSI_SK_lN3cub18CUB_300001_SM_100013GridEvenShareIlEENSS_9GridQueueIyEESP_EEEvDpT0__param_0[16],
	.param .u64 .ptr .align 1 _ZN6thrust24THRUST_300001_SM_1000_NS8cuda_cub4core6detail13_kernel_agentINS1_8__reduce11ReduceAgentINS0_12zip_iteratorIN4cuda3std3__45tupleIJNS0_10device_ptrIfEENS0_17counting_iteratorIlNS0_11use_defaultESF_SF_EEEEEEEPNSB_IJflEEESJ_lNS1_9__extrema9arg_min_fIflNSA_4lessIfEEEEEEJSI_SK_lN3cub18CUB_300001_SM_100013GridEvenShareIlEENSS_9GridQueueIyEESP_EEEvDpT0__param_1,
	.param .u64 _ZN6thrust24THRUST_300001_SM_1000_NS8cuda_cub4core6detail13_kernel_agentINS1_8__reduce11ReduceAgentINS0_12zip_iteratorIN4cuda3std3__45tupleIJNS0_10device_ptrIfEENS0_17counting_iteratorIlNS0_11use_defaultESF_SF_EEEEEEEPNSB_IJflEEESJ_lNS1_9__extrema9arg_min_fIflNSA_4lessIfEEEEEEJSI_SK_lN3cub18CUB_300001_SM_100013GridEvenShareIlEENSS_9GridQueueIyEESP_EEEvDpT0__param_2,
	.param .align 8 .b8 _ZN6thrust24THRUST_300001_SM_1000_NS8cuda_cub4core6detail13_kernel_agentINS1_8__reduce11ReduceAgentINS0_12zip_iteratorIN4cuda3std3__45tupleIJNS0_10device_ptrIfEENS0_17counting_iteratorIlNS0_11use_defaultESF_SF_EEEEEEEPNSB_IJflEEESJ_lNS1_9__extrema9arg_min_fIflNSA_4lessIfEEEEEEJSI_SK_lN3cub18CUB_300001_SM_100013GridEvenShareIlEENSS_9GridQueueIyEESP_EEEvDpT0__param_3[72],
	.param .align 8 .b8 _ZN6thrust24THRUST_300001_SM_1000_NS8cuda_cub4core6detail13_kernel_agentINS1_8__reduce11ReduceAgentINS0_12zip_iteratorIN4cuda3std3__45tupleIJNS0_10device_ptrIfEENS0_17counting_iteratorIlNS0_11use_defaultESF_SF_EEEEEEEPNSB_IJflEEESJ_lNS1_9__extrema9arg_min_fIflNSA_4lessIfEEEEEEJSI_SK_lN3cub18CUB_300001_SM_100013GridEvenShareIlEENSS_9GridQueueIyEESP_EEEvDpT0__param_4[8],
	.param .align 1 .b8 _ZN6thrust24THRUST_300001_SM_1000_NS8cuda_cub4core6detail13_kernel_agentINS1_8__reduce11ReduceAgentINS0_12zip_iteratorIN4cuda3std3__45tupleIJNS0_10device_ptrIfEENS0_17counting_iteratorIlNS0_11use_defaultESF_SF_EEEEEEEPNSB_IJflEEESJ_lNS1_9__extrema9arg_min_fIflNSA_4lessIfEEEEEEJSI_SK_lN3cub18CUB_300001_SM_100013GridEvenShareIlEENSS_9GridQueueIyEESP_EEEvDpT0__param_5[1]
)
.maxntid 256
{
	.reg .pred 	%p<225>;
	.reg .b32 	%r<399>;
	.reg .b32 	%f<243>;
	.reg .b64 	%rd<325>;

	ld.param.u64 	%rd199, [_ZN6thrust24THRUST_300001_SM_1000_NS8cuda_cub4core6detail13_kernel_agentINS1_8__reduce11ReduceAgentINS0_12zip_iteratorIN4cuda3std3__45tupleIJNS0_10device_ptrIfEENS0_17counting_iteratorIlNS0_11use_defaultESF_SF_EEEEEEEPNSB_IJflEEESJ_lNS1_9__extrema9arg_min_fIflNSA_4lessIfEEEEEEJSI_SK_lN3cub18CUB_300001_SM_100013GridEvenShareIlEENSS_9GridQueueIyEESP_EEEvDpT0__param_0+8];
	ld.param.u64 	%rd198, [_ZN6thrust24THRUST_300001_SM_1000_NS8cuda_cub4core6detail13_kernel_agentINS1_8__reduce11ReduceAgentINS0_12zip_iteratorIN4cuda3std3__45tupleIJNS0_10device_ptrIfEENS0_17counting_iteratorIlNS0_11use_defaultESF_SF_EEEEEEEPNSB_IJflEEESJ_lNS1_9__extrema9arg_min_fIflNSA_4lessIfEEEEEEJSI_SK_lN3cub18CUB_300001_SM_100013GridEvenShareIlEENSS_9GridQueueIyEESP_EEEvDpT0__param_0];
	ld.param.u64 	%rd202, [_ZN6thrust24THRUST_300001_SM_1000_NS8cuda_cub4core6detail13_kernel_agentINS1_8__reduce11ReduceAgentINS0_12zip_iteratorIN4cuda3std3__45tupleIJNS0_10device_ptrIfEENS0_17counting_iteratorIlNS0_11use_defaultESF_SF_EEEEEEEPNSB_IJflEEESJ_lNS1_9__extrema9arg_min_fIflNSA_4lessIfEEEEEEJSI_SK_lN3cub18CUB_300001_SM_100013GridEvenShareIlEENSS_9GridQueueIyEESP_EEEvDpT0__param_4];
	ld.param.u64 	%rd201, [_ZN6thrust24THRUST_300001_SM_1000_NS8cuda_cub4core6detail13_kernel_agentINS1_8__reduce11ReduceAgentINS0_12zip_iteratorIN4cuda3std3__45tupleIJNS0_10device_ptrIfEENS0_17counting_iteratorIlNS0_11use_defaultESF_SF_EEEEEEEPNSB_IJflEEESJ_lNS1_9__extrema9arg_min_fIflNSA_4lessIfEEEEEEJSI_SK_lN3cub18CUB_300001_SM_100013GridEvenShareIlEENSS_9GridQueueIyEESP_EEEvDpT0__param_2];
	cvta.to.global.u64 	%rd1, %rd202;
	cvta.to.global.u64 	%rd2, %rd198;
	mov.u32 	%r1, %ctaid.x;
	mul.lo.s32 	%r33, %r1, 1280;
	cvt.u64.u32 	%rd4, %r33;
	mov.u32 	%r34, %nctaid.x;
	mul.lo.s32 	%r35, %r34, 1280;
	cvt.u64.u32 	%rd5, %r35;
	add.s64 	%rd203, %rd4, 1280;
	setp.le.s64 	%p1, %rd203, %rd201;
	@%p1 bra 	$L__BB7_111;
	cvt.u32.u64 	%r159, %rd4;
	cvt.u32.u64 	%r2, %rd201;
	sub.s32 	%r3, %r2, %r159;
	mov.u32 	%r4, %tid.x;
	setp.ge.s32 	%p98, %r4, %r3;
	mov.f32 	%f188, 0f00000000;
	mov.b64 	%rd266, 0;
	mov.u32 	%r393, %r4;
	@%p98 bra 	$L__BB7_3;
	cvt.u64.u32 	%rd234, %r4;
	add.s64 	%rd235, %rd4, %rd234;
	shl.b64 	%rd236, %rd235, 2;
	add.s64 	%rd237, %rd2, %rd236;
	add.s64 	%rd266, %rd199, %rd235;
	ld.global.f32 	%f188, [%rd237];
	add.s32 	%r393, %r4, 256;
$L__BB7_3:
	setp.ge.s32 	%p99, %r393, %r3;
	@%p99 bra 	$L__BB7_25;
	not.b32 	%r161, %r393;
	add.s32 	%r162, %r161, %r2;
	sub.s32 	%r7, %r162, %r159;
	and.b32  	%r163, %r7, 768;
	setp.eq.s32 	%p100, %r163, 768;
	@%p100 bra 	$L__BB7_10;
	cvt.u64.u32 	%rd239, %r393;
	add.s64 	%rd240, %rd239, %rd4;
	add.s64 	%rd257, %rd240, %rd199;
	shl.b64 	%rd241, %rd240, 2;
	add.s64 	%rd256, %rd2, %rd241;
	shr.u32 	%r164, %r7, 8;
	add.s32 	%r165, %r164, 1;
	and.b32  	%r166, %r165, 3;
	neg.s32 	%r391, %r166;
$L__BB7_6:
	.pragma "nounroll";
	mov.u64 	%rd12, %rd266;
	mov.f32 	%f3, %f188;
	ld.global.f32 	%f4, [%rd256];
	setp.lt.f32 	%p101, %f3, %f4;
	@%p101 bra 	$L__BB7_9;
	setp.lt.f32 	%p102, %f4, %f3;
	mov.u64 	%rd266, %rd257;
	mov.f32 	%f188, %f4;
	@%p102 bra 	$L__BB7_9;
	setp.lt.s64 	%p103, %rd12, %rd257;
	min.s64 	%rd266, %rd12, %rd257;
	selp.f32 	%f188, %f3, %f4, %p103;
$L__BB7_9:
	add.s32 	%r393, %r393, 256;
	add.s64 	%rd257, %rd257, 256;
	add.s64 	%rd256, %rd256, 1024;
	add.s32 	%r391, %r391, 1;
	setp.ne.s32 	%p104, %r391, 0;
	@%p104 bra 	$L__BB7_6;
$L__BB7_10:
	setp.lt.u32 	%p105, %r7, 768;
	@%p105 bra 	$L__BB7_25;
	add.s32 	%r394, %r393, 512;
$L__BB7_12:
	mov.u32 	%r15, %r394;
	add.s32 	%r167, %r15, -512;
	cvt.s64.s32 	%rd242, %r167;
	add.s64 	%rd243, %rd242, %rd4;
	shl.b64 	%rd244, %rd243, 2;
	add.s64 	%rd20, %rd2, %rd244;
	add.s64 	%rd21, %rd243, %rd199;
	ld.global.f32 	%f10, [%rd20];
	setp.lt.f32 	%p106, %f188, %f10;
	mov.u64 	%rd263, %rd266;
	mov.f32 	%f185, %f188;
	@%p106 bra 	$L__BB7_15;
	setp.lt.f32 	%p107, %f10, %f188;
	mov.u64 	%rd263, %rd21;
	mov.f32 	%f185, %f10;
	@%p107 bra 	$L__BB7_15;
	setp.lt.s64 	%p108, %rd266, %rd21;
	min.s64 	%rd263, %rd266, %rd21;
	selp.f32 	%f185, %f188, %f10, %p108;
$L__BB7_15:
	add.s32 	%r168, %r15, -256;
	cvt.s64.s32 	%rd245, %r168;
	add.s64 	%rd246, %rd245, %rd4;
	add.s64 	%rd24, %rd246, %rd199;
	ld.global.f32 	%f13, [%rd20+1024];
	setp.lt.f32 	%p109, %f185, %f13;
	mov.u64 	%rd264, %rd263;
	mov.f32 	%f186, %f185;
	@%p109 bra 	$L__BB7_18;
	setp.lt.f32 	%p110, %f13, %f185;
	mov.u64 	%rd264, %rd24;
	mov.f32 	%f186, %f13;
	@%p110 bra 	$L__BB7_18;
	setp.lt.s64 	%p111, %rd263, %rd24;
	min.s64 	%rd264, %rd263, %rd24;
	selp.f32 	%f186, %f185, %f13, %p111;
$L__BB7_18:
	cvt.s64.s32 	%rd247, %r15;
	add.s64 	%rd248, %rd247, %rd4;
	add.s64 	%rd27, %rd248, %rd199;
	ld.global.f32 	%f16, [%rd20+2048];
	setp.lt.f32 	%p112, %f186, %f16;
	mov.u64 	%rd265, %rd264;
	mov.f32 	%f187, %f186;
	@%p112 bra 	$L__BB7_21;
	setp.lt.f32 	%p113, %f16, %f186;
	mov.u64 	%rd265, %rd27;
	mov.f32 	%f187, %f16;
	@%p113 bra 	$L__BB7_21;
	setp.lt.s64 	%p114, %rd264, %rd27;
	min.s64 	%rd265, %rd264, %rd27;
	selp.f32 	%f187, %f186, %f16, %p114;
$L__BB7_21:
	add.s32 	%r169, %r15, 256;
	cvt.s64.s32 	%rd249, %r169;
	add.s64 	%rd250, %rd249, %rd4;
	add.s64 	%rd30, %rd250, %rd199;
	ld.global.f32 	%f19, [%rd20+3072];
	setp.lt.f32 	%p115, %f187, %f19;
	mov.u64 	%rd266, %rd265;
	mov.f32 	%f188, %f187;
	@%p115 bra 	$L__BB7_24;
	setp.lt.f32 	%p116, %f19, %f187;
	mov.u64 	%rd266, %rd30;
	mov.f32 	%f188, %f19;
	@%p116 bra 	$L__BB7_24;
	setp.lt.s64 	%p117, %rd265, %rd30;
	min.s64 	%rd266, %rd265, %rd30;
	selp.f32 	%f188, %f187, %f19, %p117;
$L__BB7_24:
	add.s32 	%r394, %r15, 1024;
	add.s32 	%r170, %r15, 512;
	setp.lt.s32 	%p118, %r170, %r3;
	@%p118 bra 	$L__BB7_12;
$L__BB7_25:
	setp.lt.s32 	%p119, %r3, 256;
	@%p119 bra 	$L__BB7_65;
	// begin inline asm
	mov.u32 %r284, %laneid;
	// end inline asm
	mov.b32 	%r286, %f188;
	mov.b32 	%r302, 1;
	mov.b32 	%r303, 31;
	mov.b32 	%r304, -1;
	// begin inline asm
	shfl.sync.down.b32 %r285, %r286, %r302, %r303, %r304;
	// end inline asm
	mov.b32 	%f23, %r285;
	// begin inline asm
	shfl.sync.down.b32 %r290, %r291, %r302, %r303, %r304;
	// end inline asm
	mov.b64 	{%r296, %r301}, %rd266;
	// begin inline asm
	shfl.sync.down.b32 %r295, %r296, %r302, %r303, %r304;
	// end inline asm
	// begin inline asm
	shfl.sync.down.b32 %r300, %r301, %r302, %r303, %r304;
	// end inline asm
	mov.b64 	%rd34, {%r295, %r300};
	setp.gt.s32 	%p176, %r284, 30;
	setp.lt.f32 	%p177, %f188, %f23;
	or.pred  	%p178, %p176, %p177;
	mov.u64 	%rd268, %rd266;
	mov.f32 	%f190, %f188;
	@%p178 bra 	$L__BB7_29;
	setp.gt.f32 	%p179, %f188, %f23;
	mov.u64 	%rd268, %rd34;
	mov.f32 	%f190, %f23;
	@%p179 bra 	$L__BB7_29;
	setp.lt.s64 	%p180, %rd266, %rd34;
	min.s64 	%rd268, %rd266, %rd34;
	selp.f32 	%f190, %f188, %f23, %p180;
$L__BB7_29:
	mov.b32 	%r306, %f190;
	mov.b32 	%r322, 2;
	mov.b32 	%r323, 31;
	mov.b32 	%r324, -1;
	// begin inline asm
	shfl.sync.down.b32 %r305, %r306, %r322, %r323, %r324;
	// end inline asm
	mov.b32 	%f26, %r305;
	// begin inline asm
	shfl.sync.down.b32 %r310, %r311, %r322, %r323, %r324;
	// end inline asm
	mov.b64 	{%r316, %r321}, %rd268;
	// begin inline asm
	shfl.sync.down.b32 %r315, %r316, %r322, %r323, %r324;
	// end inline asm
	// begin inline asm
	shfl.sync.down.b32 %r320, %r321, %r322, %r323, %r324;
	// end inline asm
	mov.b64 	%rd37, {%r315, %r320};
	setp.gt.s32 	%p181, %r284, 29;
	setp.lt.f32 	%p182, %f190, %f26;
	or.pred  	%p183, %p181, %p182;
	mov.u64 	%rd269, %rd268;
	mov.f32 	%f191, %f190;
	@%p183 bra 	$L__BB7_32;
	setp.gt.f32 	%p184, %f190, %f26;
	mov.u64 	%rd269, %rd37;
	mov.f32 	%f191, %f26;
	@%p184 bra 	$L__BB7_32;
	setp.lt.s64 	%p185, %rd268, %rd37;
	min.s64 	%rd269, %rd268, %rd37;
	selp.f32 	%f191, %f190, %f26, %p185;
$L__BB7_32:
	mov.b32 	%r326, %f191;
	mov.b32 	%r342, 4;
	mov.b32 	%r343, 31;
	mov.b32 	%r344, -1;
	// begin inline asm
	shfl.sync.down.b32 %r325, %r326, %r342, %r343, %r344;
	// end inline asm
	mov.b32 	%f29, %r325;
	// begin inline asm
	shfl.sync.down.b32 %r330, %r331, %r342, %r343, %r344;
	// end inline asm
	mov.b64 	{%r336, %r341}, %rd269;
	// begin inline asm
	shfl.sync.down.b32 %r335, %r336, %r342, %r343, %r344;
	// end inline asm
	// begin inline asm
	shfl.sync.down.b32 %r340, %r341, %r342, %r343, %r344;
	// end inline asm
	mov.b64 	%rd40, {%r335, %r340};
	setp.gt.s32 	%p186, %r284, 27;
	setp.lt.f32 	%p187, %f191, %f29;
	or.pred  	%p188, %p186, %p187;
	mov.u64 	%rd270, %rd269;
	mov.f32 	%f192, %f191;
	@%p188 bra 	$L__BB7_35;
	setp.gt.f32 	%p189, %f191, %f29;
	mov.u64 	%rd270, %rd40;
	mov.f32 	%f192, %f29;
	@%p189 bra 	$L__BB7_35;
	setp.lt.s64 	%p190, %rd269, %rd40;
	min.s64 	%rd270, %rd269, %rd40;
	selp.f32 	%f192, %f191, %f29, %p190;
$L__BB7_35:
	mov.b32 	%r346, %f192;
	mov.b32 	%r362, 8;
	mov.b32 	%r363, 31;
	mov.b32 	%r364, -1;
	// begin inline asm
	shfl.sync.down.b32 %r345, %r346, %r362, %r363, %r364;
	// end inline asm
	mov.b32 	%f32, %r345;
	// begin inline asm
	shfl.sync.down.b32 %r350, %r351, %r362, %r363, %r364;
	// end inline asm
	mov.b64 	{%r356, %r361}, %rd270;
	// begin inline asm
	shfl.sync.down.b32 %r355, %r356, %r362, %r363, %r364;
	// end inline asm
	// begin inline asm
	shfl.sync.down.b32 %r360, %r361, %r362, %r363, %r364;
	// end inline asm
	mov.b64 	%rd43, {%r355, %r360};
	setp.gt.s32 	%p191, %r284, 23;
	setp.lt.f32 	%p192, %f192, %f32;
	or.pred  	%p193, %p191, %p192;
	mov.u64 	%rd271, %rd270;
	mov.f32 	%f193, %f192;
	@%p193 bra 	$L__BB7_38;
	setp.gt.f32 	%p194, %f192, %f32;
	mov.u64 	%rd271, %rd43;
	mov.f32 	%f193, %f32;
	@%p194 bra 	$L__BB7_38;
	setp.lt.s64 	%p195, %rd270, %rd43;
	min.s64 	%rd271, %rd270, %rd43;
	selp.f32 	%f193, %f192, %f32, %p195;
$L__BB7_38:
	mov.b32 	%r366, %f193;
	mov.b32 	%r382, 16;
	mov.b32 	%r383, 31;
	mov.b32 	%r384, -1;
	// begin inline asm
	shfl.sync.down.b32 %r365, %r366, %r382, %r383, %r384;
	// end inline asm
	mov.b32 	%f35, %r365;
	// begin inline asm
	shfl.sync.down.b32 %r370, %r371, %r382, %r383, %r384;
	// end inline asm
	mov.b64 	{%r376, %r381}, %rd271;
	// begin inline asm
	shfl.sync.down.b32 %r375, %r376, %r382, %r383, %r384;
	// end inline asm
	// begin inline asm
	shfl.sync.down.b32 %r380, %r381, %r382, %r383, %r384;
	// end inline asm
	mov.b64 	%rd46, {%r375, %r380};
	setp.gt.s32 	%p196, %r284, 15;
	setp.lt.f32 	%p197, %f193, %f35;
	or.pred  	%p198, %p196, %p197;
	mov.u64 	%rd324, %rd271;
	mov.f32 	%f242, %f193;
	@%p198 bra 	$L__BB7_41;
	setp.gt.f32 	%p199, %f193, %f35;
	mov.u64 	%rd324, %rd46;
	mov.f32 	%f242, %f35;
	@%p199 bra 	$L__BB7_41;
	setp.lt.s64 	%p200, %rd271, %rd46;
	min.s64 	%rd324, %rd271, %rd46;
	selp.f32 	%f242, %f193, %f35, %p200;
$L__BB7_41:
	setp.ne.s32 	%p201, %r284, 0;
	@%p201 bra 	$L__BB7_43;
	shr.u32 	%r385, %r4, 1;
	and.b32  	%r386, %r385, 496;
	mov.u32 	%r387, _ZN6thrust24THRUST_300001_SM_1000_NS8cuda_cub4core6detail5shmemE;
	add.s32 	%r388, %r387, %r386;
	st.shared.f32 	[%r388+8], %f242;
	st.shared.u64 	[%r388+16], %rd324;
$L__BB7_43:
	bar.sync 	0;
	setp.ne.s32 	%p202, %r4, 0;
	@%p202 bra 	$L__BB7_201;
	ld.shared.f32 	%f38, [_ZN6thrust24THRUST_300001_SM_1000_NS8cuda_cub4core6detail5shmemE+24];
	ld.shared.u64 	%rd49, [_ZN6thrust24THRUST_300001_SM_1000_NS8cuda_cub4core6detail5shmemE+32];
	setp.lt.f32 	%p203, %f242, %f38;
	mov.u64 	%rd273, %rd324;
	mov.f32 	%f195, %f242;
	@%p203 bra 	$L__BB7_47;
	setp.lt.f32 	%p204, %f38, %f242;
	mov.u64 	%rd273, %rd49;
	mov.f32 	%f195, %f38;
	@%p204 bra 	$L__BB7_47;
	setp.lt.s64 	%p205, %rd324, %rd49;
	min.s64 	%rd273, %rd324, %rd49;
	selp.f32 	%f195, %f242, %f38, %p205;
$L__BB7_47:
	ld.shared.f32 	%f41, [_ZN6thrust24THRUST_300001_SM_1000_NS8cuda_cub4core6detail5shmemE+40];
	ld.shared.u64 	%rd52, [_ZN6thrust24THRUST_300001_SM_1000_NS8cuda_cub4core6detail5shmemE+48];
	setp.lt.f32 	%p206, %f195, %f41;
	mov.u64 	%rd274, %rd273;
	mov.f32 	%f196, %f195;
	@%p206 bra 	$L__BB7_50;
	setp.lt.f32 	%p207, %f41, %f195;
	mov.u64 	%rd274, %rd52;
	mov.f32 	%f196, %f41;
	@%p207 bra 	$L__BB7_50;
	setp.lt.s64 	%p208, %rd273, %rd52;
	min.s64 	%rd274, %rd273, %rd52;
	selp.f32 	%f196, %f195, %f41, %p208;
$L__BB7_50:
	ld.shared.f32 	%f44, [_ZN6thrust24THRUST_300001_SM_1000_NS8cuda_cub4core6detail5shmemE+56];
	ld.shared.u64 	%rd55, [_ZN6thrust24THRUST_300001_SM_1000_NS8cuda_cub4core6detail5shmemE+64];
	setp.lt.f32 	%p209, %f196, %f44;
	mov.u64 	%rd275, %rd274;
	mov.f32 	%f197, %f196;
	@%p209 bra 	$L__BB7_53;
	setp.lt.f32 	%p210, %f44, %f196;
	mov.u64 	%rd275, %rd55;
	mov.f32 	%f197, %f44;
	@%p210 bra 	$L__BB7_53;
	setp.lt.s64 	%p211, %rd274, %rd55;
	min.s64 	%rd275, %rd274, %rd55;
	selp.f32 	%f197, %f196, %f44, %p211;
$L__BB7_53:
	ld.shared.f32 	%f47, [_ZN6thrust24THRUST_300001_SM_1000_NS8cuda_cub4core6detail5shmemE+72];
	ld.shared.u64 	%rd58, [_ZN6thrust24THRUST_300001_SM_1000_NS8cuda_cub4core6detail5shmemE+80];
	setp.lt.f32 	%p212, %f197, %f47;
	mov.u64 	%rd276, %rd275;
	mov.f32 	%f198, %f197;
	@%p212 bra 	$L__BB7_56;
	setp.lt.f32 	%p213, %f47, %f197;
	mov.u64 	%rd276, %rd58;
	mov.f32 	%f198, %f47;
	@%p213 bra 	$L__BB7_56;
	setp.lt.s64 	%p214, %rd275, %rd58;
	min.s64 	%rd276, %rd275, %rd58;
	selp.f32 	%f198, %f197, %f47, %p214;
$L__BB7_56:
	ld.shared.f32 	%f50, [_ZN6thrust24THRUST_300001_SM_1000_NS8cuda_cub4core6detail5shmemE+88];
	ld.shared.u64 	%rd61, [_ZN6thrust24THRUST_300001_SM_1000_NS8cuda_cub4core6detail5shmemE+96];
	setp.lt.f32 	%p215, %f198, %f50;
	mov.f32 	%f199, %f198;
	mov.u64 	%rd277, %rd276;
	@%p215 bra 	$L__BB7_59;
	setp.lt.f32 	%p216, %f50, %f198;
	mov.f32 	%f199, %f50;
	mov.u64 	%rd277, %rd61;
	@%p216 bra 	$L__BB7_59;
	setp.lt.s64 	%p217, %rd276, %rd61;
	selp.f32 	%f199, %f198, %f50, %p217;
	min.s64 	%rd277, %rd276, %rd61;
$L__BB7_59:
	ld.shared.f32 	%f53, [_ZN6thrust24THRUST_300001_SM_1000_NS8cuda_cub4core6detail5shmemE+104];
	ld.shared.u64 	%rd64, [_ZN6thrust24THRUST_300001_SM_1000_NS8cuda_cub4core6detail5shmemE+112];
	setp.lt.f32 	%p218, %f199, %f53;
	mov.f32 	%f200, %f199;
	mov.u64 	%rd278, %rd277;
	@%p218 bra 	$L__BB7_62;
	setp.lt.f32 	%p219, %f53, %f199;
	mov.f32 	%f200, %f53;
	mov.u64 	%rd278, %rd64;
	@%p219 bra 	$L__BB7_62;
	setp.lt.s64 	%p220, %rd277, %rd64;
	selp.f32 	%f200, %f199, %f53, %p220;
	min.s64 	%rd278, %rd277, %rd64;
$L__BB7_62:
	ld.shared.f32 	%f56, [_ZN6thrust24THRUST_300001_SM_1000_NS8cuda_cub4core6detail5shmemE+120];
	ld.shared.u64 	%rd67, [_ZN6thrust24THRUST_300001_SM_1000_NS8cuda_cub4core6detail5shmemE+128];
	setp.lt.f32 	%p221, %f200, %f56;
	mov.f32 	%f242, %f200;
	mov.u64 	%rd324, %rd278;
	@%p221 bra 	$L__BB7_201;
	setp.lt.f32 	%p222, %f56, %f200;
	mov.f32 	%f242, %f56;
	mov.u64 	%rd324, %rd67;
	@%p222 bra 	$L__BB7_201;
	setp.lt.s64 	%p223, %rd278, %rd67;
	selp.f32 	%f242, %f200, %f56, %p223;
	min.s64 	%rd324, %rd278, %rd67;
	bra.uni 	$L__BB7_201;
$L__BB7_65:
	// begin inline asm
	mov.u32 %r171, %laneid;
	// end inline asm
	and.b32  	%r192, %r4, 992;
	add.s32 	%r193, %r192, 32;
	setp.gt.s32 	%p120, %r193, %r3;
	not.b32 	%r194, %r192;
	add.s32 	%r195, %r3, %r194;
	selp.b32 	%r190, %r195, 31, %p120;
	mov.b32 	%r173, %f188;
	mov.b32 	%r189, 1;
	mov.b32 	%r191, -1;
	// begin inline asm
	shfl.sync.down.b32 %r172, %r173, %r189, %r190, %r191;
	// end inline asm
	mov.b32 	%f58, %r172;
	// begin inline asm
	shfl.sync.down.b32 %r177, %r178, %r189, %r190, %r191;
	// end inline asm
	mov.b64 	{%r183, %r188}, %rd266;
	// begin inline asm
	shfl.sync.down.b32 %r182, %r183, %r189, %r190, %r191;
	// end inline asm
	// begin inline asm
	shfl.sync.down.b32 %r187, %r188, %r189, %r190, %r191;
	// end inline asm
	mov.b64 	%rd69, {%r182, %r187};
	setp.ge.s32 	%p121, %r171, %r190;
	setp.lt.f32 	%p122, %f188, %f58;
	or.pred  	%p123, %p121, %p122;
	mov.f32 	%f201, %f188;
	mov.u64 	%rd279, %rd266;
	@%p123 bra 	$L__BB7_68;
	setp.gt.f32 	%p124, %f188, %f58;
	mov.f32 	%f201, %f58;
	mov.u64 	%rd279, %rd69;
	@%p124 bra 	$L__BB7_68;
	setp.lt.s64 	%p125, %rd266, %rd69;
	selp.f32 	%f201, %f188, %f58, %p125;
	min.s64 	%rd279, %rd266, %rd69;
$L__BB7_68:
	mov.b32 	%r197, %f201;
	mov.b32 	%r213, 2;
	mov.b32 	%r215, -1;
	// begin inline asm
	shfl.sync.down.b32 %r196, %r197, %r213, %r190, %r215;
	// end inline asm
	mov.b32 	%f61, %r196;
	// begin inline asm
	shfl.sync.down.b32 %r201, %r202, %r213, %r190, %r215;
	// end inline asm
	mov.b64 	{%r207, %r212}, %rd279;
	// begin inline asm
	shfl.sync.down.b32 %r206, %r207, %r213, %r190, %r215;
	// end inline asm
	// begin inline asm
	shfl.sync.down.b32 %r211, %r212, %r213, %r190, %r215;
	// end inline asm
	mov.b64 	%rd72, {%r206, %r211};
	add.s32 	%r216, %r171, 2;
	setp.gt.s32 	%p126, %r216, %r190;
	setp.lt.f32 	%p127, %f201, %f61;
	or.pred  	%p128, %p126, %p127;
	mov.f32 	%f202, %f201;
	mov.u64 	%rd280, %rd279;
	@%p128 bra 	$L__BB7_71;
	setp.gt.f32 	%p129, %f201, %f61;
	mov.f32 	%f202, %f61;
	mov.u64 	%rd280, %rd72;
	@%p129 bra 	$L__BB7_71;
	setp.lt.s64 	%p130, %rd279, %rd72;
	selp.f32 	%f202, %f201, %f61, %p130;
	min.s64 	%rd280, %rd279, %rd72;
$L__BB7_71:
	mov.b32 	%r218, %f202;
	mov.b32 	%r234, 4;
	mov.b32 	%r236, -1;
	// begin inline asm
	shfl.sync.down.b32 %r217, %r218, %r234, %r190, %r236;
	// end inline asm
	mov.b32 	%f64, %r217;
	// begin inline asm
	shfl.sync.down.b32 %r222, %r223, %r234, %r190, %r236;
	// end inline asm
	mov.b64 	{%r228, %r233}, %rd280;
	// begin inline asm
	shfl.sync.down.b32 %r227, %r228, %r234, %r190, %r236;
	// end inline asm
	// begin inline asm
	shfl.sync.down.b32 %r232, %r233, %r234, %r190, %r236;
	// end inline asm
	mov.b64 	%rd75, {%r227, %r232};
	add.s32 	%r237, %r171, 4;
	setp.gt.s32 	%p131, %r237, %r190;
	setp.lt.f32 	%p132, %f202, %f64;
	or.pred  	%p133, %p131, %p132;
	mov.f32 	%f203, %f202;
	mov.u64 	%rd281, %rd280;
	@%p133 bra 	$L__BB7_74;
	setp.gt.f32 	%p134, %f202, %f64;
	mov.f32 	%f203, %f64;
	mov.u64 	%rd281, %rd75;
	@%p134 bra 	$L__BB7_74;
	setp.lt.s64 	%p135, %rd280, %rd75;
	selp.f32 	%f203, %f202, %f64, %p135;
	min.s64 	%rd281, %rd280, %rd75;
$L__BB7_74:
	mov.b32 	%r239, %f203;
	mov.b32 	%r255, 8;
	mov.b32 	%r257, -1;
	// begin inline asm
	shfl.sync.down.b32 %r238, %r239, %r255, %r190, %r257;
	// end inline asm
	mov.b32 	%f67, %r238;
	// begin inline asm
	shfl.sync.down.b32 %r243, %r244, %r255, %r190, %r257;
	// end inline asm
	mov.b64 	{%r249, %r254}, %rd281;
	// begin inline asm
	shfl.sync.down.b32 %r248, %r249, %r255, %r190, %r257;
	// end inline asm
	// begin inline asm
	shfl.sync.down.b32 %r253, %r254, %r255, %r190, %r257;
	// end inline asm
	mov.b64 	%rd78, {%r248, %r253};
	add.s32 	%r258, %r171, 8;
	setp.gt.s32 	%p136, %r258, %r190;
	setp.lt.f32 	%p137, %f203, %f67;
	or.pred  	%p138, %p136, %p137;
	mov.f32 	%f204, %f203;
	mov.u64 	%rd282, %rd281;
	@%p138 bra 	$L__BB7_77;
	setp.gt.f32 	%p139, %f203, %f67;
	mov.f32 	%f204, %f67;
	mov.u64 	%rd282, %rd78;
	@%p139 bra 	$L__BB7_77;
	setp.lt.s64 	%p140, %rd281, %rd78;
	selp.f32 	%f204, %f203, %f67, %p140;
	min.s64 	%rd282, %rd281, %rd78;
$L__BB7_77:
	mov.b32 	%r260, %f204;
	mov.b32 	%r276, 16;
	mov.b32 	%r278, -1;
	// begin inline asm
	shfl.sync.down.b32 %r259, %r260, %r276, %r190, %r278;
	// end inline asm
	mov.b32 	%f70, %r259;
	// begin inline asm
	shfl.sync.down.b32 %r264, %r265, %r276, %r190, %r278;
	// end inline asm
	mov.b64 	{%r270, %r275}, %rd282;
	// begin inline asm
	shfl.sync.down.b32 %r269, %r270, %r276, %r190, %r278;
	// end inline asm
	// begin inline asm
	shfl.sync.down.b32 %r274, %r275, %r276, %r190, %r278;
	// end inline asm
	mov.b64 	%rd81, {%r269, %r274};
	add.s32 	%r279, %r171, 16;
	setp.gt.s32 	%p141, %r279, %r190;
	setp.lt.f32 	%p142, %f204, %f70;
	or.pred  	%p143, %p141, %p142;
	mov.f32 	%f242, %f204;
	mov.u64 	%rd324, %rd282;
	@%p143 bra 	$L__BB7_80;
	setp.gt.f32 	%p144, %f204, %f70;
	mov.f32 	%f242, %f70;
	mov.u64 	%rd324, %rd81;
	@%p144 bra 	$L__BB7_80;
	setp.lt.s64 	%p145, %rd282, %rd81;
	selp.f32 	%f242, %f204, %f70, %p145;
	min.s64 	%rd324, %rd282, %rd81;
$L__BB7_80:
	setp.ne.s32 	%p146, %r171, 0;
	@%p146 bra 	$L__BB7_82;
	shr.u32 	%r280, %r4, 1;
	and.b32  	%r281, %r280, 496;
	mov.u32 	%r282, _ZN6thrust24THRUST_300001_SM_1000_NS8cuda_cub4core6detail5shmemE;
	add.s32 	%r283, %r282, %r281;
	st.shared.f32 	[%r283+8], %f242;
	st.shared.u64 	[%r283+16], %rd324;
$L__BB7_82:
	bar.sync 	0;
	setp.ne.s32 	%p147, %r4, 0;
	@%p147 bra 	$L__BB7_201;
	setp.lt.s32 	%p148, %r3, 33;
	mov.f32 	%f206, %f242;
	mov.u64 	%rd284, %rd324;
	@%p148 bra 	$L__BB7_87;
	ld.shared.f32 	%f73, [_ZN6thrust24THRUST_300001_SM_1000_NS8cuda_cub4core6detail5shmemE+24];
	ld.shared.u64 	%rd84, [_ZN6thrust24THRUST_300001_SM_1000_NS8cuda_cub4core6detail5shmemE+32];
	setp.lt.f32 	%p149, %f242, %f73;
	mov.f32 	%f206, %f242;
	mov.u64 	%rd284, %rd324;
	@%p149 bra 	$L__BB7_87;
	setp.lt.f32 	%p150, %f73, %f242;
	mov.f32 	%f206, %f73;
	mov.u64 	%rd284, %rd84;
	@%p150 bra 	$L__BB7_87;
	setp.lt.s64 	%p151, %rd324, %rd84;
	selp.f32 	%f206, %f242, %f73, %p151;
	min.s64 	%rd284, %rd324, %rd84;
$L__BB7_87:
	setp.lt.s32 	%p152, %r3, 65;
	mov.f32 	%f207, %f206;
	mov.u64 	%rd285, %rd284;
	@%p152 bra 	$L__BB7_91;
	ld.shared.f32 	%f76, [_ZN6thrust24THRUST_300001_SM_1000_NS8cuda_cub4core6detail5shmemE+40];
	ld.shared.u64 	%rd87, [_ZN6thrust24THRUST_300001_SM_1000_NS8cuda_cub4core6detail5shmemE+48];
	setp.lt.f32 	%p153, %f206, %f76;
	mov.f32 	%f207, %f206;
	mov.u64 	%rd285, %rd284;
	@%p153 bra 	$L__BB7_91;
	setp.lt.f32 	%p154, %f76, %f206;
	mov.f32 	%f207, %f76;
	mov.u64 	%rd285, %rd87;
	@%p154 bra 	$L__BB7_91;
	setp.lt.s64 	%p155, %rd284, %rd87;
	selp.f32 	%f207, %f206, %f76, %p155;
	min.s64 	%rd285, %rd284, %rd87;
$L__BB7_91:
	setp.lt.s32 	%p156, %r3, 97;
	mov.f32 	%f208, %f207;
	mov.u64 	%rd286, %rd285;
	@%p156 bra 	$L__BB7_95;
	ld.shared.f32 	%f79, [_ZN6thrust24THRUST_300001_SM_1000_NS8cuda_cub4core6detail5shmemE+56];
	ld.shared.u64 	%rd90, [_ZN6thrust24THRUST_300001_SM_1000_NS8cuda_cub4core6detail5shmemE+64];
	setp.lt.f32 	%p157, %f207, %f79;
	mov.f32 	%f208, %f207;
	mov.u64 	%rd286, %rd285;
	@%p157 bra 	$L__BB7_95;
	setp.lt.f32 	%p158, %f79, %f207;
	mov.f32 	%f208, %f79;
	mov.u64 	%rd286, %rd90;
	@%p158 bra 	$L__BB7_95;
	setp.lt.s64 	%p159, %rd285, %rd90;
	selp.f32 	%f208, %f207, %f79, %p159;
	min.s64 	%rd286, %rd285, %rd90;
$L__BB7_95:
	setp.lt.s32 	%p160, %r3, 129;
	mov.f32 	%f209, %f208;
	mov.u64 	%rd287, %rd286;
	@%p160 bra 	$L__BB7_99;
	ld.shared.f32 	%f82, [_ZN6thrust24THRUST_300001_SM_1000_NS8cuda_cub4core6detail5shmemE+72];
	ld.shared.u64 	%rd93, [_ZN6thrust24THRUST_300001_SM_1000_NS8cuda_cub4core6detail5shmemE+80];
	setp.lt.f32 	%p161, %f208, %f82;
	mov.f32 	%f209, %f208;
	mov.u64 	%rd287, %rd286;
	@%p161 bra 	$L__BB7_99;
	setp.lt.f32 	%p162, %f82, %f208;
	mov.f32 	%f209, %f82;
	mov.u64 	%rd287, %rd93;
	@%p162 bra 	$L__BB7_99;
	setp.lt.s64 	%p163, %rd286, %rd93;
	selp.f32 	%f209, %f208, %f82, %p163;
	min.s64 	%rd287, %rd286, %rd93;
$L__BB7_99:
	setp.lt.s32 	%p164, %r3, 161;
	mov.f32 	%f210, %f209;
	mov.u64 	%rd288, %rd287;
	@%p164 bra 	$L__BB7_103;
	ld.shared.f32 	%f85, [_ZN6thrust24THRUST_300001_SM_1000_NS8cuda_cub4core6detail5shmemE+88];
	ld.shared.u64 	%rd96, [_ZN6thrust24THRUST_300001_SM_1000_NS8cuda_cub4core6detail5shmemE+96];
	setp.lt.f32 	%p165, %f209, %f85;
	mov.f32 	%f210, %f209;
	mov.u64 	%rd288, %rd287;
	@%p165 bra 	$L__BB7_103;
	setp.lt.f32 	%p166, %f85, %f209;
	mov.f32 	%f210, %f85;
	mov.u64 	%rd288, %rd96;
	@%p166 bra 	$L__BB7_103;
	setp.lt.s64 	%p167, %rd287, %rd96;
	selp.f32 	%f210, %f209, %f85, %p167;
	min.s64 	%rd288, %rd287, %rd96;
$L__BB7_103:
	setp.lt.s32 	%p168, %r3, 193;
	mov.f32 	%f211, %f210;
	mov.u64 	%rd289, %rd288;
	@%p168 bra 	$L__BB7_107;
	ld.shared.f32 	%f88, [_ZN6thrust24THRUST_300001_SM_1000_NS8cuda_cub4core6detail5shmemE+104];
	ld.shared.u64 	%rd99, [_ZN6thrust24THRUST_300001_SM_1000_NS8cuda_cub4core6detail5shmemE+112];
	setp.lt.f32 	%p169, %f210, %f88;
	mov.f32 	%f211, %f210;
	mov.u64 	%rd289, %rd288;
	@%p169 bra 	$L__BB7_107;
	setp.lt.f32 	%p170, %f88, %f210;
	mov.f32 	%f211, %f88;
	mov.u64 	%rd289, %rd99;
	@%p170 bra 	$L__BB7_107;
	setp.lt.s64 	%p171, %rd288, %rd99;
	selp.f32 	%f211, %f210, %f88, %p171;
	min.s64 	%rd289, %rd288, %rd99;
$L__BB7_107:
	setp.lt.s32 	%p172, %r3, 225;
	mov.f32 	%f242, %f211;
	mov.u64 	%rd324, %rd289;
	@%p172 bra 	$L__BB7_201;
	ld.shared.f32 	%f91, [_ZN6thrust24THRUST_300001_SM_1000_NS8cuda_cub4core6detail5shmemE+120];
	ld.shared.u64 	%rd102, [_ZN6thrust24THRUST_300001_SM_1000_NS8cuda_cub4core6detail5shmemE+128];
	setp.lt.f32 	%p173, %f211, %f91;
	mov.f32 	%f242, %f211;
	mov.u64 	%rd324, %rd289;
	@%p173 bra 	$L__BB7_201;
	setp.lt.f32 	%p174, %f91, %f211;
	mov.f32 	%f242, %f91;
	mov.u64 	%rd324, %rd102;
	@%p174 bra 	$L__BB7_201;
	setp.lt.s64 	%p175, %rd289, %rd102;
	selp.f32 	%f242, %f211, %f91, %p175;
	min.s64 	%rd324, %rd289, %rd102;
	bra.uni 	$L__BB7_201;
$L__BB7_111:
	mov.u32 	%r20, %tid.x;
	add.s64 	%rd104, %rd199, %rd4;
	cvt.u64.u32 	%rd105, %r20;
	add.s64 	%rd204, %rd105, %rd4;
	cvta.to.global.u64 	%rd205, %rd198;
	shl.b64 	%rd206, %rd204, 2;
	add.s64 	%rd207, %rd205, %rd206;
	ld.global.f32 	%f172, [%rd207];
	add.s32 	%r36, %r20, 256;
	cvt.u64.u32 	%rd208, %r36;
	ld.global.f32 	%f173, [%rd207+1024];
	add.s32 	%r37, %r20, 512;
	cvt.u64.u32 	%rd209, %r37;
	ld.global.f32 	%f174, [%rd207+2048];
	ld.global.f32 	%f93, [%rd207+3072];
	or.b32  	%r38, %r20, 1024;
	cvt.u64.u32 	%rd106, %r38;
	add.s64 	%rd107, %rd104, %rd106;
	ld.global.f32 	%f94, [%rd207+4096];
	setp.lt.f32 	%p2, %f173, %f172;
	selp.f32 	%f175, %f173, %f172, %p2;
	selp.b64 	%rd210, %rd208, %rd105, %p2;
	setp.lt.f32 	%p3, %f174, %f175;
	selp.f32 	%f95, %f174, %f175, %p3;
	selp.b64 	%rd108, %rd209, %rd210, %p3;
	setp.lt.f32 	%p4, %f95, %f93;
	mov.f32 	%f212, %f95;
	mov.u64 	%rd290, %rd108;
	@%p4 bra 	$L__BB7_114;
	add.s32 	%r39, %r20, 768;
	cvt.u64.u32 	%rd290, %r39;
	setp.lt.f32 	%p5, %f93, %f95;
	mov.f32 	%f212, %f93;
	@%p5 bra 	$L__BB7_114;
	mov.f32 	%f212, %f95;
	mov.u64 	%rd290, %rd108;
$L__BB7_114:
	add.s64 	%rd111, %rd104, %rd290;
	setp.lt.f32 	%p6, %f212, %f94;
	mov.f32 	%f230, %f212;
	mov.u64 	%rd312, %rd111;
	@%p6 bra 	$L__BB7_117;
	setp.lt.f32 	%p7, %f94, %f212;
	mov.f32 	%f230, %f94;
	mov.u64 	%rd312, %rd107;
	@%p7 bra 	$L__BB7_117;
	setp.lt.s64 	%p8, %rd290, %rd106;
	selp.f32 	%f230, %f212, %f94, %p8;
	selp.b64 	%rd312, %rd111, %rd107, %p8;
$L__BB7_117:
	setp.le.u64 	%p9, %rd201, %rd5;
	@%p9 bra 	$L__BB7_162;
	setp.ne.s32 	%p10, %r20, 0;
	@%p10 bra 	$L__BB7_120;
	atom.global.add.u64 	%rd211, [%rd1+8], 1280;
	add.s64 	%rd212, %rd211, %rd5;
	st.shared.u64 	[_ZN6thrust24THRUST_300001_SM_1000_NS8cuda_cub4core6detail5shmemE+152], %rd212;
$L__BB7_120:
	bar.sync 	0;
	ld.shared.u64 	%rd300, [_ZN6thrust24THRUST_300001_SM_1000_NS8cuda_cub4core6detail5shmemE+152];
	add.s64 	%rd213, %rd300, 1280;
	setp.gt.s64 	%p11, %rd213, %rd201;
	@%p11 bra 	$L__BB7_139;
$L__BB7_121:
	add.s64 	%rd214, %rd300, %rd105;
	cvta.to.global.u64 	%rd215, %rd198;
	shl.b64 	%rd216, %rd214, 2;
	add.s64 	%rd217, %rd215, %rd216;
	add.s64 	%rd117, %rd214, %rd199;
	ld.global.f32 	%f100, [%rd217];
	add.s64 	%rd118, %rd117, 256;
	ld.global.f32 	%f101, [%rd217+1024];
	add.s64 	%rd119, %rd117, 512;
	ld.global.f32 	%f102, [%rd217+2048];
	add.s64 	%rd120, %rd117, 768;
	ld.global.f32 	%f103, [%rd217+3072];
	add.s64 	%rd121, %rd117, 1024;
	ld.global.f32 	%f104, [%rd217+4096];
	setp.lt.f32 	%p12, %f230, %f100;
	mov.f32 	%f215, %f230;
	mov.u64 	%rd294, %rd312;
	@%p12 bra 	$L__BB7_124;
	setp.lt.f32 	%p13, %f100, %f230;
	mov.f32 	%f215, %f100;
	mov.u64 	%rd294, %rd117;
	@%p13 bra 	$L__BB7_124;
	setp.lt.s64 	%p14, %rd312, %rd117;
	selp.f32 	%f215, %f230, %f100, %p14;
	min.s64 	%rd294, %rd312, %rd117;
$L__BB7_124:
	setp.lt.f32 	%p15, %f215, %f101;
	mov.f32 	%f216, %f215;
	mov.u64 	%rd295, %rd294;
	@%p15 bra 	$L__BB7_127;
	setp.lt.f32 	%p16, %f101, %f215;
	mov.f32 	%f216, %f101;
	mov.u64 	%rd295, %rd118;
	@%p16 bra 	$L__BB7_127;
	setp.lt.s64 	%p17, %rd294, %rd118;
	selp.f32 	%f216, %f215, %f101, %p17;
	min.s64 	%rd295, %rd294, %rd118;
$L__BB7_127:
	setp.lt.f32 	%p18, %f216, %f102;
	mov.f32 	%f217, %f216;
	mov.u64 	%rd296, %rd295;
	@%p18 bra 	$L__BB7_130;
	setp.lt.f32 	%p19, %f102, %f216;
	mov.f32 	%f217, %f102;
	mov.u64 	%rd296, %rd119;
	@%p19 bra 	$L__BB7_130;
	setp.lt.s64 	%p20, %rd295, %rd119;
	selp.f32 	%f217, %f216, %f102, %p20;
	min.s64 	%rd296, %rd295, %rd119;
$L__BB7_130:
	setp.lt.f32 	%p21, %f217, %f103;
	mov.f32 	%f218, %f217;
	mov.u64 	%rd297, %rd296;
	@%p21 bra 	$L__BB7_133;
	setp.lt.f32 	%p22, %f103, %f217;
	mov.f32 	%f218, %f103;
	mov.u64 	%rd297, %rd120;
	@%p22 bra 	$L__BB7_133;
	setp.lt.s64 	%p23, %rd296, %rd120;
	selp.f32 	%f218, %f217, %f103, %p23;
	min.s64 	%rd297, %rd296, %rd120;
$L__BB7_133:
	setp.lt.f32 	%p24, %f218, %f104;
	mov.f32 	%f230, %f218;
	mov.u64 	%rd312, %rd297;
	@%p24 bra 	$L__BB7_136;
	setp.lt.f32 	%p25, %f104, %f218;
	mov.f32 	%f230, %f104;
	mov.u64 	%rd312, %rd121;
	@%p25 bra 	$L__BB7_136;
	setp.lt.s64 	%p26, %rd297, %rd121;
	selp.f32 	%f230, %f218, %f104, %p26;
	min.s64 	%rd312, %rd297, %rd121;
$L__BB7_136:
	setp.ne.s32 	%p27, %r20, 0;
	bar.sync 	0;
	@%p27 bra 	$L__BB7_138;
	atom.global.add.u64 	%rd218, [%rd1+8], 1280;
	add.s64 	%rd219, %rd218, %rd5;
	st.shared.u64 	[_ZN6thrust24THRUST_300001_SM_1000_NS8cuda_cub4core6detail5shmemE+152], %rd219;
$L__BB7_138:
	bar.sync 	0;
	ld.shared.u64 	%rd300, [_ZN6thrust24THRUST_300001_SM_1000_NS8cuda_cub4core6detail5shmemE+152];
	add.s64 	%rd220, %rd300, 1280;
	setp.le.s64 	%p28, %rd220, %rd201;
	@%p28 bra 	$L__BB7_121;
$L__BB7_139:
	setp.le.s64 	%p29, %rd201, %rd300;
	@%p29 bra 	$L__BB7_162;
	cvt.u32.u64 	%r40, %rd300;
	cvt.u32.u64 	%r41, %rd201;
	sub.s32 	%r21, %r41, %r40;
	setp.ge.s32 	%p30, %r20, %r21;
	@%p30 bra 	$L__BB7_162;
	cvta.to.global.u64 	%rd135, %rd198;
	not.b32 	%r43, %r20;
	add.s32 	%r44, %r43, %r41;
	sub.s32 	%r22, %r44, %r40;
	and.b32  	%r46, %r22, 768;
	setp.eq.s32 	%p31, %r46, 768;
	mov.u32 	%r397, %r20;
	@%p31 bra 	$L__BB7_147;
	add.s64 	%rd222, %rd300, %rd105;
	add.s64 	%rd302, %rd222, %rd199;
	shl.b64 	%rd223, %rd222, 2;
	add.s64 	%rd301, %rd135, %rd223;
	shr.u32 	%r47, %r22, 8;
	add.s32 	%r48, %r47, 1;
	and.b32  	%r49, %r48, 3;
	neg.s32 	%r395, %r49;
	mov.u32 	%r397, %r20;
$L__BB7_143:
	.pragma "nounroll";
	mov.u64 	%rd140, %rd312;
	mov.f32 	%f116, %f230;
	ld.global.f32 	%f117, [%rd301];
	setp.lt.f32 	%p32, %f116, %f117;
	@%p32 bra 	$L__BB7_146;
	setp.lt.f32 	%p33, %f117, %f116;
	mov.f32 	%f230, %f117;
	mov.u64 	%rd312, %rd302;
	@%p33 bra 	$L__BB7_146;
	setp.lt.s64 	%p34, %rd140, %rd302;
	selp.f32 	%f230, %f116, %f117, %p34;
	min.s64 	%rd312, %rd140, %rd302;
$L__BB7_146:
	add.s32 	%r397, %r397, 256;
	add.s64 	%rd302, %rd302, 256;
	add.s64 	%rd301, %rd301, 1024;
	add.s32 	%r395, %r395, 1;
	setp.ne.s32 	%p35, %r395, 0;
	@%p35 bra 	$L__BB7_143;
$L__BB7_147:
	setp.lt.u32 	%p36, %r22, 768;
	@%p36 bra 	$L__BB7_162;
	add.s32 	%r398, %r397, 512;
$L__BB7_149:
	mov.u32 	%r30, %r398;
	add.s32 	%r50, %r30, -512;
	cvt.u64.u32 	%rd224, %r50;
	add.s64 	%rd225, %rd300, %rd224;
	shl.b64 	%rd226, %rd225, 2;
	add.s64 	%rd148, %rd135, %rd226;
	add.s64 	%rd149, %rd225, %rd199;
	ld.global.f32 	%f123, [%rd148];
	setp.lt.f32 	%p37, %f230, %f123;
	mov.f32 	%f226, %f230;
	mov.u64 	%rd308, %rd312;
	@%p37 bra 	$L__BB7_152;
	setp.lt.f32 	%p38, %f123, %f230;
	mov.f32 	%f226, %f123;
	mov.u64 	%rd308, %rd149;
	@%p38 bra 	$L__BB7_152;
	setp.lt.s64 	%p39, %rd312, %rd149;
	selp.f32 	%f226, %f230, %f123, %p39;
	min.s64 	%rd308, %rd312, %rd149;
$L__BB7_152:
	add.s32 	%r51, %r30, -256;
	cvt.u64.u32 	%rd227, %r51;
	add.s64 	%rd228, %rd300, %rd227;
	add.s64 	%rd152, %rd228, %rd199;
	ld.global.f32 	%f126, [%rd148+1024];
	setp.lt.f32 	%p40, %f226, %f126;
	mov.f32 	%f227, %f226;
	mov.u64 	%rd309, %rd308;
	@%p40 bra 	$L__BB7_155;
	setp.lt.f32 	%p41, %f126, %f226;
	mov.f32 	%f227, %f126;
	mov.u64 	%rd309, %rd152;
	@%p41 bra 	$L__BB7_155;
	setp.lt.s64 	%p42, %rd308, %rd152;
	selp.f32 	%f227, %f226, %f126, %p42;
	min.s64 	%rd309, %rd308, %rd152;
$L__BB7_155:
	cvt.u64.u32 	%rd229, %r30;
	add.s64 	%rd230, %rd300, %rd229;
	add.s64 	%rd155, %rd230, %rd199;
	ld.global.f32 	%f129, [%rd148+2048];
	setp.lt.f32 	%p43, %f227, %f129;
	mov.f32 	%f228, %f227;
	mov.u64 	%rd310, %rd309;
	@%p43 bra 	$L__BB7_158;
	setp.lt.f32 	%p44, %f129, %f227;
	mov.f32 	%f228, %f129;
	mov.u64 	%rd310, %rd155;
	@%p44 bra 	$L__BB7_158;
	setp.lt.s64 	%p45, %rd309, %rd155;
	selp.f32 	%f228, %f227, %f129, %p45;
	min.s64 	%rd310, %rd309, %rd155;
$L__BB7_158:
	add.s32 	%r52, %r30, 256;
	cvt.u64.u32 	%rd231, %r52;
	add.s64 	%rd232, %rd300, %rd231;
	add.s64 	%rd158, %rd232, %rd199;
	ld.global.f32 	%f132, [%rd148+3072];
	setp.lt.f32 	%p46, %f228, %f132;
	mov.f32 	%f230, %f228;
	mov.u64 	%rd312, %rd310;
	@%p46 bra 	$L__BB7_161;
	setp.lt.f32 	%p47, %f132, %f228;
	mov.f32 	%f230, %f132;
	mov.u64 	%rd312, %rd158;
	@%p47 bra 	$L__BB7_161;
	setp.lt.s64 	%p48, %rd310, %rd158;
	selp.f32 	%f230, %f228, %f132, %p48;
	min.s64 	%rd312, %rd310, %rd158;
$L__BB7_161:
	add.s32 	%r398, %r30, 1024;
	add.s32 	%r53, %r30, 512;
	setp.lt.s32 	%p49, %r53, %r21;
	@%p49 bra 	$L__BB7_149;
$L__BB7_162:
	// begin inline asm
	mov.u32 %r54, %laneid;
	// end inline asm
	mov.b32 	%r56, %f230;
	mov.b32 	%r72, 1;
	mov.b32 	%r73, 31;
	mov.b32 	%r74, -1;
	// begin inline asm
	shfl.sync.down.b32 %r55, %r56, %r72, %r73, %r74;
	// end inline asm
	mov.b32 	%f136, %r55;
	// begin inline asm
	shfl.sync.down.b32 %r60, %r61, %r72, %r73, %r74;
	// end inline asm
	mov.b64 	{%r66, %r71}, %rd312;
	// begin inline asm
	shfl.sync.down.b32 %r65, %r66, %r72, %r73, %r74;
	// end inline asm
	// begin inline asm
	shfl.sync.down.b32 %r70, %r71, %r72, %r73, %r74;
	// end inline asm
	mov.b64 	%rd162, {%r65, %r70};
	setp.gt.s32 	%p50, %r54, 30;
	setp.lt.f32 	%p51, %f230, %f136;
	or.pred  	%p52, %p50, %p51;
	mov.f32 	%f231, %f230;
	mov.u64 	%rd313, %rd312;
	@%p52 bra 	$L__BB7_165;
	setp.gt.f32 	%p53, %f230, %f136;
	mov.f32 	%f231, %f136;
	mov.u64 	%rd313, %rd162;
	@%p53 bra 	$L__BB7_165;
	setp.lt.s64 	%p54, %rd312, %rd162;
	selp.f32 	%f231, %f230, %f136, %p54;
	min.s64 	%rd313, %rd312, %rd162;
$L__BB7_165:
	mov.b32 	%r76, %f231;
	mov.b32 	%r92, 2;
	mov.b32 	%r93, 31;
	mov.b32 	%r94, -1;
	// begin inline asm
	shfl.sync.down.b32 %r75, %r76, %r92, %r93, %r94;
	// end inline asm
	mov.b32 	%f139, %r75;
	// begin inline asm
	shfl.sync.down.b32 %r80, %r81, %r92, %r93, %r94;
	// end inline asm
	mov.b64 	{%r86, %r91}, %rd313;
	// begin inline asm
	shfl.sync.down.b32 %r85, %r86, %r92, %r93, %r94;
	// end inline asm
	// begin inline asm
	shfl.sync.down.b32 %r90, %r91, %r92, %r93, %r94;
	// end inline asm
	mov.b64 	%rd165, {%r85, %r90};
	setp.gt.s32 	%p55, %r54, 29;
	setp.lt.f32 	%p56, %f231, %f139;
	or.pred  	%p57, %p55, %p56;
	mov.f32 	%f232, %f231;
	mov.u64 	%rd314, %rd313;
	@%p57 bra 	$L__BB7_168;
	setp.gt.f32 	%p58, %f231, %f139;
	mov.f32 	%f232, %f139;
	mov.u64 	%rd314, %rd165;
	@%p58 bra 	$L__BB7_168;
	setp.lt.s64 	%p59, %rd313, %rd165;
	selp.f32 	%f232, %f231, %f139, %p59;
	min.s64 	%rd314, %rd313, %rd165;
$L__BB7_168:
	mov.b32 	%r96, %f232;
	mov.b32 	%r112, 4;
	mov.b32 	%r113, 31;
	mov.b32 	%r114, -1;
	// begin inline asm
	shfl.sync.down.b32 %r95, %r96, %r112, %r113, %r114;
	// end inline asm
	mov.b32 	%f142, %r95;
	// begin inline asm
	shfl.sync.down.b32 %r100, %r101, %r112, %r113, %r114;
	// end inline asm
	mov.b64 	{%r106, %r111}, %rd314;
	// begin inline asm
	shfl.sync.down.b32 %r105, %r106, %r112, %r113, %r114;
	// end inline asm
	// begin inline asm
	shfl.sync.down.b32 %r110, %r111, %r112, %r113, %r114;
	// end inline asm
	mov.b64 	%rd168, {%r105, %r110};
	setp.gt.s32 	%p60, %r54, 27;
	setp.lt.f32 	%p61, %f232, %f142;
	or.pred  	%p62, %p60, %p61;
	mov.f32 	%f233, %f232;
	mov.u64 	%rd315, %rd314;
	@%p62 bra 	$L__BB7_171;
	setp.gt.f32 	%p63, %f232, %f142;
	mov.f32 	%f233, %f142;
	mov.u64 	%rd315, %rd168;
	@%p63 bra 	$L__BB7_171;
	setp.lt.s64 	%p64, %rd314, %rd168;
	selp.f32 	%f233, %f232, %f142, %p64;
	min.s64 	%rd315, %rd314, %rd168;
$L__BB7_171:
	mov.b32 	%r116, %f233;
	mov.b32 	%r132, 8;
	mov.b32 	%r133, 31;
	mov.b32 	%r134, -1;
	// begin inline asm
	shfl.sync.down.b32 %r115, %r116, %r132, %r133, %r134;
	// end inline asm
	mov.b32 	%f145, %r115;
	// begin inline asm
	shfl.sync.down.b32 %r120, %r121, %r132, %r133, %r134;
	// end inline asm
	mov.b64 	{%r126, %r131}, %rd315;
	// begin inline asm
	shfl.sync.down.b32 %r125, %r126, %r132, %r133, %r134;
	// end inline asm
	// begin inline asm
	shfl.sync.down.b32 %r130, %r131, %r132, %r133, %r134;
	// end inline asm
	mov.b64 	%rd171, {%r125, %r130};
	setp.gt.s32 	%p65, %r54, 23;
	setp.lt.f32 	%p66, %f233, %f145;
	or.pred  	%p67, %p65, %p66;
	mov.f32 	%f234, %f233;
	mov.u64 	%rd316, %rd315;
	@%p67 bra 	$L__BB7_174;
	setp.gt.f32 	%p68, %f233, %f145;
	mov.f32 	%f234, %f145;
	mov.u64 	%rd316, %rd171;
	@%p68 bra 	$L__BB7_174;
	setp.lt.s64 	%p69, %rd315, %rd171;
	selp.f32 	%f234, %f233, %f145, %p69;
	min.s64 	%rd316, %rd315, %rd171;
$L__BB7_174:
	mov.b32 	%r136, %f234;
	mov.b32 	%r152, 16;
	mov.b32 	%r153, 31;
	mov.b32 	%r154, -1;
	// begin inline asm
	shfl.sync.down.b32 %r135, %r136, %r152, %r153, %r154;
	// end inline asm
	mov.b32 	%f148, %r135;
	// begin inline asm
	shfl.sync.down.b32 %r140, %r141, %r152, %r153, %r154;
	// end inline asm
	mov.b64 	{%r146, %r151}, %rd316;
	// begin inline asm
	shfl.sync.down.b32 %r145, %r146, %r152, %r153, %r154;
	// end inline asm
	// begin inline asm
	shfl.sync.down.b32 %r150, %r151, %r152, %r153, %r154;
	// end inline asm
	mov.b64 	%rd174, {%r145, %r150};
	setp.gt.s32 	%p70, %r54, 15;
	setp.lt.f32 	%p71, %f234, %f148;
	or.pred  	%p72, %p70, %p71;
	mov.f32 	%f242, %f234;
	mov.u64 	%rd324, %rd316;
	@%p72 bra 	$L__BB7_177;
	setp.gt.f32 	%p73, %f234, %f148;
	mov.f32 	%f242, %f148;
	mov.u64 	%rd324, %rd174;
	@%p73 bra 	$L__BB7_177;
	setp.lt.s64 	%p74, %rd316, %rd174;
	selp.f32 	%f242, %f234, %f148, %p74;
	min.s64 	%rd324, %rd316, %rd174;
$L__BB7_177:
	setp.ne.s32 	%p75, %r54, 0;
	@%p75 bra 	$L__BB7_179;
	shr.u32 	%r155, %r20, 1;
	and.b32  	%r156, %r155, 496;
	mov.u32 	%r157, _ZN6thrust24THRUST_300001_SM_1000_NS8cuda_cub4core6detail5shmemE;
	add.s32 	%r158, %r157, %r156;
	st.shared.f32 	[%r158+8], %f242;
	st.shared.u64 	[%r158+16], %rd324;
$L__BB7_179:
	bar.sync 	0;
	setp.ne.s32 	%p76, %r20, 0;
	@%p76 bra 	$L__BB7_201;
	ld.shared.f32 	%f151, [_ZN6thrust24THRUST_300001_SM_1000_NS8cuda_cub4core6detail5shmemE+24];
	ld.shared.u64 	%rd177, [_ZN6thrust24THRUST_300001_SM_1000_NS8cuda_cub4core6detail5shmemE+32];
	setp.lt.f32 	%p77, %f242, %f151;
	mov.f32 	%f236, %f242;
	mov.u64 	%rd318, %rd324;
	@%p77 bra 	$L__BB7_183;
	setp.lt.f32 	%p78, %f151, %f242;
	mov.f32 	%f236, %f151;
	mov.u64 	%rd318, %rd177;
	@%p78 bra 	$L__BB7_183;
	setp.lt.s64 	%p79, %rd324, %rd177;
	selp.f32 	%f236, %f242, %f151, %p79;
	min.s64 	%rd318, %rd324, %rd177;
$L__BB7_183:
	ld.shared.f32 	%f154, [_ZN6thrust24THRUST_300001_SM_1000_NS8cuda_cub4core6detail5shmemE+40];
	ld.shared.u64 	%rd180, [_ZN6thrust24THRUST_300001_SM_1000_NS8cuda_cub4core6detail5shmemE+48];
	setp.lt.f32 	%p80, %f236, %f154;
	mov.f32 	%f237, %f236;
	mov.u64 	%rd319, %rd318;
	@%p80 bra 	$L__BB7_186;
	setp.lt.f32 	%p81, %f154, %f236;
	mov.f32 	%f237, %f154;
	mov.u64 	%rd319, %rd180;
	@%p81 bra 	$L__BB7_186;
	setp.lt.s64 	%p82, %rd318, %rd180;
	selp.f32 	%f237, %f236, %f154, %p82;
	min.s64 	%rd319, %rd318, %rd180;
$L__BB7_186:
	ld.shared.f32 	%f157, [_ZN6thrust24THRUST_300001_SM_1000_NS8cuda_cub4core6detail5shmemE+56];
	ld.shared.u64 	%rd183, [_ZN6thrust24THRUST_300001_SM_1000_NS8cuda_cub4core6detail5shmemE+64];
	setp.lt.f32 	%p83, %f237, %f157;
	mov.f32 	%f238, %f237;
	mov.u64 	%rd320, %rd319;
	@%p83 bra 	$L__BB7_189;
	setp.lt.f32 	%p84, %f157, %f237;
	mov.f32 	%f238, %f157;
	mov.u64 	%rd320, %rd183;
	@%p84 bra 	$L__BB7_189;
	setp.lt.s64 	%p85, %rd319, %rd183;
	selp.f32 	%f238, %f237, %f157, %p85;
	min.s64 	%rd320, %rd319, %rd183;
$L__BB7_189:
	ld.shared.f32 	%f160, [_ZN6thrust24THRUST_300001_SM_1000_NS8cuda_cub4core6detail5shmemE+72];
	ld.shared.u64 	%rd186, [_ZN6thrust24THRUST_300001_SM_1000_NS8cuda_cub4core6detail5shmemE+80];
	setp.lt.f32 	%p86, %f238, %f160;
	mov.f32 	%f239, %f238;
	mov.u64 	%rd321, %rd320;
	@%p86 bra 	$L__BB7_192;
	setp.lt.f32 	%p87, %f160, %f238;
	mov.f32 	%f239, %f160;
	mov.u64 	%rd321, %rd186;
	@%p87 bra 	$L__BB7_192;
	setp.lt.s64 	%p88, %rd320, %rd186;
	selp.f32 	%f239, %f238, %f160, %p88;
	min.s64 	%rd321, %rd320, %rd186;
$L__BB7_192:
	ld.shared.f32 	%f163, [_ZN6thrust24THRUST_300001_SM_1000_NS8cuda_cub4core6detail5shmemE+88];
	ld.shared.u64 	%rd189, [_ZN6thrust24THRUST_300001_SM_1000_NS8cuda_cub4core6detail5shmemE+96];
	setp.lt.f32 	%p89, %f239, %f163;
	mov.f32 	%f240, %f239;
	mov.u64 	%rd322, %rd321;
	@%p89 bra 	$L__BB7_195;
	setp.lt.f32 	%p90, %f163, %f239;
	mov.f32 	%f240, %f163;
	mov.u64 	%rd322, %rd189;
	@%p90 bra 	$L__BB7_195;
	setp.lt.s64 	%p91, %rd321, %rd189;
	selp.f32 	%f240, %f239, %f163, %p91;
	min.s64 	%rd322, %rd321, %rd189;
$L__BB7_195:
	ld.shared.f32 	%f166, [_ZN6thrust24THRUST_300001_SM_1000_NS8cuda_cub4core6detail5shmemE+104];
	ld.shared.u64 	%rd192, [_ZN6thrust24THRUST_300001_SM_1000_NS8cuda_cub4core6detail5shmemE+112];
	setp.lt.f32 	%p92, %f240, %f166;
	mov.f32 	%f241, %f240;
	mov.u64 	%rd323, %rd322;
	@%p92 bra 	$L__BB7_198;
	setp.lt.f32 	%p93, %f166, %f240;
	mov.f32 	%f241, %f166;
	mov.u64 	%rd323, %rd192;
	@%p93 bra 	$L__BB7_198;
	setp.lt.s64 	%p94, %rd322, %rd192;
	selp.f32 	%f241, %f240, %f166, %p94;
	min.s64 	%rd323, %rd322, %rd192;
$L__BB7_198:
	ld.shared.f32 	%f169, [_ZN6thrust24THRUST_300001_SM_1000_NS8cuda_cub4core6detail5shmemE+120];
	ld.shared.u64 	%rd195, [_ZN6thrust24THRUST_300001_SM_1000_NS8cuda_cub4core6detail5shmemE+128];
	setp.lt.f32 	%p95, %f241, %f169;
	mov.f32 	%f242, %f241;
	mov.u64 	%rd324, %rd323;
	@%p95 bra 	$L__BB7_201;
	setp.lt.f32 	%p96, %f169, %f241;
	mov.f32 	%f242, %f169;
	mov.u64 	%rd324, %rd195;
	@%p96 bra 	$L__BB7_201;
	setp.lt.s64 	%p97, %rd323, %rd195;
	selp.f32 	%f242, %f241, %f169, %p97;
	min.s64 	%rd324, %rd323, %rd195;
$L__BB7_201:
	mov.u32 	%r389, %tid.x;
	setp.ne.s32 	%p224, %r389, 0;
	@%p224 bra 	$L__BB7_203;
	ld.param.u64 	%rd254, [_ZN6thrust24THRUST_300001_SM_1000_NS8cuda_cub4core6detail13_kernel_agentINS1_8__reduce11ReduceAgentINS0_12zip_iteratorIN4cuda3std3__45tupleIJNS0_10device_ptrIfEENS0_17counting_iteratorIlNS0_11use_defaultESF_SF_EEEEEEEPNSB_IJflEEESJ_lNS1_9__extrema9arg_min_fIflNSA_4lessIfEEEEEEJSI_SK_lN3cub18CUB_300001_SM_100013GridEvenShareIlEENSS_9GridQueueIyEESP_EEEvDpT0__param_1];
	cvta.to.global.u64 	%rd251, %rd254;
	mul.wide.u32 	%rd252, %r1, 16;
	add.s64 	%rd253, %rd251, %rd252;
	st.global.f32 	[%rd253], %f242;
	st.global.u64 	[%rd253+8], %rd324;
$L__BB7_203:
	ret;

}
	// .globl	_ZN6thrust24THRUST_300001_SM_1000_NS8cuda_cub4core6detail13_kernel_agentINS1_8__reduce10DrainAgentIlEEJN3cub18CUB_300001_SM_10009GridQueueIyEElEEEvDpT0_
.visible .entry _ZN6thrust24THRUST_300001_SM_1000_NS8cuda_cub4core6detail13_kernel_agentINS1_8__reduce10DrainAgentIlEEJN3cub18CUB_300001_SM_10009GridQueueIyEElEEEvDpT0_(
	.param .align 8 .b8 _ZN6thrust24THRUST_300001_SM_1000_NS8cuda_cub4core6detail13_kernel_agentINS1_8__reduce10DrainAgentIlEEJN3cub18CUB_300001_SM_10009GridQueueIyEElEEEvDpT0__param_0[8],
	.param .u64 _ZN6thrust24THRUST_300001_SM_1000_NS8cuda_cub4core6detail13_kernel_agentINS1_8__reduce10DrainAgentIlEEJN3cub18CUB_300001_SM_10009GridQueueIyEElEEEvDpT0__param_1
)
.maxntid 1
{
	.reg .b64 	%rd<5>;

	ld.param.u64 	%rd1, [_ZN6thrust24THRUST_300001_SM_1000_NS8cuda_cub4core6detail13_kernel_agentINS1_8__reduce10DrainAgentIlEEJN3cub18CUB_300001_SM_10009GridQueueIyEElEEEvDpT0__param_0];
	ld.param.u64 	%rd2, [_ZN6thrust24THRUST_300001_SM_1000_NS8cuda_cub4core6detail13_kernel_agentINS1_8__reduce10DrainAgentIlEEJN3cub18CUB_300001_SM_10009GridQueueIyEElEEEvDpT0__param_1];
	cvta.to.global.u64 	%rd3, %rd1;
	st.global.u64 	[%rd3], %rd2;
	mov.b64 	%rd4, 0;
	st.global.u64 	[%rd3+8], %rd4;
	ret;

}
	// .globl	_ZN6thrust24THRUST_300001_SM_1000_NS8cuda_cub4core6detail13_kernel_agentINS1_8__reduce11ReduceAgentIPN4cuda3std3__45tupleIJflEEESC_SB_lNS1_9__extrema9arg_min_fIflNS9_4lessIfEEEEEEJSC_SC_iSH_EEEvDpT0_
.visible .entry _ZN6thrust24THRUST_300001_SM_1000_NS8cuda_cub4core6detail13_kernel_agentINS1_8__reduce11ReduceAgentIPN4cuda3std3__45tupleIJflEEESC_SB_lNS1_9__extrema9arg_min_fIflNS9_4lessIfEEEEEEJSC_SC_iSH_EEEvDpT0_(
	.param .u64 .ptr .align 1 _ZN6thrust24THRUST_300001_SM_1000_NS8cuda_cub4core6detail13_kernel_agentINS1_8__reduce11ReduceAgentIPN4cuda3std3__45tupleIJflEEESC_SB_lNS1_9__extrema9arg_min_fIflNS9_4lessIfEEEEEEJSC_SC_iSH_EEEvDpT0__param_0,
	.param .u64 .ptr .align 1 _ZN6thrust24THRUST_300001_SM_1000_NS8cuda_cub4core6detail13_kernel_agentINS1_8__reduce11ReduceAgentIPN4cuda3std3__45tupleIJflEEESC_SB_lNS1_9__extrema9arg_min_fIflNS9_4lessIfEEEEEEJSC_SC_iSH_EEEvDpT0__param_1,
	.param .u32 _ZN6thrust24THRUST_300001_SM_1000_NS8cuda_cub4core6detail13_kernel_agentINS1_8__reduce11ReduceAgentIPN4cuda3std3__45tupleIJflEEESC_SB_lNS1_9__extrema9arg_min_fIflNS9_4lessIfEEEEEEJSC_SC_iSH_EEEvDpT0__param_2,
	.param .align 1 .b8 _ZN6thrust24THRUST_300001_SM_1000_NS8cuda_cub4core6detail13_kernel_agentINS1_8__reduce11ReduceAgentIPN4cuda3std3__45tupleIJflEEESC_SB_lNS1_9__extrema9arg_min_fIflNS9_4lessIfEEEEEEJSC_SC_iSH_EEEvDpT0__param_3[1]
)
.maxntid 256
{
	.reg .pred 	%p<260>;
	.reg .b32 	%r<436>;
	.reg .b32 	%f<293>;
	.reg .b64 	%rd<479>;

	ld.param.u64 	%rd236, [_ZN6thrust24THRUST_300001_SM_1000_NS8cuda_cub4core6detail13_kernel_agentINS1_8__reduce11ReduceAgentIPN4cuda3std3__45tupleIJflEEESC_SB_lNS1_9__extrema9arg_min_fIflNS9_4lessIfEEEEEEJSC_SC_iSH_EEEvDpT0__param_0];
	ld.param.u32 	%r29, [_ZN6thrust24THRUST_300001_SM_1000_NS8cuda_cub4core6detail13_kernel_agentINS1_8__reduce11ReduceAgentIPN4cuda3std3__45tupleIJflEEESC_SB_lNS1_9__extrema9arg_min_fIflNS9_4lessIfEEEEEEJSC_SC_iSH_EEEvDpT0__param_2];
	cvt.s64.s32 	%rd1, %r29;
	setp.eq.s32 	%p1, %r29, 0;
	@%p1 bra 	$L__BB9_238;
	setp.gt.s32 	%p2, %r29, 1279;
	@%p2 bra 	$L__BB9_111;
	mov.u32 	%r1, %tid.x;
	setp.ge.s32 	%p133, %r1, %r29;
	mov.f32 	%f224, 0f00000000;
	mov.b64 	%rd402, 0;
	mov.u32 	%r430, %r1;
	@%p133 bra 	$L__BB9_4;
	mul.wide.u32 	%rd366, %r1, 16;
	add.s64 	%rd363, %rd236, %rd366;
	// begin inline asm
	ld.global.nc.u64 %rd362, [%rd363];
	// end inline asm
	mov.b64 	{%r191, %r192}, %rd362;
	mov.b32 	%f224, %r191;
	add.s64 	%rd365, %rd363, 8;
	// begin inline asm
	ld.global.nc.u64 %rd402, [%rd365];
	// end inline asm
	add.s32 	%r430, %r1, 256;
$L__BB9_4:
	setp.ge.s32 	%p134, %r430, %r29;
	@%p134 bra 	$L__BB9_25;
	not.b32 	%r193, %r430;
	add.s32 	%r4, %r29, %r193;
	and.b32  	%r194, %r4, 768;
	setp.eq.s32 	%p135, %r194, 768;
	@%p135 bra 	$L__BB9_11;
	mul.wide.u32 	%rd368, %r430, 16;
	add.s64 	%rd393, %rd236, %rd368;
	shr.u32 	%r195, %r4, 8;
	add.s32 	%r196, %r195, 1;
	and.b32  	%r197, %r196, 3;
	neg.s32 	%r428, %r197;
$L__BB9_7:
	.pragma "nounroll";
	mov.u64 	%rd6, %rd402;
	mov.f32 	%f3, %f224;
	// begin inline asm
	ld.global.nc.u64 %rd369, [%rd393];
	// end inline asm
	mov.b64 	{%r198, %r199}, %rd369;
	mov.b32 	%f4, %r198;
	add.s64 	%rd372, %rd393, 8;
	// begin inline asm
	ld.global.nc.u64 %rd371, [%rd372];
	// end inline asm
	setp.lt.f32 	%p136, %f3, %f4;
	@%p136 bra 	$L__BB9_10;
	setp.lt.f32 	%p137, %f4, %f3;
	mov.u64 	%rd402, %rd371;
	mov.f32 	%f224, %f4;
	@%p137 bra 	$L__BB9_10;
	setp.lt.s64 	%p138, %rd6, %rd371;
	min.s64 	%rd402, %rd6, %rd371;
	selp.f32 	%f224, %f3, %f4, %p138;
$L__BB9_10:
	add.s32 	%r430, %r430, 256;
	add.s64 	%rd393, %rd393, 4096;
	add.s32 	%r428, %r428, 1;
	setp.ne.s32 	%p139, %r428, 0;
	@%p139 bra 	$L__BB9_7;
$L__BB9_11:
	setp.lt.u32 	%p140, %r4, 768;
	@%p140 bra 	$L__BB9_25;
$L__BB9_12:
	mul.wide.s32 	%rd377, %r430, 16;
	add.s64 	%rd374, %rd236, %rd377;
	// begin inline asm
	ld.global.nc.u64 %rd373, [%rd374];
	// end inline asm
	mov.b64 	{%r200, %r201}, %rd373;
	mov.b32 	%f10, %r200;
	add.s64 	%rd376, %rd374, 8;
	// begin inline asm
	ld.global.nc.u64 %rd375, [%rd376];
	// end inline asm
	setp.lt.f32 	%p141, %f224, %f10;
	mov.u64 	%rd399, %rd402;
	mov.f32 	%f221, %f224;
	@%p141 bra 	$L__BB9_15;
	setp.lt.f32 	%p142, %f10, %f224;
	mov.u64 	%rd399, %rd375;
	mov.f32 	%f221, %f10;
	@%p142 bra 	$L__BB9_15;
	setp.lt.s64 	%p143, %rd402, %rd375;
	min.s64 	%rd399, %rd402, %rd375;
	selp.f32 	%f221, %f224, %f10, %p143;
$L__BB9_15:
	add.s64 	%rd379, %rd374, 4096;
	// begin inline asm
	ld.global.nc.u64 %rd378, [%rd379];
	// end inline asm
	mov.b64 	{%r202, %r203}, %rd378;
	mov.b32 	%f13, %r202;
	add.s64 	%rd381, %rd374, 4104;
	// begin inline asm
	ld.global.nc.u64 %rd380, [%rd381];
	// end inline asm
	setp.lt.f32 	%p144, %f221, %f13;
	mov.u64 	%rd400, %rd399;
	mov.f32 	%f222, %f221;
	@%p144 bra 	$L__BB9_18;
	setp.lt.f32 	%p145, %f13, %f221;
	mov.u64 	%rd400, %rd380;
	mov.f32 	%f222, %f13;
	@%p145 bra 	$L__BB9_18;
	setp.lt.s64 	%p146, %rd399, %rd380;
	min.s64 	%rd400, %rd399, %rd380;
	selp.f32 	%f222, %f221, %f13, %p146;
$L__BB9_18:
	add.s64 	%rd383, %rd374, 8192;
	// begin inline asm
	ld.global.nc.u64 %rd382, [%rd383];
	// end inline asm
	mov.b64 	{%r204, %r205}, %rd382;
	mov.b32 	%f16, %r204;
	add.s64 	%rd385, %rd374, 8200;
	// begin inline asm
	ld.global.nc.u64 %rd384, [%rd385];
	// end inline asm
	setp.lt.f32 	%p147, %f222, %f16;
	mov.u64 	%rd401, %rd400;
	mov.f32 	%f223, %f222;
	@%p147 bra 	$L__BB9_21;
	setp.lt.f32 	%p148, %f16, %f222;
	mov.u64 	%rd401, %rd384;
	mov.f32 	%f223, %f16;
	@%p148 bra 	$L__BB9_21;
	setp.lt.s64 	%p149, %rd400, %rd384;
	min.s64 	%rd401, %rd400, %rd384;
	selp.f32 	%f223, %f222, %f16, %p149;
$L__BB9_21:
	add.s64 	%rd387, %rd374, 12288;
	// begin inline asm
	ld.global.nc.u64 %rd386, [%rd387];
	// end inline asm
	mov.b64 	{%r206, %r207}, %rd386;
	mov.b32 	%f19, %r206;
	add.s64 	%rd389, %rd374, 12296;
	// begin inline asm
	ld.global.nc.u64 %rd388, [%rd389];
	// end inline asm
	setp.lt.f32 	%p150, %f223, %f19;
	mov.u64 	%rd402, %rd401;
	mov.f32 	%f224, %f223;
	@%p150 bra 	$L__BB9_24;
	setp.lt.f32 	%p151, %f19, %f223;
	mov.u64 	%rd402, %rd388;
	mov.f32 	%f224, %f19;
	@%p151 bra 	$L__BB9_24;
	setp.lt.s64 	%p152, %rd401, %rd388;
	min.s64 	%rd402, %rd401, %rd388;
	selp.f32 	%f224, %f223, %f19, %p152;
$L__BB9_24:
	add.s32 	%r430, %r430, 1024;
	setp.lt.s32 	%p153, %r430, %r29;
	@%p153 bra 	$L__BB9_12;
$L__BB9_25:
	setp.lt.s32 	%p154, %r29, 256;
	@%p154 bra 	$L__BB9_65;
	// begin inline asm
	mov.u32 %r321, %laneid;
	// end inline asm
	mov.b32 	%r323, %f224;
	mov.b32 	%r339, 1;
	mov.b32 	%r340, 31;
	mov.b32 	%r341, -1;
	// begin inline asm
	shfl.sync.down.b32 %r322, %r323, %r339, %r340, %r341;
	// end inline asm
	mov.b32 	%f23, %r322;
	// begin inline asm
	shfl.sync.down.b32 %r327, %r328, %r339, %r340, %r341;
	// end inline asm
	mov.b64 	{%r333, %r338}, %rd402;
	// begin inline asm
	shfl.sync.down.b32 %r332, %r333, %r339, %r340, %r341;
	// end inline asm
	// begin inline asm
	shfl.sync.down.b32 %r337, %r338, %r339, %r340, %r341;
	// end inline asm
	mov.b64 	%rd28, {%r332, %r337};
	setp.gt.s32 	%p211, %r321, 30;
	setp.lt.f32 	%p212, %f224, %f23;
	or.pred  	%p213, %p211, %p212;
	mov.u64 	%rd404, %rd402;
	mov.f32 	%f226, %f224;
	@%p213 bra 	$L__BB9_29;
	setp.gt.f32 	%p214, %f224, %f23;
	mov.u64 	%rd404, %rd28;
	mov.f32 	%f226, %f23;
	@%p214 bra 	$L__BB9_29;
	setp.lt.s64 	%p215, %rd402, %rd28;
	min.s64 	%rd404, %rd402, %rd28;
	selp.f32 	%f226, %f224, %f23, %p215;
$L__BB9_29:
	mov.b32 	%r343, %f226;
	mov.b32 	%r359, 2;
	mov.b32 	%r360, 31;
	mov.b32 	%r361, -1;
	// begin inline asm
	shfl.sync.down.b32 %r342, %r343, %r359, %r360, %r361;
	// end inline asm
	mov.b32 	%f26, %r342;
	// begin inline asm
	shfl.sync.down.b32 %r347, %r348, %r359, %r360, %r361;
	// end inline asm
	mov.b64 	{%r353, %r358}, %rd404;
	// begin inline asm
	shfl.sync.down.b32 %r352, %r353, %r359, %r360, %r361;
	// end inline asm
	// begin inline asm
	shfl.sync.down.b32 %r357, %r358, %r359, %r360, %r361;
	// end inline asm
	mov.b64 	%rd31, {%r352, %r357};
	setp.gt.s32 	%p216, %r321, 29;
	setp.lt.f32 	%p217, %f226, %f26;
	or.pred  	%p218, %p216, %p217;
	mov.u64 	%rd405, %rd404;
	mov.f32 	%f227, %f226;
	@%p218 bra 	$L__BB9_32;
	setp.gt.f32 	%p219, %f226, %f26;
	mov.u64 	%rd405, %rd31;
	mov.f32 	%f227, %f26;
	@%p219 bra 	$L__BB9_32;
	setp.lt.s64 	%p220, %rd404, %rd31;
	min.s64 	%rd405, %rd404, %rd31;
	selp.f32 	%f227, %f226, %f26, %p220;
$L__BB9_32:
	mov.b32 	%r363, %f227;
	mov.b32 	%r379, 4;
	mov.b32 	%r380, 31;
	mov.b32 	%r381, -1;
	// begin inline asm
	shfl.sync.down.b32 %r362, %r363, %r379, %r380, %r381;
	// end inline asm
	mov.b32 	%f29, %r362;
	// begin inline asm
	shfl.sync.down.b32 %r367, %r368, %r379, %r380, %r381;
	// end inline asm
	mov.b64 	{%r373, %r378}, %rd405;
	// begin inline asm
	shfl.sync.down.b32 %r372, %r373, %r379, %r380, %r381;
	// end inline asm
	// begin inline asm
	shfl.sync.down.b32 %r377, %r378, %r379, %r380, %r381;
	// end inline asm
	mov.b64 	%rd34, {%r372, %r377};
	setp.gt.s32 	%p221, %r321, 27;
	setp.lt.f32 	%p222, %f227, %f29;
	or.pred  	%p223, %p221, %p222;
	mov.u64 	%rd406, %rd405;
	mov.f32 	%f228, %f227;
	@%p223 bra 	$L__BB9_35;
	setp.gt.f32 	%p224, %f227, %f29;
	mov.u64 	%rd406, %rd34;
	mov.f32 	%f228, %f29;
	@%p224 bra 	$L__BB9_35;
	setp.lt.s64 	%p225, %rd405, %rd34;
	min.s64 	%rd406, %rd405, %rd34;
	selp.f32 	%f228, %f227, %f29, %p225;
$L__BB9_35:
	mov.b32 	%r383, %f228;
	mov.b32 	%r399, 8;
	mov.b32 	%r400, 31;
	mov.b32 	%r401, -1;
	// begin inline asm
	shfl.sync.down.b32 %r382, %r383, %r399, %r400, %r401;
	// end inline asm
	mov.b32 	%f32, %r382;
	// begin inline asm
	shfl.sync.down.b32 %r387, %r388, %r399, %r400, %r401;
	// end inline asm
	mov.b64 	{%r393, %r398}, %rd406;
	// begin inline asm
	shfl.sync.down.b32 %r392, %r393, %r399, %r400, %r401;
	// end inline asm
	// begin inline asm
	shfl.sync.down.b32 %r397, %r398, %r399, %r400, %r401;
	// end inline asm
	mov.b64 	%rd37, {%r392, %r397};
	setp.gt.s32 	%p226, %r321, 23;
	setp.lt.f32 	%p227, %f228, %f32;
	or.pred  	%p228, %p226, %p227;
	mov.u64 	%rd407, %rd406;
	mov.f32 	%f229, %f228;
	@%p228 bra 	$L__BB9_38;
	setp.gt.f32 	%p229, %f228, %f32;
	mov.u64 	%rd407, %rd37;
	mov.f32 	%f229, %f32;
	@%p229 bra 	$L__BB9_38;
	setp.lt.s64 	%p230, %rd406, %rd37;
	min.s64 	%rd407, %rd406, %rd37;
	selp.f32 	%f229, %f228, %f32, %p230;
$L__BB9_38:
	mov.b32 	%r403, %f229;
	mov.b32 	%r419, 16;
	mov.b32 	%r420, 31;
	mov.b32 	%r421, -1;
	// begin inline asm
	shfl.sync.down.b32 %r402, %r403, %r419, %r420, %r421;
	// end inline asm
	mov.b32 	%f35, %r402;
	// begin inline asm
	shfl.sync.down.b32 %r407, %r408, %r419, %r420, %r421;
	// end inline asm
	mov.b64 	{%r413, %r418}, %rd407;
	// begin inline asm
	shfl.sync.down.b32 %r412, %r413, %r419, %r420, %r421;
	// end inline asm
	// begin inline asm
	shfl.sync.down.b32 %r417, %r418, %r419, %r420, %r421;
	// end inline asm
	mov.b64 	%rd40, {%r412, %r417};
	setp.gt.s32 	%p231, %r321, 15;
	setp.lt.f32 	%p232, %f229, %f35;
	or.pred  	%p233, %p231, %p232;
	mov.u64 	%rd478, %rd407;
	mov.f32 	%f292, %f229;
	@%p233 bra 	$L__BB9_41;
	setp.gt.f32 	%p234, %f229, %f35;
	mov.u64 	%rd478, %rd40;
	mov.f32 	%f292, %f35;
	@%p234 bra 	$L__BB9_41;
	setp.lt.s64 	%p235, %rd407, %rd40;
	min.s64 	%rd478, %rd407, %rd40;
	selp.f32 	%f292, %f229, %f35, %p235;
$L__BB9_41:
	setp.ne.s32 	%p236, %r321, 0;
	@%p236 bra 	$L__BB9_43;
	shr.u32 	%r422, %r1, 1;
	and.b32  	%r423, %r422, 496;
	mov.u32 	%r424, _ZN6thrust24THRUST_300001_SM_1000_NS8cuda_cub4core6detail5shmemE;
	add.s32 	%r425, %r424, %r423;
	st.shared.f32 	[%r425+8], %f292;
	st.shared.u64 	[%r425+16], %rd478;
$L__BB9_43:
	bar.sync 	0;
	setp.ne.s32 	%p237, %r1, 0;
	@%p237 bra 	$L__BB9_236;
	ld.shared.f32 	%f38, [_ZN6thrust24THRUST_300001_SM_1000_NS8cuda_cub4core6detail5shmemE+24];
	ld.shared.u64 	%rd43, [_ZN6thrust24THRUST_300001_SM_1000_NS8cuda_cub4core6detail5shmemE+32];
	setp.lt.f32 	%p238, %f292, %f38;
	mov.u64 	%rd409, %rd478;
	mov.f32 	%f231, %f292;
	@%p238 bra 	$L__BB9_47;
	setp.lt.f32 	%p239, %f38, %f292;
	mov.u64 	%rd409, %rd43;
	mov.f32 	%f231, %f38;
	@%p239 bra 	$L__BB9_47;
	setp.lt.s64 	%p240, %rd478, %rd43;
	min.s64 	%rd409, %rd478, %rd43;
	selp.f32 	%f231, %f292, %f38, %p240;
$L__BB9_47:
	ld.shared.f32 	%f41, [_ZN6thrust24THRUST_300001_SM_1000_NS8cuda_cub4core6detail5shmemE+40];
	ld.shared.u64 	%rd46, [_ZN6thrust24THRUST_300001_SM_1000_NS8cuda_cub4core6detail5shmemE+48];
	setp.lt.f32 	%p241, %f231, %f41;
	mov.u64 	%rd410, %rd409;
	mov.f32 	%f232, %f231;
	@%p241 bra 	$L__BB9_50;
	setp.lt.f32 	%p242, %f41, %f231;
	mov.u64 	%rd410, %rd46;
	mov.f32 	%f232, %f41;
	@%p242 bra 	$L__BB9_50;
	setp.lt.s64 	%p243, %rd409, %rd46;
	min.s64 	%rd410, %rd409, %rd46;
	selp.f32 	%f232, %f231, %f41, %p243;
$L__BB9_50:
	ld.shared.f32 	%f44, [_ZN6thrust24THRUST_300001_SM_1000_NS8cuda_cub4core6detail5shmemE+56];
	ld.shared.u64 	%rd49, [_ZN6thrust24THRUST_300001_SM_1000_NS8cuda_cub4core6detail5shmemE+64];
	setp.lt.f32 	%p244, %f232, %f44;
	mov.u64 	%rd411, %rd410;
	mov.f32 	%f233, %f232;
	@%p244 bra 	$L__BB9_53;
	setp.lt.f32 	%p245, %f44, %f232;
	mov.u64 	%rd411, %rd49;
	mov.f32 	%f233, %f44;
	@%p245 bra 	$L__BB9_53;
	setp.lt.s64 	%p246, %rd410, %rd49;
	min.s64 	%rd411, %rd410, %rd49;
	selp.f32 	%f233, %f232, %f44, %p246;
$L__BB9_53:
	ld.shared.f32 	%f47, [_ZN6thrust24THRUST_300001_SM_1000_NS8cuda_cub4core6detail5shmemE+72];
	ld.shared.u64 	%rd52, [_ZN6thrust24THRUST_300001_SM_1000_NS8cuda_cub4core6detail5shmemE+80];
	setp.lt.f32 	%p247, %f233, %f47;
	mov.u64 	%rd412, %rd411;
	mov.f32 	%f234, %f233;
	@%p247 bra 	$L__BB9_56;
	setp.lt.f32 	%p248, %f47, %f233;
	mov.u64 	%rd412, %rd52;
	mov.f32 	%f234, %f47;
	@%p248 bra 	$L__BB9_56;
	setp.lt.s64 	%p249, %rd411, %rd52;
	min.s64 	%rd412, %rd411, %rd52;
	selp.f32 	%f234, %f233, %f47, %p249;
$L__BB9_56:
	ld.shared.f32 	%f50, [_ZN6thrust24THRUST_300001_SM_1000_NS8cuda_cub4core6detail5shmemE+88];
	ld.shared.u64 	%rd55, [_ZN6thrust24THRUST_300001_SM_1000_NS8cuda_cub4core6detail5shmemE+96];
	setp.lt.f32 	%p250, %f234, %f50;
	mov.u64 	%rd413, %rd412;
	mov.f32 	%f235, %f234;
	@%p250 bra 	$L__BB9_59;
	setp.lt.f32 	%p251, %f50, %f234;
	mov.u64 	%rd413, %rd55;
	mov.f32 	%f235, %f50;
	@%p251 bra 	$L__BB9_59;
	setp.lt.s64 	%p252, %rd412, %rd55;
	min.s64 	%rd413, %rd412, %rd55;
	selp.f32 	%f235, %f234, %f50, %p252;
$L__BB9_59:
	ld.shared.f32 	%f53, [_ZN6thrust24THRUST_300001_SM_1000_NS8cuda_cub4core6detail5shmemE+104];
	ld.shared.u64 	%rd58, [_ZN6thrust24THRUST_300001_SM_1000_NS8cuda_cub4core6detail5shmemE+112];
	setp.lt.f32 	%p253, %f235, %f53;
	mov.u64 	%rd414, %rd413;
	mov.f32 	%f236, %f235;
	@%p253 bra 	$L__BB9_62;
	setp.lt.f32 	%p254, %f53, %f235;
	mov.u64 	%rd414, %rd58;
	mov.f32 	%f236, %f53;
	@%p254 bra 	$L__BB9_62;
	setp.lt.s64 	%p255, %rd413, %rd58;
	min.s64 	%rd414, %rd413, %rd58;
	selp.f32 	%f236, %f235, %f53, %p255;
$L__BB9_62:
	ld.shared.f32 	%f56, [_ZN6thrust24THRUST_300001_SM_1000_NS8cuda_cub4core6detail5shmemE+120];
	ld.shared.u64 	%rd61, [_ZN6thrust24THRUST_300001_SM_1000_NS8cuda_cub4core6detail5shmemE+128];
	setp.lt.f32 	%p256, %f236, %f56;
	mov.f32 	%f292, %f236;
	mov.u64 	%rd478, %rd414;
	@%p256 bra 	$L__BB9_236;
	setp.lt.f32 	%p257, %f56, %f236;
	mov.f32 	%f292, %f56;
	mov.u64 	%rd478, %rd61;
	@%p257 bra 	$L__BB9_236;
	setp.lt.s64 	%p258, %rd414, %rd61;
	min.s64 	%rd478, %rd414, %rd61;
	selp.f32 	%f292, %f236, %f56, %p258;
	bra.uni 	$L__BB9_236;
$L__BB9_65:
	// begin inline asm
	mov.u32 %r208, %laneid;
	// end inline asm
	and.b32  	%r229, %r1, 992;
	add.s32 	%r230, %r229, 32;
	setp.gt.s32 	%p155, %r230, %r29;
	not.b32 	%r231, %r229;
	add.s32 	%r232, %r29, %r231;
	selp.b32 	%r227, %r232, 31, %p155;
	mov.b32 	%r210, %f224;
	mov.b32 	%r226, 1;
	mov.b32 	%r228, -1;
	// begin inline asm
	shfl.sync.down.b32 %r209, %r210, %r226, %r227, %r228;
	// end inline asm
	mov.b32 	%f58, %r209;
	// begin inline asm
	shfl.sync.down.b32 %r214, %r215, %r226, %r227, %r228;
	// end inline asm
	mov.b64 	{%r220, %r225}, %rd402;
	// begin inline asm
	shfl.sync.down.b32 %r219, %r220, %r226, %r227, %r228;
	// end inline asm
	// begin inline asm
	shfl.sync.down.b32 %r224, %r225, %r226, %r227, %r228;
	// end inline asm
	mov.b64 	%rd63, {%r219, %r224};
	setp.ge.s32 	%p156, %r208, %r227;
	setp.lt.f32 	%p157, %f224, %f58;
	or.pred  	%p158, %p156, %p157;
	mov.u64 	%rd415, %rd402;
	mov.f32 	%f237, %f224;
	@%p158 bra 	$L__BB9_68;
	setp.gt.f32 	%p159, %f224, %f58;
	mov.u64 	%rd415, %rd63;
	mov.f32 	%f237, %f58;
	@%p159 bra 	$L__BB9_68;
	setp.lt.s64 	%p160, %rd402, %rd63;
	min.s64 	%rd415, %rd402, %rd63;
	selp.f32 	%f237, %f224, %f58, %p160;
$L__BB9_68:
	mov.b32 	%r234, %f237;
	mov.b32 	%r250, 2;
	mov.b32 	%r252, -1;
	// begin inline asm
	shfl.sync.down.b32 %r233, %r234, %r250, %r227, %r252;
	// end inline asm
	mov.b32 	%f61, %r233;
	// begin inline asm
	shfl.sync.down.b32 %r238, %r239, %r250, %r227, %r252;
	// end inline asm
	mov.b64 	{%r244, %r249}, %rd415;
	// begin inline asm
	shfl.sync.down.b32 %r243, %r244, %r250, %r227, %r252;
	// end inline asm
	// begin inline asm
	shfl.sync.down.b32 %r248, %r249, %r250, %r227, %r252;
	// end inline asm
	mov.b64 	%rd66, {%r243, %r248};
	add.s32 	%r253, %r208, 2;
	setp.gt.s32 	%p161, %r253, %r227;
	setp.lt.f32 	%p162, %f237, %f61;
	or.pred  	%p163, %p161, %p162;
	mov.u64 	%rd416, %rd415;
	mov.f32 	%f238, %f237;
	@%p163 bra 	$L__BB9_71;
	setp.gt.f32 	%p164, %f237, %f61;
	mov.u64 	%rd416, %rd66;
	mov.f32 	%f238, %f61;
	@%p164 bra 	$L__BB9_71;
	setp.lt.s64 	%p165, %rd415, %rd66;
	min.s64 	%rd416, %rd415, %rd66;
	selp.f32 	%f238, %f237, %f61, %p165;
$L__BB9_71:
	mov.b32 	%r255, %f238;
	mov.b32 	%r271, 4;
	mov.b32 	%r273, -1;
	// begin inline asm
	shfl.sync.down.b32 %r254, %r255, %r271, %r227, %r273;
	// end inline asm
	mov.b32 	%f64, %r254;
	// begin inline asm
	shfl.sync.down.b32 %r259, %r260, %r271, %r227, %r273;
	// end inline asm
	mov.b64 	{%r265, %r270}, %rd416;
	// begin inline asm
	shfl.sync.down.b32 %r264, %r265, %r271, %r227, %r273;
	// end inline asm
	// begin inline asm
	shfl.sync.down.b32 %r269, %r270, %r271, %r227, %r273;
	// end inline asm
	mov.b64 	%rd69, {%r264, %r269};
	add.s32 	%r274, %r208, 4;
	setp.gt.s32 	%p166, %r274, %r227;
	setp.lt.f32 	%p167, %f238, %f64;
	or.pred  	%p168, %p166, %p167;
	mov.f32 	%f239, %f238;
	mov.u64 	%rd417, %rd416;
	@%p168 bra 	$L__BB9_74;
	setp.gt.f32 	%p169, %f238, %f64;
	mov.f32 	%f239, %f64;
	mov.u64 	%rd417, %rd69;
	@%p169 bra 	$L__BB9_74;
	setp.lt.s64 	%p170, %rd416, %rd69;
	selp.f32 	%f239, %f238, %f64, %p170;
	min.s64 	%rd417, %rd416, %rd69;
$L__BB9_74:
	mov.b32 	%r276, %f239;
	mov.b32 	%r292, 8;
	mov.b32 	%r294, -1;
	// begin inline asm
	shfl.sync.down.b32 %r275, %r276, %r292, %r227, %r294;
	// end inline asm
	mov.b32 	%f67, %r275;
	// begin inline asm
	shfl.sync.down.b32 %r280, %r281, %r292, %r227, %r294;
	// end inline asm
	mov.b64 	{%r286, %r291}, %rd417;
	// begin inline asm
	shfl.sync.down.b32 %r285, %r286, %r292, %r227, %r294;
	// end inline asm
	// begin inline asm
	shfl.sync.down.b32 %r290, %r291, %r292, %r227, %r294;
	// end inline asm
	mov.b64 	%rd72, {%r285, %r290};
	add.s32 	%r295, %r208, 8;
	setp.gt.s32 	%p171, %r295, %r227;
	setp.lt.f32 	%p172, %f239, %f67;
	or.pred  	%p173, %p171, %p172;
	mov.f32 	%f240, %f239;
	mov.u64 	%rd418, %rd417;
	@%p173 bra 	$L__BB9_77;
	setp.gt.f32 	%p174, %f239, %f67;
	mov.f32 	%f240, %f67;
	mov.u64 	%rd418, %rd72;
	@%p174 bra 	$L__BB9_77;
	setp.lt.s64 	%p175, %rd417, %rd72;
	selp.f32 	%f240, %f239, %f67, %p175;
	min.s64 	%rd418, %rd417, %rd72;
$L__BB9_77:
	mov.b32 	%r297, %f240;
	mov.b32 	%r313, 16;
	mov.b32 	%r315, -1;
	// begin inline asm
	shfl.sync.down.b32 %r296, %r297, %r313, %r227, %r315;
	// end inline asm
	mov.b32 	%f70, %r296;
	// begin inline asm
	shfl.sync.down.b32 %r301, %r302, %r313, %r227, %r315;
	// end inline asm
	mov.b64 	{%r307, %r312}, %rd418;
	// begin inline asm
	shfl.sync.down.b32 %r306, %r307, %r313, %r227, %r315;
	// end inline asm
	// begin inline asm
	shfl.sync.down.b32 %r311, %r312, %r313, %r227, %r315;
	// end inline asm
	mov.b64 	%rd75, {%r306, %r311};
	add.s32 	%r316, %r208, 16;
	setp.gt.s32 	%p176, %r316, %r227;
	setp.lt.f32 	%p177, %f240, %f70;
	or.pred  	%p178, %p176, %p177;
	mov.f32 	%f292, %f240;
	mov.u64 	%rd478, %rd418;
	@%p178 bra 	$L__BB9_80;
	setp.gt.f32 	%p179, %f240, %f70;
	mov.f32 	%f292, %f70;
	mov.u64 	%rd478, %rd75;
	@%p179 bra 	$L__BB9_80;
	setp.lt.s64 	%p180, %rd418, %rd75;
	selp.f32 	%f292, %f240, %f70, %p180;
	min.s64 	%rd478, %rd418, %rd75;
$L__BB9_80:
	setp.ne.s32 	%p181, %r208, 0;
	@%p181 bra 	$L__BB9_82;
	shr.u32 	%r317, %r1, 1;
	and.b32  	%r318, %r317, 496;
	mov.u32 	%r319, _ZN6thrust24THRUST_300001_SM_1000_NS8cuda_cub4core6detail5shmemE;
	add.s32 	%r320, %r319, %r318;
	st.shared.f32 	[%r320+8], %f292;
	st.shared.u64 	[%r320+16], %rd478;
$L__BB9_82:
	bar.sync 	0;
	setp.ne.s32 	%p182, %r1, 0;
	@%p182 bra 	$L__BB9_236;
	setp.lt.s32 	%p183, %r29, 33;
	mov.f32 	%f242, %f292;
	mov.u64 	%rd420, %rd478;
	@%p183 bra 	$L__BB9_87;
	ld.shared.f32 	%f73, [_ZN6thrust24THRUST_300001_SM_1000_NS8cuda_cub4core6detail5shmemE+24];
	ld.shared.u64 	%rd78, [_ZN6thrust24THRUST_300001_SM_1000_NS8cuda_cub4core6detail5shmemE+32];
	setp.lt.f32 	%p184, %f292, %f73;
	mov.f32 	%f242, %f292;
	mov.u64 	%rd420, %rd478;
	@%p184 bra 	$L__BB9_87;
	setp.lt.f32 	%p185, %f73, %f292;
	mov.f32 	%f242, %f73;
	mov.u64 	%rd420, %rd78;
	@%p185 bra 	$L__BB9_87;
	setp.lt.s64 	%p186, %rd478, %rd78;
	selp.f32 	%f242, %f292, %f73, %p186;
	min.s64 	%rd420, %rd478, %rd78;
$L__BB9_87:
	setp.lt.s32 	%p187, %r29, 65;
	mov.f32 	%f243, %f242;
	mov.u64 	%rd421, %rd420;
	@%p187 bra 	$L__BB9_91;
	ld.shared.f32 	%f76, [_ZN6thrust24THRUST_300001_SM_1000_NS8cuda_cub4core6detail5shmemE+40];
	ld.shared.u64 	%rd81, [_ZN6thrust24THRUST_300001_SM_1000_NS8cuda_cub4core6detail5shmemE+48];
	setp.lt.f32 	%p188, %f242, %f76;
	mov.f32 	%f243, %f242;
	mov.u64 	%rd421, %rd420;
	@%p188 bra 	$L__BB9_91;
	setp.lt.f32 	%p189, %f76, %f242;
	mov.f32 	%f243, %f76;
	mov.u64 	%rd421, %rd81;
	@%p189 bra 	$L__BB9_91;
	setp.lt.s64 	%p190, %rd420, %rd81;
	selp.f32 	%f243, %f242, %f76, %p190;
	min.s64 	%rd421, %rd420, %rd81;
$L__BB9_91:
	setp.lt.s32 	%p191, %r29, 97;
	mov.f32 	%f244, %f243;
	mov.u64 	%rd422, %rd421;
	@%p191 bra 	$L__BB9_95;
	ld.shared.f32 	%f79, [_ZN6thrust24THRUST_300001_SM_1000_NS8cuda_cub4core6detail5shmemE+56];
	ld.shared.u64 	%rd84, [_ZN6thrust24THRUST_300001_SM_1000_NS8cuda_cub4core6detail5shmemE+64];
	setp.lt.f32 	%p192, %f243, %f79;
	mov.f32 	%f244, %f243;
	mov.u64 	%rd422, %rd421;
	@%p192 bra 	$L__BB9_95;
	setp.lt.f32 	%p193, %f79, %f243;
	mov.f32 	%f244, %f79;
	mov.u64 	%rd422, %rd84;
	@%p193 bra 	$L__BB9_95;
	setp.lt.s64 	%p194, %rd421, %rd84;
	selp.f32 	%f244, %f243, %f79, %p194;
	min.s64 	%rd422, %rd421, %rd84;
$L__BB9_95:
	setp.lt.s32 	%p195, %r29, 129;
	mov.f32 	%f245, %f244;
	mov.u64 	%rd423, %rd422;
	@%p195 bra 	$L__BB9_99;
	ld.shared.f32 	%f82, [_ZN6thrust24THRUST_300001_SM_1000_NS8cuda_cub4core6detail5shmemE+72];
	ld.shared.u64 	%rd87, [_ZN6thrust24THRUST_300001_SM_1000_NS8cuda_cub4core6detail5shmemE+80];
	setp.lt.f32 	%p196, %f244, %f82;
	mov.f32 	%f245, %f244;
	mov.u64 	%rd423, %rd422;
	@%p196 bra 	$L__BB9_99;
	setp.lt.f32 	%p197, %f82, %f244;
	mov.f32 	%f245, %f82;
	mov.u64 	%rd423, %rd87;
	@%p197 bra 	$L__BB9_99;
	setp.lt.s64 	%p198, %rd422, %rd87;
	selp.f32 	%f245, %f244, %f82, %p198;
	min.s64 	%rd423, %rd422, %rd87;
$L__BB9_99:
	setp.lt.s32 	%p199, %r29, 161;
	mov.f32 	%f246, %f245;
	mov.u64 	%rd424, %rd423;
	@%p199 bra 	$L__BB9_103;
	ld.shared.f32 	%f85, [_ZN6thrust24THRUST_300001_SM_1000_NS8cuda_cub4core6detail5shmemE+88];
	ld.shared.u64 	%rd90, [_ZN6thrust24THRUST_300001_SM_1000_NS8cuda_cub4core6detail5shmemE+96];
	setp.lt.f32 	%p200, %f245, %f85;
	mov.f32 	%f246, %f245;
	mov.u64 	%rd424, %rd423;
	@%p200 bra 	$L__BB9_103;
	setp.lt.f32 	%p201, %f85, %f245;
	mov.f32 	%f246, %f85;
	mov.u64 	%rd424, %rd90;
	@%p201 bra 	$L__BB9_103;
	setp.lt.s64 	%p202, %rd423, %rd90;
	selp.f32 	%f246, %f245, %f85, %p202;
	min.s64 	%rd424, %rd423, %rd90;
$L__BB9_103:
	setp.lt.s32 	%p203, %r29, 193;
	mov.f32 	%f247, %f246;
	mov.u64 	%rd425, %rd424;
	@%p203 bra 	$L__BB9_107;
	ld.shared.f32 	%f88, [_ZN6thrust24THRUST_300001_SM_1000_NS8cuda_cub4core6detail5shmemE+104];
	ld.shared.u64 	%rd93, [_ZN6thrust24THRUST_300001_SM_1000_NS8cuda_cub4core6detail5shmemE+112];
	setp.lt.f32 	%p204, %f246, %f88;
	mov.f32 	%f247, %f246;
	mov.u64 	%rd425, %rd424;
	@%p204 bra 	$L__BB9_107;
	setp.lt.f32 	%p205, %f88, %f246;
	mov.f32 	%f247, %f88;
	mov.u64 	%rd425, %rd93;
	@%p205 bra 	$L__BB9_107;
	setp.lt.s64 	%p206, %rd424, %rd93;
	selp.f32 	%f247, %f246, %f88, %p206;
	min.s64 	%rd425, %rd424, %rd93;
$L__BB9_107:
	setp.lt.s32 	%p207, %r29, 225;
	mov.f32 	%f292, %f247;
	mov.u64 	%rd478, %rd425;
	@%p207 bra 	$L__BB9_236;
	ld.shared.f32 	%f91, [_ZN6thrust24THRUST_300001_SM_1000_NS8cuda_cub4core6detail5shmemE+120];
	ld.shared.u64 	%rd96, [_ZN6thrust24THRUST_300001_SM_1000_NS8cuda_cub4core6detail5shmemE+128];
	setp.lt.f32 	%p208, %f247, %f91;
	mov.f32 	%f292, %f247;
	mov.u64 	%rd478, %rd425;
	@%p208 bra 	$L__BB9_236;
	setp.lt.f32 	%p209, %f91, %f247;
	mov.f32 	%f292, %f91;
	mov.u64 	%rd478, %rd96;
	@%p209 bra 	$L__BB9_236;
	setp.lt.s64 	%p210, %rd425, %rd96;
	selp.f32 	%f292, %f247, %f91, %p210;
	min.s64 	%rd478, %rd425, %rd96;
	bra.uni 	$L__BB9_236;
$L__BB9_111:
	mov.u32 	%r16, %tid.x;
	cvt.u64.u32 	%rd98, %r16;
	mul.wide.u32 	%rd258, %r16, 16;
	add.s64 	%rd239, %rd236, %rd258;
	// begin inline asm
	ld.global.nc.u64 %rd238, [%rd239];
	// end inline asm
	mov.b64 	{%r30, %r31}, %rd238;
	mov.b32 	%f93, %r30;
	add.s64 	%rd241, %rd239, 8;
	// begin inline asm
	ld.global.nc.u64 %rd240, [%rd241];
	// end inline asm
	add.s64 	%rd243, %rd239, 4096;
	// begin inline asm
	ld.global.nc.u64 %rd242, [%rd243];
	// end inline asm
	mov.b64 	{%r32, %r33}, %rd242;
	mov.b32 	%f94, %r32;
	add.s64 	%rd245, %rd239, 4104;
	// begin inline asm
	ld.global.nc.u64 %rd244, [%rd245];
	// end inline asm
	add.s64 	%rd247, %rd239, 8192;
	// begin inline asm
	ld.global.nc.u64 %rd246, [%rd247];
	// end inline asm
	mov.b64 	{%r34, %r35}, %rd246;
	mov.b32 	%f95, %r34;
	add.s64 	%rd249, %rd239, 8200;
	// begin inline asm
	ld.global.nc.u64 %rd248, [%rd249];
	// end inline asm
	add.s64 	%rd251, %rd239, 12288;
	// begin inline asm
	ld.global.nc.u64 %rd250, [%rd251];
	// end inline asm
	mov.b64 	{%r36, %r37}, %rd250;
	mov.b32 	%f96, %r36;
	add.s64 	%rd253, %rd239, 12296;
	// begin inline asm
	ld.global.nc.u64 %rd252, [%rd253];
	// end inline asm
	add.s64 	%rd255, %rd239, 16384;
	// begin inline asm
	ld.global.nc.u64 %rd254, [%rd255];
	// end inline asm
	mov.b64 	{%r38, %r39}, %rd254;
	mov.b32 	%f97, %r38;
	add.s64 	%rd257, %rd239, 16392;
	// begin inline asm
	ld.global.nc.u64 %rd256, [%rd257];
	// end inline asm
	setp.lt.f32 	%p3, %f93, %f94;
	mov.f32 	%f248, %f93;
	mov.u64 	%rd426, %rd240;
	@%p3 bra 	$L__BB9_114;
	setp.lt.f32 	%p4, %f94, %f93;
	mov.f32 	%f248, %f94;
	mov.u64 	%rd426, %rd244;
	@%p4 bra 	$L__BB9_114;
	setp.lt.s64 	%p5, %rd240, %rd244;
	selp.f32 	%f248, %f93, %f94, %p5;
	min.s64 	%rd426, %rd240, %rd244;
$L__BB9_114:
	setp.lt.f32 	%p6, %f248, %f95;
	mov.f32 	%f249, %f248;
	mov.u64 	%rd427, %rd426;
	@%p6 bra 	$L__BB9_117;
	setp.lt.f32 	%p7, %f95, %f248;
	mov.f32 	%f249, %f95;
	mov.u64 	%rd427, %rd248;
	@%p7 bra 	$L__BB9_117;
	setp.lt.s64 	%p8, %rd426, %rd248;
	selp.f32 	%f249, %f248, %f95, %p8;
	min.s64 	%rd427, %rd426, %rd248;
$L__BB9_117:
	setp.lt.f32 	%p9, %f249, %f96;
	mov.f32 	%f250, %f249;
	mov.u64 	%rd428, %rd427;
	@%p9 bra 	$L__BB9_120;
	setp.lt.f32 	%p10, %f96, %f249;
	mov.f32 	%f250, %f96;
	mov.u64 	%rd428, %rd252;
	@%p10 bra 	$L__BB9_120;
	setp.lt.s64 	%p11, %rd427, %rd252;
	selp.f32 	%f250, %f249, %f96, %p11;
	min.s64 	%rd428, %rd427, %rd252;
$L__BB9_120:
	setp.lt.f32 	%p12, %f250, %f97;
	mov.f32 	%f279, %f250;
	mov.u64 	%rd465, %rd428;
	@%p12 bra 	$L__BB9_123;
	setp.lt.f32 	%p13, %f97, %f250;
	mov.f32 	%f279, %f97;
	mov.u64 	%rd465, %rd256;
	@%p13 bra 	$L__BB9_123;
	setp.lt.s64 	%p14, %rd428, %rd256;
	selp.f32 	%f279, %f250, %f97, %p14;
	min.s64 	%rd465, %rd428, %rd256;
$L__BB9_123:
	setp.lt.u32 	%p15, %r29, 2560;
	mov.b64 	%rd444, 1280;
	@%p15 bra 	$L__BB9_174;
	add.s64 	%rd262, %rd1, -2560;
	mul.hi.u64 	%rd263, %rd262, -3689348814741910323;
	shr.u64 	%rd112, %rd263, 10;
	setp.lt.u64 	%p16, %rd262, 1280;
	mov.b64 	%rd444, 1280;
	@%p16 bra 	$L__BB9_157;
	add.s64 	%rd265, %rd112, 1;
	and.b64  	%rd430, %rd265, 36028797018963966;
	shl.b64 	%rd266, %rd98, 4;
	add.s64 	%rd267, %rd266, %rd236;
	add.s64 	%rd431, %rd267, 57352;
	mov.b64 	%rd444, 1280;
$L__BB9_126:
	add.s64 	%rd269, %rd431, -36872;
	// begin inline asm
	ld.global.nc.u64 %rd268, [%rd269];
	// end inline asm
	mov.b64 	{%r40, %r41}, %rd268;
	mov.b32 	%f107, %r40;
	add.s64 	%rd271, %rd431, -36864;
	// begin inline asm
	ld.global.nc.u64 %rd270, [%rd271];
	// end inline asm
	add.s64 	%rd273, %rd431, -32776;
	// begin inline asm
	ld.global.nc.u64 %rd272, [%rd273];
	// end inline asm
	mov.b64 	{%r42, %r43}, %rd272;
	mov.b32 	%f108, %r42;
	add.s64 	%rd275, %rd431, -32768;
	// begin inline asm
	ld.global.nc.u64 %rd274, [%rd275];
	// end inline asm
	add.s64 	%rd277, %rd431, -28680;
	// begin inline asm
	ld.global.nc.u64 %rd276, [%rd277];
	// end inline asm
	mov.b64 	{%r44, %r45}, %rd276;
	mov.b32 	%f109, %r44;
	add.s64 	%rd279, %rd431, -28672;
	// begin inline asm
	ld.global.nc.u64 %rd278, [%rd279];
	// end inline asm
	add.s64 	%rd281, %rd431, -24584;
	// begin inline asm
	ld.global.nc.u64 %rd280, [%rd281];
	// end inline asm
	mov.b64 	{%r46, %r47}, %rd280;
	mov.b32 	%f110, %r46;
	add.s64 	%rd283, %rd431, -24576;
	// begin inline asm
	ld.global.nc.u64 %rd282, [%rd283];
	// end inline asm
	add.s64 	%rd285, %rd431, -20488;
	// begin inline asm
	ld.global.nc.u64 %rd284, [%rd285];
	// end inline asm
	mov.b64 	{%r48, %r49}, %rd284;
	mov.b32 	%f111, %r48;
	add.s64 	%rd287, %rd431, -20480;
	// begin inline asm
	ld.global.nc.u64 %rd286, [%rd287];
	// end inline asm
	setp.lt.f32 	%p17, %f279, %f107;
	mov.f32 	%f253, %f279;
	mov.u64 	%rd434, %rd465;
	@%p17 bra 	$L__BB9_129;
	setp.lt.f32 	%p18, %f107, %f279;
	mov.f32 	%f253, %f107;
	mov.u64 	%rd434, %rd270;
	@%p18 bra 	$L__BB9_129;
	setp.lt.s64 	%p19, %rd465, %rd270;
	selp.f32 	%f253, %f279, %f107, %p19;
	min.s64 	%rd434, %rd465, %rd270;
$L__BB9_129:
	setp.lt.f32 	%p20, %f253, %f108;
	mov.f32 	%f254, %f253;
	mov.u64 	%rd435, %rd434;
	@%p20 bra 	$L__BB9_132;
	setp.lt.f32 	%p21, %f108, %f253;
	mov.f32 	%f254, %f108;
	mov.u64 	%rd435, %rd274;
	@%p21 bra 	$L__BB9_132;
	setp.lt.s64 	%p22, %rd434, %rd274;
	selp.f32 	%f254, %f253, %f108, %p22;
	min.s64 	%rd435, %rd434, %rd274;
$L__BB9_132:
	setp.lt.f32 	%p23, %f254, %f109;
	mov.f32 	%f255, %f254;
	mov.u64 	%rd436, %rd435;
	@%p23 bra 	$L__BB9_135;
	setp.lt.f32 	%p24, %f109, %f254;
	mov.f32 	%f255, %f109;
	mov.u64 	%rd436, %rd278;
	@%p24 bra 	$L__BB9_135;
	setp.lt.s64 	%p25, %rd435, %rd278;
	selp.f32 	%f255, %f254, %f109, %p25;
	min.s64 	%rd436, %rd435, %rd278;
$L__BB9_135:
	setp.lt.f32 	%p26, %f255, %f110;
	mov.f32 	%f256, %f255;
	mov.u64 	%rd437, %rd436;
	@%p26 bra 	$L__BB9_138;
	setp.lt.f32 	%p27, %f110, %f255;
	mov.f32 	%f256, %f110;
	mov.u64 	%rd437, %rd282;
	@%p27 bra 	$L__BB9_138;
	setp.lt.s64 	%p28, %rd436, %rd282;
	selp.f32 	%f256, %f255, %f110, %p28;
	min.s64 	%rd437, %rd436, %rd282;
$L__BB9_138:
	setp.lt.f32 	%p29, %f256, %f111;
	mov.f32 	%f257, %f256;
	mov.u64 	%rd438, %rd437;
	@%p29 bra 	$L__BB9_141;
	setp.lt.f32 	%p30, %f111, %f256;
	mov.f32 	%f257, %f111;
	mov.u64 	%rd438, %rd286;
	@%p30 bra 	$L__BB9_141;
	setp.lt.s64 	%p31, %rd437, %rd286;
	selp.f32 	%f257, %f256, %f111, %p31;
	min.s64 	%rd438, %rd437, %rd286;
$L__BB9_141:
	add.s64 	%rd289, %rd431, -16392;
	// begin inline asm
	ld.global.nc.u64 %rd288, [%rd289];
	// end inline asm
	mov.b64 	{%r50, %r51}, %rd288;
	mov.b32 	%f122, %r50;
	add.s64 	%rd291, %rd431, -16384;
	// begin inline asm
	ld.global.nc.u64 %rd290, [%rd291];
	// end inline asm
	add.s64 	%rd293, %rd431, -12296;
	// begin inline asm
	ld.global.nc.u64 %rd292, [%rd293];
	// end inline asm
	mov.b64 	{%r52, %r53}, %rd292;
	mov.b32 	%f123, %r52;
	add.s64 	%rd295, %rd431, -12288;
	// begin inline asm
	ld.global.nc.u64 %rd294, [%rd295];
	// end inline asm
	add.s64 	%rd297, %rd431, -8200;
	// begin inline asm
	ld.global.nc.u64 %rd296, [%rd297];
	// end inline asm
	mov.b64 	{%r54, %r55}, %rd296;
	mov.b32 	%f124, %r54;
	add.s64 	%rd299, %rd431, -8192;
	// begin inline asm
	ld.global.nc.u64 %rd298, [%rd299];
	// end inline asm
	add.s64 	%rd301, %rd431, -4104;
	// begin inline asm
	ld.global.nc.u64 %rd300, [%rd301];
	// end inline asm
	mov.b64 	{%r56, %r57}, %rd300;
	mov.b32 	%f125, %r56;
	add.s64 	%rd303, %rd431, -4096;
	// begin inline asm
	ld.global.nc.u64 %rd302, [%rd303];
	// end inline asm
	add.s64 	%rd305, %rd431, -8;
	// begin inline asm
	ld.global.nc.u64 %rd304, [%rd305];
	// end inline asm
	mov.b64 	{%r58, %r59}, %rd304;
	mov.b32 	%f126, %r58;
	// begin inline asm
	ld.global.nc.u64 %rd306, [%rd431];
	// end inline asm
	setp.lt.f32 	%p32, %f257, %f122;
	mov.f32 	%f258, %f257;
	mov.u64 	%rd439, %rd438;
	@%p32 bra 	$L__BB9_144;
	setp.lt.f32 	%p33, %f122, %f257;
	mov.f32 	%f258, %f122;
	mov.u64 	%rd439, %rd290;
	@%p33 bra 	$L__BB9_144;
	setp.lt.s64 	%p34, %rd438, %rd290;
	selp.f32 	%f258, %f257, %f122, %p34;
	min.s64 	%rd439, %rd438, %rd290;
$L__BB9_144:
	setp.lt.f32 	%p35, %f258, %f123;
	mov.f32 	%f259, %f258;
	mov.u64 	%rd440, %rd439;
	@%p35 bra 	$L__BB9_147;
	setp.lt.f32 	%p36, %f123, %f258;
	mov.f32 	%f259, %f123;
	mov.u64 	%rd440, %rd294;
	@%p36 bra 	$L__BB9_147;
	setp.lt.s64 	%p37, %rd439, %rd294;
	selp.f32 	%f259, %f258, %f123, %p37;
	min.s64 	%rd440, %rd439, %rd294;
$L__BB9_147:
	setp.lt.f32 	%p38, %f259, %f124;
	mov.f32 	%f260, %f259;
	mov.u64 	%rd441, %rd440;
	@%p38 bra 	$L__BB9_150;
	setp.lt.f32 	%p39, %f124, %f259;
	mov.f32 	%f260, %f124;
	mov.u64 	%rd441, %rd298;
	@%p39 bra 	$L__BB9_150;
	setp.lt.s64 	%p40, %rd440, %rd298;
	selp.f32 	%f260, %f259, %f124, %p40;
	min.s64 	%rd441, %rd440, %rd298;
$L__BB9_150:
	setp.lt.f32 	%p41, %f260, %f125;
	mov.f32 	%f261, %f260;
	mov.u64 	%rd442, %rd441;
	@%p41 bra 	$L__BB9_153;
	setp.lt.f32 	%p42, %f125, %f260;
	mov.f32 	%f261, %f125;
	mov.u64 	%rd442, %rd302;
	@%p42 bra 	$L__BB9_153;
	setp.lt.s64 	%p43, %rd441, %rd302;
	selp.f32 	%f261, %f260, %f125, %p43;
	min.s64 	%rd442, %rd441, %rd302;
$L__BB9_153:
	setp.lt.f32 	%p44, %f261, %f126;
	mov.f32 	%f279, %f261;
	mov.u64 	%rd465, %rd442;
	@%p44 bra 	$L__BB9_156;
	setp.lt.f32 	%p45, %f126, %f261;
	mov.f32 	%f279, %f126;
	mov.u64 	%rd465, %rd306;
	@%p45 bra 	$L__BB9_156;
	setp.lt.s64 	%p46, %rd442, %rd306;
	selp.f32 	%f279, %f261, %f126, %p46;
	min.s64 	%rd465, %rd442, %rd306;
$L__BB9_156:
	add.s64 	%rd444, %rd444, 2560;
	add.s64 	%rd431, %rd431, 40960;
	add.s64 	%rd430, %rd430, -2;
	setp.ne.s64 	%p47, %rd430, 0;
	@%p47 bra 	$L__BB9_126;
$L__BB9_157:
	and.b64  	%rd308, %rd112, 1;
	setp.eq.b64 	%p48, %rd308, 1;
	@%p48 bra 	$L__BB9_174;
	shl.b64 	%rd329, %rd444, 4;
	mul.wide.u32 	%rd330, %r16, 16;
	add.s64 	%rd331, %rd236, %rd330;
	add.s64 	%rd310, %rd331, %rd329;
	// begin inline asm
	ld.global.nc.u64 %rd309, [%rd310];
	// end inline asm
	mov.b64 	{%r60, %r61}, %rd309;
	mov.b32 	%f139, %r60;
	add.s64 	%rd312, %rd310, 8;
	// begin inline asm
	ld.global.nc.u64 %rd311, [%rd312];
	// end inline asm
	add.s64 	%rd314, %rd310, 4096;
	// begin inline asm
	ld.global.nc.u64 %rd313, [%rd314];
	// end inline asm
	mov.b64 	{%r62, %r63}, %rd313;
	mov.b32 	%f140, %r62;
	add.s64 	%rd316, %rd310, 4104;
	// begin inline asm
	ld.global.nc.u64 %rd315, [%rd316];
	// end inline asm
	add.s64 	%rd318, %rd310, 8192;
	// begin inline asm
	ld.global.nc.u64 %rd317, [%rd318];
	// end inline asm
	mov.b64 	{%r64, %r65}, %rd317;
	mov.b32 	%f141, %r64;
	add.s64 	%rd320, %rd310, 8200;
	// begin inline asm
	ld.global.nc.u64 %rd319, [%rd320];
	// end inline asm
	add.s64 	%rd322, %rd310, 12288;
	// begin inline asm
	ld.global.nc.u64 %rd321, [%rd322];
	// end inline asm
	mov.b64 	{%r66, %r67}, %rd321;
	mov.b32 	%f142, %r66;
	add.s64 	%rd324, %rd310, 12296;
	// begin inline asm
	ld.global.nc.u64 %rd323, [%rd324];
	// end inline asm
	add.s64 	%rd326, %rd310, 16384;
	// begin inline asm
	ld.global.nc.u64 %rd325, [%rd326];
	// end inline asm
	mov.b64 	{%r68, %r69}, %rd325;
	mov.b32 	%f143, %r68;
	add.s64 	%rd328, %rd310, 16392;
	// begin inline asm
	ld.global.nc.u64 %rd327, [%rd328];
	// end inline asm
	setp.lt.f32 	%p49, %f279, %f139;
	mov.f32 	%f265, %f279;
	mov.u64 	%rd448, %rd465;
	@%p49 bra 	$L__BB9_161;
	setp.lt.f32 	%p50, %f139, %f279;
	mov.f32 	%f265, %f139;
	mov.u64 	%rd448, %rd311;
	@%p50 bra 	$L__BB9_161;
	setp.lt.s64 	%p51, %rd465, %rd311;
	selp.f32 	%f265, %f279, %f139, %p51;
	min.s64 	%rd448, %rd465, %rd311;
$L__BB9_161:
	setp.lt.f32 	%p52, %f265, %f140;
	mov.f32 	%f266, %f265;
	mov.u64 	%rd449, %rd448;
	@%p52 bra 	$L__BB9_164;
	setp.lt.f32 	%p53, %f140, %f265;
	mov.f32 	%f266, %f140;
	mov.u64 	%rd449, %rd315;
	@%p53 bra 	$L__BB9_164;
	setp.lt.s64 	%p54, %rd448, %rd315;
	selp.f32 	%f266, %f265, %f140, %p54;
	min.s64 	%rd449, %rd448, %rd315;
$L__BB9_164:
	setp.lt.f32 	%p55, %f266, %f141;
	mov.f32 	%f267, %f266;
	mov.u64 	%rd450, %rd449;
	@%p55 bra 	$L__BB9_167;
	setp.lt.f32 	%p56, %f141, %f266;
	mov.f32 	%f267, %f141;
	mov.u64 	%rd450, %rd319;
	@%p56 bra 	$L__BB9_167;
	setp.lt.s64 	%p57, %rd449, %rd319;
	selp.f32 	%f267, %f266, %f141, %p57;
	min.s64 	%rd450, %rd449, %rd319;
$L__BB9_167:
	setp.lt.f32 	%p58, %f267, %f142;
	mov.f32 	%f268, %f267;
	mov.u64 	%rd451, %rd450;
	@%p58 bra 	$L__BB9_170;
	setp.lt.f32 	%p59, %f142, %f267;
	mov.f32 	%f268, %f142;
	mov.u64 	%rd451, %rd323;
	@%p59 bra 	$L__BB9_170;
	setp.lt.s64 	%p60, %rd450, %rd323;
	selp.f32 	%f268, %f267, %f142, %p60;
	min.s64 	%rd451, %rd450, %rd323;
$L__BB9_170:
	setp.lt.f32 	%p61, %f268, %f143;
	mov.f32 	%f279, %f268;
	mov.u64 	%rd465, %rd451;
	@%p61 bra 	$L__BB9_173;
	setp.lt.f32 	%p62, %f143, %f268;
	mov.f32 	%f279, %f143;
	mov.u64 	%rd465, %rd327;
	@%p62 bra 	$L__BB9_173;
	setp.lt.s64 	%p63, %rd451, %rd327;
	selp.f32 	%f279, %f268, %f143, %p63;
	min.s64 	%rd465, %rd451, %rd327;
$L__BB9_173:
	add.s64 	%rd444, %rd444, 1280;
$L__BB9_174:
	cvt.s64.s32 	%rd332, %r29;
	setp.ge.s64 	%p64, %rd444, %rd332;
	@%p64 bra 	$L__BB9_197;
	cvt.u32.u64 	%r17, %rd444;
	sub.s32 	%r18, %r29, %r17;
	setp.ge.s32 	%p65, %r16, %r18;
	@%p65 bra 	$L__BB9_197;
	not.b32 	%r70, %r16;
	add.s32 	%r71, %r29, %r70;
	sub.s32 	%r19, %r71, %r17;
	and.b32  	%r72, %r19, 768;
	setp.eq.s32 	%p66, %r72, 768;
	mov.u32 	%r434, %r16;
	@%p66 bra 	$L__BB9_182;
	cvt.u64.u32 	%rd334, %r16;
	add.s64 	%rd335, %rd444, %rd334;
	shl.b64 	%rd336, %rd335, 4;
	add.s64 	%rd455, %rd236, %rd336;
	shr.u32 	%r73, %r19, 8;
	add.s32 	%r74, %r73, 1;
	and.b32  	%r75, %r74, 3;
	neg.s32 	%r432, %r75;
	mov.u32 	%r434, %r16;
$L__BB9_178:
	.pragma "nounroll";
	mov.u64 	%rd176, %rd465;
	mov.f32 	%f155, %f279;
	// begin inline asm
	ld.global.nc.u64 %rd337, [%rd455];
	// end inline asm
	mov.b64 	{%r76, %r77}, %rd337;
	mov.b32 	%f156, %r76;
	add.s64 	%rd340, %rd455, 8;
	// begin inline asm
	ld.global.nc.u64 %rd339, [%rd340];
	// end inline asm
	setp.lt.f32 	%p67, %f155, %f156;
	@%p67 bra 	$L__BB9_181;
	setp.lt.f32 	%p68, %f156, %f155;
	mov.f32 	%f279, %f156;
	mov.u64 	%rd465, %rd339;
	@%p68 bra 	$L__BB9_181;
	setp.lt.s64 	%p69, %rd176, %rd339;
	selp.f32 	%f279, %f155, %f156, %p69;
	min.s64 	%rd465, %rd176, %rd339;
$L__BB9_181:
	add.s32 	%r434, %r434, 256;
	add.s64 	%rd455, %rd455, 4096;
	add.s32 	%r432, %r432, 1;
	setp.ne.s32 	%p70, %r432, 0;
	@%p70 bra 	$L__BB9_178;
$L__BB9_182:
	setp.lt.u32 	%p71, %r19, 768;
	@%p71 bra 	$L__BB9_197;
	cvt.u64.u32 	%rd341, %r434;
	add.s64 	%rd342, %rd444, %rd341;
	shl.b64 	%rd343, %rd342, 4;
	add.s64 	%rd344, %rd343, %rd236;
	add.s64 	%rd460, %rd344, 12296;
$L__BB9_184:
	add.s64 	%rd346, %rd460, -12296;
	// begin inline asm
	ld.global.nc.u64 %rd345, [%rd346];
	// end inline asm
	mov.b64 	{%r78, %r79}, %rd345;
	mov.b32 	%f162, %r78;
	add.s64 	%rd348, %rd460, -12288;
	// begin inline asm
	ld.global.nc.u64 %rd347, [%rd348];
	// end inline asm
	setp.lt.f32 	%p72, %f279, %f162;
	mov.f32 	%f276, %f279;
	mov.u64 	%rd462, %rd465;
	@%p72 bra 	$L__BB9_187;
	setp.lt.f32 	%p73, %f162, %f279;
	mov.f32 	%f276, %f162;
	mov.u64 	%rd462, %rd347;
	@%p73 bra 	$L__BB9_187;
	setp.lt.s64 	%p74, %rd465, %rd347;
	selp.f32 	%f276, %f279, %f162, %p74;
	min.s64 	%rd462, %rd465, %rd347;
$L__BB9_187:
	add.s64 	%rd350, %rd460, -8200;
	// begin inline asm
	ld.global.nc.u64 %rd349, [%rd350];
	// end inline asm
	mov.b64 	{%r80, %r81}, %rd349;
	mov.b32 	%f165, %r80;
	add.s64 	%rd352, %rd460, -8192;
	// begin inline asm
	ld.global.nc.u64 %rd351, [%rd352];
	// end inline asm
	setp.lt.f32 	%p75, %f276, %f165;
	mov.f32 	%f277, %f276;
	mov.u64 	%rd463, %rd462;
	@%p75 bra 	$L__BB9_190;
	setp.lt.f32 	%p76, %f165, %f276;
	mov.f32 	%f277, %f165;
	mov.u64 	%rd463, %rd351;
	@%p76 bra 	$L__BB9_190;
	setp.lt.s64 	%p77, %rd462, %rd351;
	selp.f32 	%f277, %f276, %f165, %p77;
	min.s64 	%rd463, %rd462, %rd351;
$L__BB9_190:
	add.s64 	%rd354, %rd460, -4104;
	// begin inline asm
	ld.global.nc.u64 %rd353, [%rd354];
	// end inline asm
	mov.b64 	{%r82, %r83}, %rd353;
	mov.b32 	%f168, %r82;
	add.s64 	%rd356, %rd460, -4096;
	// begin inline asm
	ld.global.nc.u64 %rd355, [%rd356];
	// end inline asm
	setp.lt.f32 	%p78, %f277, %f168;
	mov.f32 	%f278, %f277;
	mov.u64 	%rd464, %rd463;
	@%p78 bra 	$L__BB9_193;
	setp.lt.f32 	%p79, %f168, %f277;
	mov.f32 	%f278, %f168;
	mov.u64 	%rd464, %rd355;
	@%p79 bra 	$L__BB9_193;
	setp.lt.s64 	%p80, %rd463, %rd355;
	selp.f32 	%f278, %f277, %f168, %p80;
	min.s64 	%rd464, %rd463, %rd355;
$L__BB9_193:
	add.s64 	%rd358, %rd460, -8;
	// begin inline asm
	ld.global.nc.u64 %rd357, [%rd358];
	// end inline asm
	mov.b64 	{%r84, %r85}, %rd357;
	mov.b32 	%f171, %r84;
	// begin inline asm
	ld.global.nc.u64 %rd359, [%rd460];
	// end inline asm
	setp.lt.f32 	%p81, %f278, %f171;
	mov.f32 	%f279, %f278;
	mov.u64 	%rd465, %rd464;
	@%p81 bra 	$L__BB9_196;
	setp.lt.f32 	%p82, %f171, %f278;
	mov.f32 	%f279, %f171;
	mov.u64 	%rd465, %rd359;
	@%p82 bra 	$L__BB9_196;
	setp.lt.s64 	%p83, %rd464, %rd359;
	selp.f32 	%f279, %f278, %f171, %p83;
	min.s64 	%rd465, %rd464, %rd359;
$L__BB9_196:
	add.s32 	%r434, %r434, 1024;
	add.s64 	%rd460, %rd460, 16384;
	setp.lt.s32 	%p84, %r434, %r18;
	@%p84 bra 	$L__BB9_184;
$L__BB9_197:
	// begin inline asm
	mov.u32 %r86, %laneid;
	// end inline asm
	mov.b32 	%r88, %f279;
	mov.b32 	%r104, 1;
	mov.b32 	%r105, 31;
	mov.b32 	%r106, -1;
	// begin inline asm
	shfl.sync.down.b32 %r87, %r88, %r104, %r105, %r106;
	// end inline asm
	mov.b32 	%f175, %r87;
	// begin inline asm
	shfl.sync.down.b32 %r92, %r93, %r104, %r105, %r106;
	// end inline asm
	mov.b64 	{%r98, %r103}, %rd465;
	// begin inline asm
	shfl.sync.down.b32 %r97, %r98, %r104, %r105, %r106;
	// end inline asm
	// begin inline asm
	shfl.sync.down.b32 %r102, %r103, %r104, %r105, %r106;
	// end inline asm
	mov.b64 	%rd200, {%r97, %r102};
	setp.gt.s32 	%p85, %r86, 30;
	setp.lt.f32 	%p86, %f279, %f175;
	or.pred  	%p87, %p85, %p86;
	mov.f32 	%f281, %f279;
	mov.u64 	%rd467, %rd465;
	@%p87 bra 	$L__BB9_200;
	setp.gt.f32 	%p88, %f279, %f175;
	mov.f32 	%f281, %f175;
	mov.u64 	%rd467, %rd200;
	@%p88 bra 	$L__BB9_200;
	setp.lt.s64 	%p89, %rd465, %rd200;
	selp.f32 	%f281, %f279, %f175, %p89;
	min.s64 	%rd467, %rd465, %rd200;
$L__BB9_200:
	mov.b32 	%r108, %f281;
	mov.b32 	%r124, 2;
	mov.b32 	%r125, 31;
	mov.b32 	%r126, -1;
	// begin inline asm
	shfl.sync.down.b32 %r107, %r108, %r124, %r125, %r126;
	// end inline asm
	mov.b32 	%f178, %r107;
	// begin inline asm
	shfl.sync.down.b32 %r112, %r113, %r124, %r125, %r126;
	// end inline asm
	mov.b64 	{%r118, %r123}, %rd467;
	// begin inline asm
	shfl.sync.down.b32 %r117, %r118, %r124, %r125, %r126;
	// end inline asm
	// begin inline asm
	shfl.sync.down.b32 %r122, %r123, %r124, %r125, %r126;
	// end inline asm
	mov.b64 	%rd203, {%r117, %r122};
	setp.gt.s32 	%p90, %r86, 29;
	setp.lt.f32 	%p91, %f281, %f178;
	or.pred  	%p92, %p90, %p91;
	mov.f32 	%f282, %f281;
	mov.u64 	%rd468, %rd467;
	@%p92 bra 	$L__BB9_203;
	setp.gt.f32 	%p93, %f281, %f178;
	mov.f32 	%f282, %f178;
	mov.u64 	%rd468, %rd203;
	@%p93 bra 	$L__BB9_203;
	setp.lt.s64 	%p94, %rd467, %rd203;
	selp.f32 	%f282, %f281, %f178, %p94;
	min.s64 	%rd468, %rd467, %rd203;
$L__BB9_203:
	mov.b32 	%r128, %f282;
	mov.b32 	%r144, 4;
	mov.b32 	%r145, 31;
	mov.b32 	%r146, -1;
	// begin inline asm
	shfl.sync.down.b32 %r127, %r128, %r144, %r145, %r146;
	// end inline asm
	mov.b32 	%f181, %r127;
	// begin inline asm
	shfl.sync.down.b32 %r132, %r133, %r144, %r145, %r146;
	// end inline asm
	mov.b64 	{%r138, %r143}, %rd468;
	// begin inline asm
	shfl.sync.down.b32 %r137, %r138, %r144, %r145, %r146;
	// end inline asm
	// begin inline asm
	shfl.sync.down.b32 %r142, %r143, %r144, %r145, %r146;
	// end inline asm
	mov.b64 	%rd206, {%r137, %r142};
	setp.gt.s32 	%p95, %r86, 27;
	setp.lt.f32 	%p96, %f282, %f181;
	or.pred  	%p97, %p95, %p96;
	mov.f32 	%f283, %f282;
	mov.u64 	%rd469, %rd468;
	@%p97 bra 	$L__BB9_206;
	setp.gt.f32 	%p98, %f282, %f181;
	mov.f32 	%f283, %f181;
	mov.u64 	%rd469, %rd206;
	@%p98 bra 	$L__BB9_206;
	setp.lt.s64 	%p99, %rd468, %rd206;
	selp.f32 	%f283, %f282, %f181, %p99;
	min.s64 	%rd469, %rd468, %rd206;
$L__BB9_206:
	mov.b32 	%r148, %f283;
	mov.b32 	%r164, 8;
	mov.b32 	%r165, 31;
	mov.b32 	%r166, -1;
	// begin inline asm
	shfl.sync.down.b32 %r147, %r148, %r164, %r165, %r166;
	// end inline asm
	mov.b32 	%f184, %r147;
	// begin inline asm
	shfl.sync.down.b32 %r152, %r153, %r164, %r165, %r166;
	// end inline asm
	mov.b64 	{%r158, %r163}, %rd469;
	// begin inline asm
	shfl.sync.down.b32 %r157, %r158, %r164, %r165, %r166;
	// end inline asm
	// begin inline asm
	shfl.sync.down.b32 %r162, %r163, %r164, %r165, %r166;
	// end inline asm
	mov.b64 	%rd209, {%r157, %r162};
	setp.gt.s32 	%p100, %r86, 23;
	setp.lt.f32 	%p101, %f283, %f184;
	or.pred  	%p102, %p100, %p101;
	mov.f32 	%f284, %f283;
	mov.u64 	%rd470, %rd469;
	@%p102 bra 	$L__BB9_209;
	setp.gt.f32 	%p103, %f283, %f184;
	mov.f32 	%f284, %f184;
	mov.u64 	%rd470, %rd209;
	@%p103 bra 	$L__BB9_209;
	setp.lt.s64 	%p104, %rd469, %rd209;
	selp.f32 	%f284, %f283, %f184, %p104;
	min.s64 	%rd470, %rd469, %rd209;
$L__BB9_209:
	mov.b32 	%r168, %f284;
	mov.b32 	%r184, 16;
	mov.b32 	%r185, 31;
	mov.b32 	%r186, -1;
	// begin inline asm
	shfl.sync.down.b32 %r167, %r168, %r184, %r185, %r186;
	// end inline asm
	mov.b32 	%f187, %r167;
	// begin inline asm
	shfl.sync.down.b32 %r172, %r173, %r184, %r185, %r186;
	// end inline asm
	mov.b64 	{%r178, %r183}, %rd470;
	// begin inline asm
	shfl.sync.down.b32 %r177, %r178, %r184, %r185, %r186;
	// end inline asm
	// begin inline asm
	shfl.sync.down.b32 %r182, %r183, %r184, %r185, %r186;
	// end inline asm
	mov.b64 	%rd212, {%r177, %r182};
	setp.gt.s32 	%p105, %r86, 15;
	setp.lt.f32 	%p106, %f284, %f187;
	or.pred  	%p107, %p105, %p106;
	mov.f32 	%f292, %f284;
	mov.u64 	%rd478, %rd470;
	@%p107 bra 	$L__BB9_212;
	setp.gt.f32 	%p108, %f284, %f187;
	mov.f32 	%f292, %f187;
	mov.u64 	%rd478, %rd212;
	@%p108 bra 	$L__BB9_212;
	setp.lt.s64 	%p109, %rd470, %rd212;
	selp.f32 	%f292, %f284, %f187, %p109;
	min.s64 	%rd478, %rd470, %rd212;
$L__BB9_212:
	setp.ne.s32 	%p110, %r86, 0;
	@%p110 bra 	$L__BB9_214;
	shr.u32 	%r187, %r16, 1;
	and.b32  	%r188, %r187, 496;
	mov.u32 	%r189, _ZN6thrust24THRUST_300001_SM_1000_NS8cuda_cub4core6detail5shmemE;
	add.s32 	%r190, %r189, %r188;
	st.shared.f32 	[%r190+8], %f292;
	st.shared.u64 	[%r190+16], %rd478;
$L__BB9_214:
	bar.sync 	0;
	setp.ne.s32 	%p111, %r16, 0;
	@%p111 bra 	$L__BB9_236;
	ld.shared.f32 	%f190, [_ZN6thrust24THRUST_300001_SM_1000_NS8cuda_cub4core6detail5shmemE+24];
	ld.shared.u64 	%rd215, [_ZN6thrust24THRUST_300001_SM_1000_NS8cuda_cub4core6detail5shmemE+32];
	setp.lt.f32 	%p112, %f292, %f190;
	mov.f32 	%f286, %f292;
	mov.u64 	%rd472, %rd478;
	@%p112 bra 	$L__BB9_218;
	setp.lt.f32 	%p113, %f190, %f292;
	mov.f32 	%f286, %f190;
	mov.u64 	%rd472, %rd215;
	@%p113 bra 	$L__BB9_218;
	setp.lt.s64 	%p114, %rd478, %rd215;
	selp.f32 	%f286, %f292, %f190, %p114;
	min.s64 	%rd472, %rd478, %rd215;
$L__BB9_218:
	ld.shared.f32 	%f193, [_ZN6thrust24THRUST_300001_SM_1000_NS8cuda_cub4core6detail5shmemE+40];
	ld.shared.u64 	%rd218, [_ZN6thrust24THRUST_300001_SM_1000_NS8cuda_cub4core6detail5shmemE+48];
	setp.lt.f32 	%p115, %f286, %f193;
	mov.f32 	%f287, %f286;
	mov.u64 	%rd473, %rd472;
	@%p115 bra 	$L__BB9_221;
	setp.lt.f32 	%p116, %f193, %f286;
	mov.f32 	%f287, %f193;
	mov.u64 	%rd473, %rd218;
	@%p116 bra 	$L__BB9_221;
	setp.lt.s64 	%p117, %rd472, %rd218;
	selp.f32 	%f287, %f286, %f193, %p117;
	min.s64 	%rd473, %rd472, %rd218;
$L__BB9_221:
	ld.shared.f32 	%f196, [_ZN6thrust24THRUST_300001_SM_1000_NS8cuda_cub4core6detail5shmemE+56];
	ld.shared.u64 	%rd221, [_ZN6thrust24THRUST_300001_SM_1000_NS8cuda_cub4core6detail5shmemE+64];
	setp.lt.f32 	%p118, %f287, %f196;
	mov.f32 	%f288, %f287;
	mov.u64 	%rd474, %rd473;
	@%p118 bra 	$L__BB9_224;
	setp.lt.f32 	%p119, %f196, %f287;
	mov.f32 	%f288, %f196;
	mov.u64 	%rd474, %rd221;
	@%p119 bra 	$L__BB9_224;
	setp.lt.s64 	%p120, %rd473, %rd221;
	selp.f32 	%f288, %f287, %f196, %p120;
	min.s64 	%rd474, %rd473, %rd221;
$L__BB9_224:
	ld.shared.f32 	%f199, [_ZN6thrust24THRUST_300001_SM_1000_NS8cuda_cub4core6detail5shmemE+72];
	ld.shared.u64 	%rd224, [_ZN6thrust24THRUST_300001_SM_1000_NS8cuda_cub4core6detail5shmemE+80];
	setp.lt.f32 	%p121, %f288, %f199;
	mov.f32 	%f289, %f288;
	mov.u64 	%rd475, %rd474;
	@%p121 bra 	$L__BB9_227;
	setp.lt.f32 	%p122, %f199, %f288;
	mov.f32 	%f289, %f199;
	mov.u64 	%rd475, %rd224;
	@%p122 bra 	$L__BB9_227;
	setp.lt.s64 	%p123, %rd474, %rd224;
	selp.f32 	%f289, %f288, %f199, %p123;
	min.s64 	%rd475, %rd474, %rd224;
$L__BB9_227:
	ld.shared.f32 	%f202, [_ZN6thrust24THRUST_300001_SM_1000_NS8cuda_cub4core6detail5shmemE+88];
	ld.shared.u64 	%rd227, [_ZN6thrust24THRUST_300001_SM_1000_NS8cuda_cub4core6detail5shmemE+96];
	setp.lt.f32 	%p124, %f289, %f202;
	mov.f32 	%f290, %f289;
	mov.u64 	%rd476, %rd475;
	@%p124 bra 	$L__BB9_230;
	setp.lt.f32 	%p125, %f202, %f289;
	mov.f32 	%f290, %f202;
	mov.u64 	%rd476, %rd227;
	@%p125 bra 	$L__BB9_230;
	setp.lt.s64 	%p126, %rd475, %rd227;
	selp.f32 	%f290, %f289, %f202, %p126;
	min.s64 	%rd476, %rd475, %rd227;
$L__BB9_230:
	ld.shared.f32 	%f205, [_ZN6thrust24THRUST_300001_SM_1000_NS8cuda_cub4core6detail5shmemE+104];
	ld.shared.u64 	%rd230, [_ZN6thrust24THRUST_300001_SM_1000_NS8cuda_cub4core6detail5shmemE+112];
	setp.lt.f32 	%p127, %f290, %f205;
	mov.f32 	%f291, %f290;
	mov.u64 	%rd477, %rd476;
	@%p127 bra 	$L__BB9_233;
	setp.lt.f32 	%p128, %f205, %f290;
	mov.f32 	%f291, %f205;
	mov.u64 	%rd477, %rd230;
	@%p128 bra 	$L__BB9_233;
	setp.lt.s64 	%p129, %rd476, %rd230;
	selp.f32 	%f291, %f290, %f205, %p129;
	min.s64 	%rd477, %rd476, %rd230;
$L__BB9_233:
	ld.shared.f32 	%f208, [_ZN6thrust24THRUST_300001_SM_1000_NS8cuda_cub4core6detail5shmemE+120];
	ld.shared.u64 	%rd233, [_ZN6thrust24THRUST_300001_SM_1000_NS8cuda_cub4core6detail5shmemE+128];
	setp.lt.f32 	%p130, %f291, %f208;
	mov.f32 	%f292, %f291;
	mov.u64 	%rd478, %rd477;
	@%p130 bra 	$L__BB9_236;
	setp.lt.f32 	%p131, %f208, %f291;
	mov.f32 	%f292, %f208;
	mov.u64 	%rd478, %rd233;
	@%p131 bra 	$L__BB9_236;
	setp.lt.s64 	%p132, %rd477, %rd233;
	selp.f32 	%f292, %f291, %f208, %p132;
	min.s64 	%rd478, %rd477, %rd233;
$L__BB9_236:
	mov.u32 	%r426, %tid.x;
	setp.ne.s32 	%p259, %r426, 0;
	@%p259 bra 	$L__BB9_238;
	ld.param.u64 	%rd391, [_ZN6thrust24THRUST_300001_SM_1000_NS8cuda_cub4core6detail13_kernel_agentINS1_8__reduce11ReduceAgentIPN4cuda3std3__45tupleIJflEEESC_SB_lNS1_9__extrema9arg_min_fIflNS9_4lessIfEEEEEEJSC_SC_iSH_EEEvDpT0__param_1];
	cvta.to.global.u64 	%rd390, %rd391;
	st.global.f32 	[%rd390], %f292;
	st.global.u64 	[%rd390+8], %rd478;
$L__BB9_238:
	ret;

}
	// .globl	_ZN3cub18CUB_300001_SM_10006detail11EmptyKernelIvEEvv
.visible .entry _ZN3cub18CUB_300001_SM_10006detail11EmptyKernelIvEEvv()
{


	ret;

}


// ===== COMPILED SASS (sm_100) =====

	.target	sm_100

	.elftype	@"ET_EXEC"


//--------------------- .note.nv.tkinfo           --------------------------
	.section	.note.nv.tkinfo,"",@"SHT_NOTE"
	.sectionflags	@"SHF_NOTE_NV_TKINFO"
	.tkinfo
        /*0018*/ 	.word	0x00000002
        /*0030*/ 	.string	""
        /*0030*/ 	.string	"ptxas"
        /*0030*/ 	.string	"Cuda compilation tools, release 13.0, V13.0.88"
        /*0030*/ 	.string	"Build cuda_13.0.r13.0/compiler.36424714_0"
        /*0030*/ 	.string	"-arch sm_100 -m 64 "



//--------------------- .note.nv.cuinfo           --------------------------
	.section	.note.nv.cuinfo,"",@"SHT_NOTE"
	.sectionflags	@"SHF_NOTE_NV_CUINFO"
        /*0018*/ 	.short	0x0002
        /*001a*/ 	.short	0x0064
        /*001c*/ 	.short	0x0082
	.zero		2


//--------------------- .nv.info                  --------------------------
	.section	.nv.info,"",@"SHT_CUDA_INFO"
	.align	4


	//----- nvinfo : EIATTR_REGCOUNT
	.align		4
        /*0000*/ 	.byte	0x04, 0x2f
        /*0002*/ 	.short	(.L_55 - .L_54)
	.align		4
.L_54:
        /*0004*/ 	.word	index@(_Z22geneticAlgorithmKernelPfS_S_S_iiiP17curandStateXORWOW)
        /*0008*/ 	.word	0x00000020


	//----- nvinfo : EIATTR_FRAME_SIZE
	.align		4
.L_55:
        /*000c*/ 	.byte	0x04, 0x11
        /*000e*/ 	.short	(.L_57 - .L_56)
	.align		4
.L_56:
        /*0010*/ 	.word	index@($__internal_0_$__cuda_sm3x_div_rn_noftz_f32_slowpath)
        /*0014*/ 	.word	0x00000000


	//----- nvinfo : EIATTR_FRAME_SIZE
	.align		4
.L_57:
        /*0018*/ 	.byte	0x04, 0x11
        /*001a*/ 	.short	(.L_59 - .L_58)
	.align		4
.L_58:
        /*001c*/ 	.word	index@(_Z22geneticAlgorithmKernelPfS_S_S_iiiP17curandStateXORWOW)
        /*0020*/ 	.word	0x00000000


	//----- nvinfo : EIATTR_REGCOUNT
	.align		4
.L_59:
        /*0024*/ 	.byte	0x04, 0x2f
        /*0026*/ 	.short	(.L_61 - .L_60)
	.align		4
.L_60:
        /*0028*/ 	.word	index@(_Z14nextGenerationPfS_S_iibP17curandStateXORWOW)
        /*002c*/ 	.word	0x00000020


	//----- nvinfo : EIATTR_FRAME_SIZE
	.align		4
.L_61:
        /*0030*/ 	.byte	0x04, 0x11
        /*0032*/ 	.short	(.L_63 - .L_62)
	.align		4
.L_62:
        /*0034*/ 	.word	index@(_Z14nextGenerationPfS_S_iibP17curandStateXORWOW)
        /*0038*/ 	.word	0x00000000


	//----- nvinfo : EIATTR_REGCOUNT
	.align		4
.L_63:
        /*003c*/ 	.byte	0x04, 0x2f
        /*003e*/ 	.short	(.L_65 - .L_64)
	.align		4
.L_64:
        /*0040*/ 	.word	index@(_ZN6thrust24THRUST_300001_SM_1000_NS8cuda_cub4core6detail13_kernel_agentINS1_8__reduce11ReduceAgentINS0_12zip_iteratorIN4cuda3std3__45tupleIJNS0_10device_ptrIfEENS0_17counting_iteratorIlNS0_11use_defaultESF_SF_EEEEEEEPNSB_IJflEEESJ_iNS1_9__extrema9arg_min_fIflNSA_4lessIfEEEEEEJSI_SK_iSP_EEEvDpT0_)
        /*0044*/ 	.word	0x0000001e


	//----- nvinfo : EIATTR_FRAME_SIZE
	.align		4
.L_65:
        /*0048*/ 	.byte	0x04, 0x11
        /*004a*/ 	.short	(.L_67 - .L_66)
	.align		4
.L_66:
        /*004c*/ 	.word	index@(_ZN6thrust24THRUST_300001_SM_1000_NS8cuda_cub4core6detail13_kernel_agentINS1_8__reduce11ReduceAgentINS0_12zip_iteratorIN4cuda3std3__45tupleIJNS0_10device_ptrIfEENS0_17counting_iteratorIlNS0_11use_defaultESF_SF_EEEEEEEPNSB_IJflEEESJ_iNS1_9__extrema9arg_min_fIflNSA_4lessIfEEEEEEJSI_SK_iSP_EEEvDpT0_)
        /*0050*/ 	.word	0x00000000


	//----- nvinfo : EIATTR_REGCOUNT
	.align		4
.L_67:
        /*0054*/ 	.byte	0x04, 0x2f
        /*0056*/ 	.short	(.L_69 - .L_68)
	.align		4
.L_68:
        /*0058*/ 	.word	index@(_ZN6thrust24THRUST_300001_SM_1000_NS8cuda_cub4core6detail13_kernel_agentINS1_8__reduce11ReduceAgentINS0_12zip_iteratorIN4cuda3std3__45tupleIJNS0_10device_ptrIfEENS0_17counting_iteratorIlNS0_11use_defaultESF_SF_EEEEEEEPNSB_IJflEEESJ_iNS1_9__extrema9arg_min_fIflNSA_4lessIfEEEEEEJSI_SK_iN3cub18CUB_300001_SM_100013GridEvenShareIiEENSS_9GridQueueIjEESP_EEEvDpT0_)
        /*005c*/ 	.word	0x0000001d


	//----- nvinfo : EIATTR_FRAME_SIZE
	.align		4
.L_69:
        /*0060*/ 	.byte	0x04, 0x11
        /*0062*/ 	.short	(.L_71 - .L_70)
	.align		4
.L_70:
        /*0064*/ 	.word	index@(_ZN6thrust24THRUST_300001_SM_1000_NS8cuda_cub4core6detail13_kernel_agentINS1_8__reduce11ReduceAgentINS0_12zip_iteratorIN4cuda3std3__45tupleIJNS0_10device_ptrIfEENS0_17counting_iteratorIlNS0_11use_defaultESF_SF_EEEEEEEPNSB_IJflEEESJ_iNS1_9__extrema9arg_min_fIflNSA_4lessIfEEEEEEJSI_SK_iN3cub18CUB_300001_SM_100013GridEvenShareIiEENSS_9GridQueueIjEESP_EEEvDpT0_)
        /*0068*/ 	.word	0x00000000


	//----- nvinfo : EIATTR_REGCOUNT
	.align		4
.L_71:
        /*006c*/ 	.byte	0x04, 0x2f
        /*006e*/ 	.short	(.L_73 - .L_72)
	.align		4
.L_72:
        /*0070*/ 	.word	index@(_ZN6thrust24THRUST_300001_SM_1000_NS8cuda_cub4core6detail13_kernel_agentINS1_8__reduce10DrainAgentIiEEJN3cub18CUB_300001_SM_10009GridQueueIjEEiEEEvDpT0_)
        /*0074*/ 	.word	0x00000008


	//----- nvinfo : EIATTR_FRAME_SIZE
	.align		4
.L_73:
        /*0078*/ 	.byte	0x04, 0x11
        /*007a*/ 	.short	(.L_75 - .L_74)
	.align		4
.L_74:
        /*007c*/ 	.word	index@(_ZN6thrust24THRUST_300001_SM_1000_NS8cuda_cub4core6detail13_kernel_agentINS1_8__reduce10DrainAgentIiEEJN3cub18CUB_300001_SM_10009GridQueueIjEEiEEEvDpT0_)
        /*0080*/ 	.word	0x00000000


	//----- nvinfo : EIATTR_REGCOUNT
	.align		4
.L_75:
        /*0084*/ 	.byte	0x04, 0x2f
        /*0086*/ 	.short	(.L_77 - .L_76)
	.align		4
.L_76:
        /*0088*/ 	.word	index@(_ZN6thrust24THRUST_300001_SM_1000_NS8cuda_cub4core6detail13_kernel_agentINS1_8__reduce11ReduceAgentIPN4cuda3std3__45tupleIJflEEESC_SB_iNS1_9__extrema9arg_min_fIflNS9_4lessIfEEEEEEJSC_SC_iSH_EEEvDpT0_)
        /*008c*/ 	.word	0x0000001e


	//----- nvinfo : EIATTR_FRAME_SIZE
	.align		4
.L_77:
        /*0090*/ 	.byte	0x04, 0x11
        /*0092*/ 	.short	(.L_79 - .L_78)
	.align		4
.L_78:
        /*0094*/ 	.word	index@(_ZN6thrust24THRUST_300001_SM_1000_NS8cuda_cub4core6detail13_kernel_agentINS1_8__reduce11ReduceAgentIPN4cuda3std3__45tupleIJflEEESC_SB_iNS1_9__extrema9arg_min_fIflNS9_4lessIfEEEEEEJSC_SC_iSH_EEEvDpT0_)
        /*0098*/ 	.word	0x00000000


	//----- nvinfo : EIATTR_REGCOUNT
	.align		4
.L_79:
        /*009c*/ 	.byte	0x04, 0x2f
        /*009e*/ 	.short	(.L_81 - .L_80)
	.align		4
.L_80:
        /*00a0*/ 	.word	index@(_ZN6thrust24THRUST_300001_SM_1000_NS8cuda_cub4core6detail13_kernel_agentINS1_8__reduce11ReduceAgentINS0_12zip_iteratorIN4cuda3std3__45tupleIJNS0_10device_ptrIfEENS0_17counting_iteratorIlNS0_11use_defaultESF_SF_EEEEEEEPNSB_IJflEEESJ_lNS1_9__extrema9arg_min_fIflNSA_4lessIfEEEEEEJSI_SK_lSP_EEEvDpT0_)
        /*00a4*/ 	.word	0x0000001c


	//----- nvinfo : EIATTR_FRAME_SIZE
	.align		4
.L_81:
        /*00a8*/ 	.byte	0x04, 0x11
        /*00aa*/ 	.short	(.L_83 - .L_82)
	.align		4
.L_82:
        /*00ac*/ 	.word	index@(_ZN6thrust24THRUST_300001_SM_1000_NS8cuda_cub4core6detail13_kernel_agentINS1_8__reduce11ReduceAgentINS0_12zip_iteratorIN4cuda3std3__45tupleIJNS0_10device_ptrIfEENS0_17counting_iteratorIlNS0_11use_defaultESF_SF_EEEEEEEPNSB_IJflEEESJ_lNS1_9__extrema9arg_min_fIflNSA_4lessIfEEEEEEJSI_SK_lSP_EEEvDpT0_)
        /*00b0*/ 	.word	0x00000000


	//----- nvinfo : EIATTR_REGCOUNT
	.align		4
.L_83:
        /*00b4*/ 	.byte	0x04, 0x2f
        /*00b6*/ 	.short	(.L_85 - .L_84)
	.align		4
.L_84:
        /*00b8*/ 	.word	index@(_ZN6thrust24THRUST_300001_SM_1000_NS8cuda_cub4core6detail13_kernel_agentINS1_8__reduce11ReduceAgentINS0_12zip_iteratorIN4cuda3std3__45tupleIJNS0_10device_ptrIfEENS0_17counting_iteratorIlNS0_11use_defaultESF_SF_EEEEEEEPNSB_IJflEEESJ_lNS1_9__extrema9arg_min_fIflNSA_4lessIfEEEEEEJSI_SK_lN3cub18CUB_300001_SM_100013GridEvenShareIlEENSS_9GridQueueIyEESP_EEEvDpT0_)
        /*00bc*/ 	.word	0x0000001e


	//----- nvinfo : EIATTR_FRAME_SIZE
	.align		4
.L_85:
        /*00c0*/ 	.byte	0x04, 0x11
        /*00c2*/ 	.short	(.L_87 - .L_86)
	.align		4
.L_86:
        /*00c4*/ 	.word	index@(_ZN6thrust24THRUST_300001_SM_1000_NS8cuda_cub4core6detail13_kernel_agentINS1_8__reduce11ReduceAgentINS0_12zip_iteratorIN4cuda3std3__45tupleIJNS0_10device_ptrIfEENS0_17counting_iteratorIlNS0_11use_defaultESF_SF_EEEEEEEPNSB_IJflEEESJ_lNS1_9__extrema9arg_min_fIflNSA_4lessIfEEEEEEJSI_SK_lN3cub18CUB_300001_SM_100013GridEvenShareIlEENSS_9GridQueueIyEESP_EEEvDpT0_)
        /*00c8*/ 	.word	0x00000000


	//----- nvinfo : EIATTR_REGCOUNT
	.align		4
.L_87:
        /*00cc*/ 	.byte	0x04, 0x2f
        /*00ce*/ 	.short	(.L_89 - .L_88)
	.align		4
.L_88:
        /*00d0*/ 	.word	index@(_ZN6thrust24THRUST_300001_SM_1000_NS8cuda_cub4core6detail13_kernel_agentINS1_8__reduce10DrainAgentIlEEJN3cub18CUB_300001_SM_10009GridQueueIyEElEEEvDpT0_)
        /*00d4*/ 	.word	0x00000008


	//----- nvinfo : EIATTR_FRAME_SIZE
	.align		4
.L_89:
        /*00d8*/ 	.byte	0x04, 0x11
        /*00da*/ 	.short	(.L_91 - .L_90)
	.align		4
.L_90:
        /*00dc*/ 	.word	index@(_ZN6thrust24THRUST_300001_SM_1000_NS8cuda_cub4core6detail13_kernel_agentINS1_8__reduce10DrainAgentIlEEJN3cub18CUB_300001_SM_10009GridQueueIyEElEEEvDpT0_)
        /*00e0*/ 	.word	0x00000000


	//----- nvinfo : EIATTR_REGCOUNT
	.align		4
.L_91:
        /*00e4*/ 	.byte	0x04, 0x2f
        /*00e6*/ 	.short	(.L_93 - .L_92)
	.align		4
.L_92:
        /*00e8*/ 	.word	index@(_ZN6thrust24THRUST_300001_SM_1000_NS8cuda_cub4core6detail13_kernel_agentINS1_8__reduce11ReduceAgentIPN4cuda3std3__45tupleIJflEEESC_SB_lNS1_9__extrema9arg_min_fIflNS9_4lessIfEEEEEEJSC_SC_iSH_EEEvDpT0_)
        /*00ec*/ 	.word	0x00000020


	//----- nvinfo : EIATTR_FRAME_SIZE
	.align		4
.L_93:
        /*00f0*/ 	.byte	0x04, 0x11
        /*00f2*/ 	.short	(.L_95 - .L_94)
	.align		4
.L_94:
        /*00f4*/ 	.word	index@(_ZN6thrust24THRUST_300001_SM_1000_NS8cuda_cub4core6detail13_kernel_agentINS1_8__reduce11ReduceAgentIPN4cuda3std3__45tupleIJflEEESC_SB_lNS1_9__extrema9arg_min_fIflNS9_4lessIfEEEEEEJSC_SC_iSH_EEEvDpT0_)
        /*00f8*/ 	.word	0x00000000


	//----- nvinfo : EIATTR_REGCOUNT
	.align		4
.L_95:
        /*00fc*/ 	.byte	0x04, 0x2f
        /*00fe*/ 	.short	(.L_97 - .L_96)
	.align		4
.L_96:
        /*0100*/ 	.word	index@(_ZN3cub18CUB_300001_SM_10006detail11EmptyKernelIvEEvv)
        /*0104*/ 	.word	0x00000004


	//----- nvinfo : EIATTR_FRAME_SIZE
	.align		4
.L_97:
        /*0108*/ 	.byte	0x04, 0x11
        /*010a*/ 	.short	(.L_99 - .L_98)
	.align		4
.L_98:
        /*010c*/ 	.word	index@(_ZN3cub18CUB_300001_SM_10006detail11EmptyKernelIvEEvv)
        /*0110*/ 	.word	0x00000000


	//----- nvinfo : EIATTR_MIN_STACK_SIZE
	.align		4
.L_99:
        /*0114*/ 	.byte	0x04, 0x12
        /*0116*/ 	.short	(.L_101 - .L_100)
	.align		4
.L_100:
        /*0118*/ 	.word	index@(_ZN3cub18CUB_300001_SM_10006detail11EmptyKernelIvEEvv)
        /*011c*/ 	.word	0x00000000


	//----- nvinfo : EIATTR_MIN_STACK_SIZE
	.align		4
.L_101:
        /*0120*/ 	.byte	0x04, 0x12
        /*0122*/ 	.short	(.L_103 - .L_102)
	.align		4
.L_102:
        /*0124*/ 	.word	index@(_ZN6thrust24THRUST_300001_SM_1000_NS8cuda_cub4core6detail13_kernel_agentINS1_8__reduce11ReduceAgentIPN4cuda3std3__45tupleIJflEEESC_SB_lNS1_9__extrema9arg_min_fIflNS9_4lessIfEEEEEEJSC_SC_iSH_EEEvDpT0_)
        /*0128*/ 	.word	0x00000000


	//----- nvinfo : EIATTR_MIN_STACK_SIZE
	.align		4
.L_103:
        /*012c*/ 	.byte	0x04, 0x12
        /*012e*/ 	.short	(.L_105 - .L_104)
	.align		4
.L_104:
        /*0130*/ 	.word	index@(_ZN6thrust24THRUST_300001_SM_1000_NS8cuda_cub4core6detail13_kernel_agentINS1_8__reduce10DrainAgentIlEEJN3cub18CUB_300001_SM_10009GridQueueIyEElEEEvDpT0_)
        /*0134*/ 	.word	0x00000000


	//----- nvinfo : EIATTR_MIN_STACK_SIZE
	.align		4
.L_105:
        /*0138*/ 	.byte	0x04, 0x12
        /*013a*/ 	.short	(.L_107 - .L_106)
	.align		4
.L_106:
        /*013c*/ 	.word	index@(_ZN6thrust24THRUST_300001_SM_1000_NS8cuda_cub4core6detail13_kernel_agentINS1_8__reduce11ReduceAgentINS0_12zip_iteratorIN4cuda3std3__45tupleIJNS0_10device_ptrIfEENS0_17counting_iteratorIlNS0_11use_defaultESF_SF_EEEEEEEPNSB_IJflEEESJ_lNS1_9__extrema9arg_min_fIflNSA_4lessIfEEEEEEJSI_SK_lN3cub18CUB_300001_SM_100013GridEvenShareIlEENSS_9GridQueueIyEESP_EEEvDpT0_)
        /*0140*/ 	.word	0x00000000


	//----- nvinfo : EIATTR_MIN_STACK_SIZE
	.align		4
.L_107:
        /*0144*/ 	.byte	0x04, 0x12
        /*0146*/ 	.short	(.L_109 - .L_108)
	.align		4
.L_108:
        /*0148*/ 	.word	index@(_ZN6thrust24THRUST_300001_SM_1000_NS8cuda_cub4core6detail13_kernel_agentINS1_8__reduce11ReduceAgentINS0_12zip_iteratorIN4cuda3std3__45tupleIJNS0_10device_ptrIfEENS0_17counting_iteratorIlNS0_11use_defaultESF_SF_EEEEEEEPNSB_IJflEEESJ_lNS1_9__extrema9arg_min_fIflNSA_4lessIfEEEEEEJSI_SK_lSP_EEEvDpT0_)
        /*014c*/ 	.word	0x00000000


	//----- nvinfo : EIATTR_MIN_STACK_SIZE
	.align		4
.L_109:
        /*0150*/ 	.byte	0x04, 0x12
        /*0152*/ 	.short	(.L_111 - .L_110)
	.align		4
.L_110:
        /*0154*/ 	.word	index@(_ZN6thrust24THRUST_300001_SM_1000_NS8cuda_cub4core6detail13_kernel_agentINS1_8__reduce11ReduceAgentIPN4cuda3std3__45tupleIJflEEESC_SB_iNS1_9__extrema9arg_min_fIflNS9_4lessIfEEEEEEJSC_SC_iSH_EEEvDpT0_)
        /*0158*/ 	.word	0x00000000


	//----- nvinfo : EIATTR_MIN_STACK_SIZE
	.align		4
.L_111:
        /*015c*/ 	.byte	0x04, 0x12
        /*015e*/ 	.short	(.L_113 - .L_112)
	.align		4
.L_112:
        /*0160*/ 	.word	index@(_ZN6thrust24THRUST_300001_SM_1000_NS8cuda_cub4core6detail13_kernel_agentINS1_8__reduce10DrainAgentIiEEJN3cub18CUB_300001_SM_10009GridQueueIjEEiEEEvDpT0_)
        /*0164*/ 	.word	0x00000000


	//----- nvinfo : EIATTR_MIN_STACK_SIZE
	.align		4
.L_113:
        /*0168*/ 	.byte	0x04, 0x12
        /*016a*/ 	.short	(.L_115 - .L_114)
	.align		4
.L_114:
        /*016c*/ 	.word	index@(_ZN6thrust24THRUST_300001_SM_1000_NS8cuda_cub4core6detail13_kernel_agentINS1_8__reduce11ReduceAgentINS0_12zip_iteratorIN4cuda3std3__45tupleIJNS0_10device_ptrIfEENS0_17counting_iteratorIlNS0_11use_defaultESF_SF_EEEEEEEPNSB_IJflEEESJ_iNS1_9__extrema9arg_min_fIflNSA_4lessIfEEEEEEJSI_SK_iN3cub18CUB_300001_SM_100013GridEvenShareIiEENSS_9GridQueueIjEESP_EEEvDpT0_)
        /*0170*/ 	.word	0x00000000


	//----- nvinfo : EIATTR_MIN_STACK_SIZE
	.align		4
.L_115:
        /*0174*/ 	.byte	0x04, 0x12
        /*0176*/ 	.short	(.L_117 - .L_116)
	.align		4
.L_116:
        /*0178*/ 	.word	index@(_ZN6thrust24THRUST_300001_SM_1000_NS8cuda_cub4core6detail13_kernel_agentINS1_8__reduce11ReduceAgentINS0_12zip_iteratorIN4cuda3std3__45tupleIJNS0_10device_ptrIfEENS0_17counting_iteratorIlNS0_11use_defaultESF_SF_EEEEEEEPNSB_IJflEEESJ_iNS1_9__extrema9arg_min_fIflNSA_4lessIfEEEEEEJSI_SK_iSP_EEEvDpT0_)
        /*017c*/ 	.word	0x00000000


	//----- nvinfo : EIATTR_MIN_STACK_SIZE
	.align		4
.L_117:
        /*0180*/ 	.byte	0x04, 0x12
        /*0182*/ 	.short	(.L_119 - .L_118)
	.align		4
.L_118:
        /*0184*/ 	.word	index@(_Z14nextGenerationPfS_S_iibP17curandStateXORWOW)
        /*0188*/ 	.word	0x00000000


	//----- nvinfo : EIATTR_MIN_STACK_SIZE
	.align		4
.L_119:
        /*018c*/ 	.byte	0x04, 0x12
        /*018e*/ 	.short	(.L_121 - .L_120)
	.align		4
.L_120:
        /*0190*/ 	.word	index@(_Z22geneticAlgorithmKernelPfS_S_S_iiiP17curandStateXORWOW)
        /*0194*/ 	.word	0x00000000
.L_121:


//--------------------- .nv.compat                --------------------------
	.section	.nv.compat,"",@"SHT_CUDA_COMPAT_INFO"
	.align	4
        /*0000*/ 	.byte	0x02, 0x09, 0x00, 0x00, 0x02, 0x02, 0x01, 0x00, 0x02, 0x05, 0x05, 0x00, 0x03, 0x07, 0x01, 0x01
        /*0010*/ 	.byte	0x02, 0x03, 0x00, 0x00, 0x02, 0x06, 0x01, 0x00, 0x04, 0x0b, 0x08, 0x00, 0x01, 0x00, 0x00, 0x00
        /*0020*/ 	.byte	0x00, 0x00, 0x00, 0x00


//--------------------- .nv.info._ZN3cub18CUB_300001_SM_10006detail11EmptyKernelIvEEvv --------------------------
	.section	.nv.info._ZN3cub18CUB_300001_SM_10006detail11EmptyKernelIvEEvv,"",@"SHT_CUDA_INFO"
	.sectionflags	@""
	.align	4


	//----- nvinfo : EIATTR_CUDA_API_VERSION
	.align		4
        /*0000*/ 	.byte	0x04, 0x37
        /*0002*/ 	.short	(.L_123 - .L_122)
.L_122:
        /*0004*/ 	.word	0x00000082


	//----- nvinfo : EIATTR_SPARSE_MMA_MASK
	.align		4
.L_123:
        /*0008*/ 	.byte	0x03, 0x50
        /*000a*/ 	.short	0x0000


	//----- nvinfo : EIATTR_MAXREG_COUNT
	.align		4
        /*000c*/ 	.byte	0x03, 0x1b
        /*000e*/ 	.short	0x00ff


	//----- nvinfo : EIATTR_MERCURY_ISA_VERSION
	.align		4
        /*0010*/ 	.byte	0x03, 0x5f
        /*0012*/ 	.short	0x0101


	//----- nvinfo : EIATTR_VRC_CTA_INIT_COUNT
	.align		4
        /*0014*/ 	.byte	0x02, 0x4a
	.zero		1
	.zero		1


	//----- nvinfo : EIATTR_EXIT_INSTR_OFFSETS
	.align		4
        /*0018*/ 	.byte	0x04, 0x1c
        /*001a*/ 	.short	(.L_125 - .L_124)


	//   ....[0]....
.L_124:
        /*001c*/ 	.word	0x00000010


	//----- nvinfo : EIATTR_SW_WAR
	.align		4
.L_125:
        /*0020*/ 	.byte	0x04, 0x36
        /*0022*/ 	.short	(.L_127 - .L_126)
.L_126:
        /*0024*/ 	.word	0x00000008
.L_127:


//--------------------- .nv.info._ZN6thrust24THRUST_300001_SM_1000_NS8cuda_cub4core6detail13_kernel_agentINS1_8__reduce11ReduceAgentIPN4cuda3std3__45tupleIJflEEESC_SB_lNS1_9__extrema9arg_min_fIflNS9_4lessIfEEEEEEJSC_SC_iSH_EEEvDpT0_ --------------------------
	.section	.nv.info._ZN6thrust24THRUST_300001_SM_1000_NS8cuda_cub4core6detail13_kernel_agentINS1_8__reduce11ReduceAgentIPN4cuda3std3__45tupleIJflEEESC_SB_lNS1_9__extrema9arg_min_fIflNS9_4lessIfEEEEEEJSC_SC_iSH_EEEvDpT0_,"",@"SHT_CUDA_INFO"
	.sectionflags	@""
	.align	4


	//----- nvinfo : EIATTR_CUDA_API_VERSION
	.align		4
        /*0000*/ 	.byte	0x04, 0x37
        /*0002*/ 	.short	(.L_129 - .L_128)
.L_128:
        /*0004*/ 	.word	0x00000082


	//----- nvinfo : EIATTR_KPARAM_INFO
	.align		4
.L_129:
        /*0008*/ 	.byte	0x04, 0x17
        /*000a*/ 	.short	(.L_131 - .L_130)
.L_130:
        /*000c*/ 	.word	0x00000000
        /*0010*/ 	.short	0x0003
        /*0012*/ 	.short	0x0014
        /*0014*/ 	.byte	0x00, 0xf0, 0x05, 0x00


	//----- nvinfo : EIATTR_KPARAM_INFO
	.align		4
.L_131:
        /*0018*/ 	.byte	0x04, 0x17
        /*001a*/ 	.short	(.L_133 - .L_132)
.L_132:
        /*001c*/ 	.word	0x00000000
        /*0020*/ 	.short	0x0002
        /*0022*/ 	.short	0x0010
        /*0024*/ 	.byte	0x00, 0xf0, 0x11, 0x00


	//----- nvinfo : EIATTR_KPARAM_INFO
	.align		4
.L_133:
        /*0028*/ 	.byte	0x04, 0x17
        /*002a*/ 	.short	(.L_135 - .L_134)
.L_134:
        /*002c*/ 	.word	0x00000000
        /*0030*/ 	.short	0x0001
        /*0032*/ 	.short	0x0008
        /*0034*/ 	.byte	0x00, 0xf5, 0x21, 0x00


	//----- nvinfo : EIATTR_KPARAM_INFO
	.align		4
.L_135:
        /*0038*/ 	.byte	0x04, 0x17
        /*003a*/ 	.short	(.L_137 - .L_136)
.L_136:
        /*003c*/ 	.word	0x00000000
        /*0040*/ 	.short	0x0000
        /*0042*/ 	.short	0x0000
        /*0044*/ 	.byte	0x00, 0xf5, 0x21, 0x00


	//----- nvinfo : EIATTR_SPARSE_MMA_MASK
	.align		4
.L_137:
        /*0048*/ 	.byte	0x03, 0x50
        /*004a*/ 	.short	0x0000


	//----- nvinfo : EIATTR_MAXREG_COUNT
	.align		4
        /*004c*/ 	.byte	0x03, 0x1b
        /*004e*/ 	.short	0x00ff


	//----- nvinfo : EIATTR_NUM_BARRIERS
	.align		4
        /*0050*/ 	.byte	0x02, 0x4c
        /*0052*/ 	.byte	0x01
	.zero		1


	//----- nvinfo : EIATTR_MERCURY_ISA_VERSION
	.align		4
        /*0054*/ 	.byte	0x03, 0x5f
        /*0056*/ 	.short	0x0101


	//----- nvinfo : EIATTR_COOP_GROUP_MASK_REGIDS
	.align		4
        /*0058*/ 	.byte	0x04, 0x29
        /*005a*/ 	.short	(.L_139 - .L_138)


	//   ....[0]....
.L_138:
        /*005c*/ 	.word	0xffffffff


	//   ....[1]....
        /*0060*/ 	.word	0xffffffff


	//   ....[2]....
        /*0064*/ 	.word	0xffffffff


	//   ....[3]....
        /*0068*/ 	.word	0xffffffff


	//   ....[4]....
        /*006c*/ 	.word	0xffffffff


	//   ....[5]....
        /*0070*/ 	.word	0xffffffff


	//   ....[6]....
        /*0074*/ 	.word	0xffffffff


	//   ....[7]....
        /*0078*/ 	.word	0xffffffff


	//   ....[8]....
        /*007c*/ 	.word	0xffffffff


	//   ....[9]....
        /*0080*/ 	.word	0xffffffff


	//   ....[10]....
        /*0084*/ 	.word	0xffffffff


	//   ....[11]....
        /*0088*/ 	.word	0xffffffff


	//   ....[12]....
        /*008c*/ 	.word	0xffffffff


	//   ....[13]....
        /*0090*/ 	.word	0xffffffff


	//   ....[14]....
        /*0094*/ 	.word	0xffffffff


	//   ....[15]....
        /*0098*/ 	.word	0xffffffff


	//   ....[16]....
        /*009c*/ 	.word	0xffffffff


	//   ....[17]....
        /*00a0*/ 	.word	0xffffffff


	//   ....[18]....
        /*00a4*/ 	.word	0xffffffff


	//   ....[19]....
        /*00a8*/ 	.word	0xffffffff


	//   ....[20]....
        /*00ac*/ 	.word	0xffffffff


	//   ....[21]....
        /*00b0*/ 	.word	0xffffffff


	//   ....[22]....
        /*00b4*/ 	.word	0xffffffff


	//   ....[23]....
        /*00b8*/ 	.word	0xffffffff


	//   ....[24]....
        /*00bc*/ 	.word	0xffffffff


	//   ....[25]....
        /*00c0*/ 	.word	0xffffffff


	//   ....[26]....
        /*00c4*/ 	.word	0xffffffff


	//   ....[27]....
        /*00c8*/ 	.word	0xffffffff


	//   ....[28]....
        /*00cc*/ 	.word	0xffffffff


	//   ....[29]....
        /*00d0*/ 	.word	0xffffffff


	//   ....[30]....
        /*00d4*/ 	.word	0xffffffff


	//   ....[31]....
        /*00d8*/ 	.word	0xffffffff


	//   ....[32]....
        /*00dc*/ 	.word	0xffffffff


	//   ....[33]....
        /*00e0*/ 	.word	0xffffffff


	//   ....[34]....
        /*00e4*/ 	.word	0xffffffff


	//   ....[35]....
        /*00e8*/ 	.word	0xffffffff


	//   ....[36]....
        /*00ec*/ 	.word	0xffffffff


	//   ....[37]....
        /*00f0*/ 	.word	0xffffffff


	//   ....[38]....
        /*00f4*/ 	.word	0xffffffff


	//   ....[39]....
        /*00f8*/ 	.word	0xffffffff


	//   ....[40]....
        /*00fc*/ 	.word	0xffffffff


	//   ....[41]....
        /*0100*/ 	.word	0xffffffff


	//   ....[42]....
        /*0104*/ 	.word	0xffffffff


	//   ....[43]....
        /*0108*/ 	.word	0xffffffff


	//   ....[44]....
        /*010c*/ 	.word	0xffffffff


	//----- nvinfo : EIATTR_COOP_GROUP_INSTR_OFFSETS
	.align		4
.L_139:
        /*0110*/ 	.byte	0x04, 0x28
        /*0112*/ 	.short	(.L_141 - .L_140)


	//   ....[0]....
.L_140:
        /*0114*/ 	.word	0x00000a00


	//   ....[1]....
        /*0118*/ 	.word	0x00000a30


	//   ....[2]....
        /*011c*/ 	.word	0x00000a40


	//   ....[3]....
        /*0120*/ 	.word	0x00000b40


	//   ....[4]....
        /*0124*/ 	.word	0x00000b70


	//   ....[5]....
        /*0128*/ 	.word	0x00000ba0


	//   ....[6]....
        /*012c*/ 	.word	0x00000ca0


	//   ....[7]....
        /*0130*/ 	.word	0x00000cd0


	//   ....[8]....
        /*0134*/ 	.word	0x00000d00


	//   ....[9]....
        /*0138*/ 	.word	0x00000e00


	//   ....[10]....
        /*013c*/ 	.word	0x00000e30


	//   ....[11]....
        /*0140*/ 	.word	0x00000e60


	//   ....[12]....
        /*0144*/ 	.word	0x00000f60


	//   ....[13]....
        /*0148*/ 	.word	0x00000fa0


	//   ....[14]....
        /*014c*/ 	.word	0x00000fd0


	//   ....[15]....
        /*0150*/ 	.word	0x00001b70


	//   ....[16]....
        /*0154*/ 	.word	0x00001b80


	//   ....[17]....
        /*0158*/ 	.word	0x00001b90


	//   ....[18]....
        /*015c*/ 	.word	0x00001c90


	//   ....[19]....
        /*0160*/ 	.word	0x00001cd0


	//   ....[20]....
        /*0164*/ 	.word	0x00001cf0


	//   ....[21]....
        /*0168*/ 	.word	0x00001e00


	//   ....[22]....
        /*016c*/ 	.word	0x00001e40


	//   ....[23]....
        /*0170*/ 	.word	0x00001e60


	//   ....[24]....
        /*0174*/ 	.word	0x00001f70


	//   ....[25]....
        /*0178*/ 	.word	0x00001fb0


	//   ....[26]....
        /*017c*/ 	.word	0x00001fe0


	//   ....[27]....
        /*0180*/ 	.word	0x000020e0


	//   ....[28]....
        /*0184*/ 	.word	0x00002120


	//   ....[29]....
        /*0188*/ 	.word	0x00002150


	//   ....[30]....
        /*018c*/ 	.word	0x00005430


	//   ....[31]....
        /*0190*/ 	.word	0x00005460


	//   ....[32]....
        /*0194*/ 	.word	0x00005470


	//   ....[33]....
        /*0198*/ 	.word	0x00005570


	//   ....[34]....
        /*019c*/ 	.word	0x000055a0


	//   ....[35]....
        /*01a0*/ 	.word	0x000055d0


	//   ....[36]....
        /*01a4*/ 	.word	0x000056d0


	//   ....[37]....
        /*01a8*/ 	.word	0x00005700


	//   ....[38]....
        /*01ac*/ 	.word	0x00005730


	//   ....[39]....
        /*01b0*/ 	.word	0x00005830


	//   ....[40]....
        /*01b4*/ 	.word	0x00005860


	//   ....[41]....
        /*01b8*/ 	.word	0x00005890


	//   ....[42]....
        /*01bc*/ 	.word	0x00005990


	//   ....[43]....
        /*01c0*/ 	.word	0x000059d0


	//   ....[44]....
        /*01c4*/ 	.word	0x00005a00


	//----- nvinfo : EIATTR_VRC_CTA_INIT_COUNT
	.align		4
.L_141:
        /*01c8*/ 	.byte	0x02, 0x4a
	.zero		1
	.zero		1


	//----- nvinfo : EIATTR_EXIT_INSTR_OFFSETS
	.align		4
        /*01cc*/ 	.byte	0x04, 0x1c
        /*01ce*/ 	.short	(.L_143 - .L_142)


	//   ....[0]....
.L_142:
        /*01d0*/ 	.word	0x00000030


	//   ....[1]....
        /*01d4*/ 	.word	0x000064e0


	//   ....[2]....
        /*01d8*/ 	.word	0x00006540


	//----- nvinfo : EIATTR_MAX_THREADS
	.align		4
.L_143:
        /*01dc*/ 	.byte	0x04, 0x05
        /*01de*/ 	.short	(.L_145 - .L_144)
.L_144:
        /*01e0*/ 	.word	0x00000100
        /*01e4*/ 	.word	0x00000001
        /*01e8*/ 	.word	0x00000001


	//----- nvinfo : EIATTR_CRS_STACK_SIZE
	.align		4
.L_145:
        /*01ec*/ 	.byte	0x04, 0x1e
        /*01ee*/ 	.short	(.L_147 - .L_146)
.L_146:
        /*01f0*/ 	.word	0x00000000


	//----- nvinfo : EIATTR_CBANK_PARAM_SIZE
	.align		4
.L_147:
        /*01f4*/ 	.byte	0x03, 0x19
        /*01f6*/ 	.short	0x0015


	//----- nvinfo : EIATTR_PARAM_CBANK
	.align		4
        /*01f8*/ 	.byte	0x04, 0x0a
        /*01fa*/ 	.short	(.L_149 - .L_148)
	.align		4
.L_148:
        /*01fc*/ 	.word	index@(.nv.constant0._ZN6thrust24THRUST_300001_SM_1000_NS8cuda_cub4core6detail13_kernel_agentINS1_8__reduce11ReduceAgentIPN4cuda3std3__45tupleIJflEEESC_SB_lNS1_9__extrema9arg_min_fIflNS9_4lessIfEEEEEEJSC_SC_iSH_EEEvDpT0_)
        /*0200*/ 	.short	0x0380
        /*0202*/ 	.short	0x0015


	//----- nvinfo : EIATTR_SW_WAR
	.align		4
.L_149:
        /*0204*/ 	.byte	0x04, 0x36
        /*0206*/ 	.short	(.L_151 - .L_150)
.L_150:
        /*0208*/ 	.word	0x00000008
.L_151:


//--------------------- .nv.info._ZN6thrust24THRUST_300001_SM_1000_NS8cuda_cub4core6detail13_kernel_agentINS1_8__reduce10DrainAgentIlEEJN3cub18CUB_300001_SM_10009GridQueueIyEElEEEvDpT0_ --------------------------
	.section	.nv.info._ZN6thrust24THRUST_300001_SM_1000_NS8cuda_cub4core6detail13_kernel_agentINS1_8__reduce10DrainAgentIlEEJN3cub18CUB_300001_SM_10009GridQueueIyEElEEEvDpT0_,"",@"SHT_CUDA_INFO"
	.sectionflags	@""
	.align	4


	//----- nvinfo : EIATTR_CUDA_API_VERSION
	.align		4
        /*0000*/ 	.byte	0x04, 0x37
        /*0002*/ 	.short	(.L_153 - .L_152)
.L_152:
        /*0004*/ 	.word	0x00000082


	//----- nvinfo : EIATTR_KPARAM_INFO
	.align		4
.L_153:
        /*0008*/ 	.byte	0x04, 0x17
        /*000a*/ 	.short	(.L_155 - .L_154)
.L_154:
        /*000c*/ 	.word	0x00000000
        /*0010*/ 	.short	0x0001
        /*0012*/ 	.short	0x0008
        /*0014*/ 	.byte	0x00, 0xf0, 0x21, 0x00


	//----- nvinfo : EIATTR_KPARAM_INFO
	.align		4
.L_155:
        /*0018*/ 	.byte	0x04, 0x17
        /*001a*/ 	.short	(.L_157 - .L_156)
.L_156:
        /*001c*/ 	.word	0x00000000
        /*0020*/ 	.short	0x0000
        /*0022*/ 	.short	0x0000
        /*0024*/ 	.byte	0x00, 0xf0, 0x21, 0x00


	//----- nvinfo : EIATTR_SPARSE_MMA_MASK
	.align		4
.L_157:
        /*0028*/ 	.byte	0x03, 0x50
        /*002a*/ 	.short	0x0000


	//----- nvinfo : EIATTR_MAXREG_COUNT
	.align		4
        /*002c*/ 	.byte	0x03, 0x1b
        /*002e*/ 	.short	0x00ff


	//----- nvinfo : EIATTR_MERCURY_ISA_VERSION
	.align		4
        /*0030*/ 	.byte	0x03, 0x5f
        /*0032*/ 	.short	0x0101


	//----- nvinfo : EIATTR_VRC_CTA_INIT_COUNT
	.align		4
        /*0034*/ 	.byte	0x02, 0x4a
	.zero		1
	.zero		1


	//----- nvinfo : EIATTR_EXIT_INSTR_OFFSETS
	.align		4
        /*0038*/ 	.byte	0x04, 0x1c
        /*003a*/ 	.short	(.L_159 - .L_158)


	//   ....[0]....
.L_158:
        /*003c*/ 	.word	0x00000060


	//----- nvinfo : EIATTR_MAX_THREADS
	.align		4
.L_159:
        /*0040*/ 	.byte	0x04, 0x05
        /*0042*/ 	.short	(.L_161 - .L_160)
.L_160:
        /*0044*/ 	.word	0x00000001
        /*0048*/ 	.word	0x00000001
        /*004c*/ 	.word	0x00000001


	//----- nvinfo : EIATTR_CBANK_PARAM_SIZE
	.align		4
.L_161:
        /*0050*/ 	.byte	0x03, 0x19
        /*0052*/ 	.short	0x0010


	//----- nvinfo : EIATTR_PARAM_CBANK
	.align		4
        /*0054*/ 	.byte	0x04, 0x0a
        /*0056*/ 	.short	(.L_163 - .L_162)
	.align		4
.L_162:
        /*0058*/ 	.word	index@(.nv.constant0._ZN6thrust24THRUST_300001_SM_1000_NS8cuda_cub4core6detail13_kernel_agentINS1_8__reduce10DrainAgentIlEEJN3cub18CUB_300001_SM_10009GridQueueIyEElEEEvDpT0_)
        /*005c*/ 	.short	0x0380
        /*005e*/ 	.short	0x0010


	//----- nvinfo : EIATTR_SW_WAR
	.align		4
.L_163:
        /*0060*/ 	.byte	0x04, 0x36
        /*0062*/ 	.short	(.L_165 - .L_164)
.L_164:
        /*0064*/ 	.word	0x00000008
.L_165:


//--------------------- .nv.info._ZN6thrust24THRUST_300001_SM_1000_NS8cuda_cub4core6detail13_kernel_agentINS1_8__reduce11ReduceAgentINS0_12zip_iteratorIN4cuda3std3__45tupleIJNS0_10device_ptrIfEENS0_17counting_iteratorIlNS0_11use_defaultESF_SF_EEEEEEEPNSB_IJflEEESJ_lNS1_9__extrema9arg_min_fIflNSA_4lessIfEEEEEEJSI_SK_lN3cub18CUB_300001_SM_100013GridEvenShareIlEENSS_9GridQueueIyEESP_EEEvDpT0_ --------------------------
	.section	.nv.info._ZN6thrust24THRUST_300001_SM_1000_NS8cuda_cub4core6detail13_kernel_agentINS1_8__reduce11ReduceAgentINS0_12zip_iteratorIN4cuda3std3__45tupleIJNS0_10device_ptrIfEENS0_17counting_iteratorIlNS0_11use_defaultESF_SF_EEEEEEEPNSB_IJflEEESJ_lNS1_9__extrema9arg_min_fIflNSA_4lessIfEEEEEEJSI_SK_lN3cub18CUB_300001_SM_100013GridEvenShareIlEENSS_9GridQueueIyEESP_EEEvDpT0_,"",@"SHT_CUDA_INFO"
	.sectionflags	@""
	.align	4


	//----- nvinfo : EIATTR_CUDA_API_VERSION
	.align		4
        /*0000*/ 	.byte	0x04, 0x37
        /*0002*/ 	.short	(.L_167 - .L_166)
.L_166:
        /*0004*/ 	.word	0x00000082


	//----- nvinfo : EIATTR_KPARAM_INFO
	.align		4
.L_167:
        /*0008*/ 	.byte	0x04, 0x17
        /*000a*/ 	.short	(.L_169 - .L_168)
.L_168:
        /*000c*/ 	.word	0x00000000
        /*0010*/ 	.short	0x0005
        /*0012*/ 	.short	0x0070
        /*0014*/ 	.byte	0x00, 0xf0, 0x05, 0x00


	//----- nvinfo : EIATTR_KPARAM_INFO
	.align		4
.L_169:
        /*0018*/ 	.byte	0x04, 0x17
        /*001a*/ 	.short	(.L_171 - .L_170)
.L_170:
        /*001c*/ 	.word	0x00000000
        /*0020*/ 	.short	0x0004
        /*0022*/ 	.short	0x0068
        /*0024*/ 	.byte	0x00, 0xf0, 0x21, 0x00


	//----- nvinfo : EIATTR_KPARAM_INFO
	.align		4
.L_171:
        /*0028*/ 	.byte	0x04, 0x17
        /*002a*/ 	.short	(.L_173 - .L_172)
.L_172:
        /*002c*/ 	.word	0x00000000
        /*0030*/ 	.short	0x0003
        /*0032*/ 	.short	0x0020
        /*0034*/ 	.byte	0x00, 0xf0, 0x21, 0x01


	//----- nvinfo : EIATTR_KPARAM_INFO
	.align		4
.L_173:
        /*0038*/ 	.byte	0x04, 0x17
        /*003a*/ 	.short	(.L_175 - .L_174)
.L_174:
        /*003c*/ 	.word	0x00000000
        /*0040*/ 	.short	0x0002
        /*0042*/ 	.short	0x0018
        /*0044*/ 	.byte	0x00, 0xf0, 0x21, 0x00


	//----- nvinfo : EIATTR_KPARAM_INFO
	.align		4
.L_175:
        /*0048*/ 	.byte	0x04, 0x17
        /*004a*/ 	.short	(.L_177 - .L_176)
.L_176:
        /*004c*/ 	.word	0x00000000
        /*0050*/ 	.short	0x0001
        /*0052*/ 	.short	0x0010
        /*0054*/ 	.byte	0x00, 0xf5, 0x21, 0x00


	//----- nvinfo : EIATTR_KPARAM_INFO
	.align		4
.L_177:
        /*0058*/ 	.byte	0x04, 0x17
        /*005a*/ 	.short	(.L_179 - .L_178)
.L_178:
        /*005c*/ 	.word	0x00000000
        /*0060*/ 	.short	0x0000
        /*0062*/ 	.short	0x0000
        /*0064*/ 	.byte	0x00, 0xf0, 0x41, 0x00


	//----- nvinfo : EIATTR_SPARSE_MMA_MASK
	.align		4
.L_179:
        /*0068*/ 	.byte	0x03, 0x50
        /*006a*/ 	.short	0x0000


	//----- nvinfo : EIATTR_MAXREG_COUNT
	.align		4
        /*006c*/ 	.byte	0x03, 0x1b
        /*006e*/ 	.short	0x00ff


	//----- nvinfo : EIATTR_NUM_BARRIERS
	.align		4
        /*0070*/ 	.byte	0x02, 0x4c
        /*0072*/ 	.byte	0x01
	.zero		1


	//----- nvinfo : EIATTR_MERCURY_ISA_VERSION
	.align		4
        /*0074*/ 	.byte	0x03, 0x5f
        /*0076*/ 	.short	0x0101


	//----- nvinfo : EIATTR_COOP_GROUP_MASK_REGIDS
	.align		4
        /*0078*/ 	.byte	0x04, 0x29
        /*007a*/ 	.short	(.L_181 - .L_180)


	//   ....[0]....
.L_180:
        /*007c*/ 	.word	0xffffffff


	//   ....[1]....
        /*0080*/ 	.word	0xffffffff


	//   ....[2]....
        /*0084*/ 	.word	0xffffffff


	//   ....[3]....
        /*0088*/ 	.word	0xffffffff


	//   ....[4]....
        /*008c*/ 	.word	0xffffffff


	//   ....[5]....
        /*0090*/ 	.word	0xffffffff


	//   ....[6]....
        /*0094*/ 	.word	0xffffffff


	//   ....[7]....
        /*0098*/ 	.word	0xffffffff


	//   ....[8]....
        /*009c*/ 	.word	0xffffffff


	//   ....[9]....
        /*00a0*/ 	.word	0xffffffff


	//   ....[10]....
        /*00a4*/ 	.word	0xffffffff


	//   ....[11]....
        /*00a8*/ 	.word	0xffffffff


	//   ....[12]....
        /*00ac*/ 	.word	0xffffffff


	//   ....[13]....
        /*00b0*/ 	.word	0xffffffff


	//   ....[14]....
        /*00b4*/ 	.word	0xffffffff


	//   ....[15]....
        /*00b8*/ 	.word	0xffffffff


	//   ....[16]....
        /*00bc*/ 	.word	0xffffffff


	//   ....[17]....
        /*00c0*/ 	.word	0xffffffff


	//   ....[18]....
        /*00c4*/ 	.word	0xffffffff


	//   ....[19]....
        /*00c8*/ 	.word	0xffffffff


	//   ....[20]....
        /*00cc*/ 	.word	0xffffffff


	//   ....[21]....
        /*00d0*/ 	.word	0xffffffff


	//   ....[22]....
        /*00d4*/ 	.word	0xffffffff


	//   ....[23]....
        /*00d8*/ 	.word	0xffffffff


	//   ....[24]....
        /*00dc*/ 	.word	0xffffffff


	//   ....[25]....
        /*00e0*/ 	.word	0xffffffff


	//   ....[26]....
        /*00e4*/ 	.word	0xffffffff


	//   ....[27]....
        /*00e8*/ 	.word	0xffffffff


	//   ....[28]....
        /*00ec*/ 	.word	0xffffffff


	//   ....[29]....
        /*00f0*/ 	.word	0xffffffff


	//   ....[30]....
        /*00f4*/ 	.word	0xffffffff


	//   ....[31]....
        /*00f8*/ 	.word	0xffffffff


	//   ....[32]....
        /*00fc*/ 	.word	0xffffffff


	//   ....[33]....
        /*0100*/ 	.word	0xffffffff


	//   ....[34]....
        /*0104*/ 	.word	0xffffffff


	//   ....[35]....
        /*0108*/ 	.word	0xffffffff


	//   ....[36]....
        /*010c*/ 	.word	0xffffffff


	//   ....[37]....
        /*0110*/ 	.word	0xffffffff


	//   ....[38]....
        /*0114*/ 	.word	0xffffffff


	//   ....[39]....
        /*0118*/ 	.word	0xffffffff


	//   ....[40]....
        /*011c*/ 	.word	0xffffffff


	//   ....[41]....
        /*0120*/ 	.word	0xffffffff


	//   ....[42]....
        /*0124*/ 	.word	0xffffffff


	//   ....[43]....
        /*0128*/ 	.word	0xffffffff


	//   ....[44]....
        /*012c*/ 	.word	0xffffffff


	//----- nvinfo : EIATTR_COOP_GROUP_INSTR_OFFSETS
	.align		4
.L_181:
        /*0130*/ 	.byte	0x04, 0x28
        /*0132*/ 	.short	(.L_183 - .L_182)


	//   ....[0]....
.L_182:
        /*0134*/ 	.word	0x00000bf0


	//   ....[1]....
        /*0138*/ 	.word	0x00000c20


	//   ....[2]....
        /*013c*/ 	.word	0x00000c30


	//   ....[3]....
        /*0140*/ 	.word	0x00000d30


	//   ....[4]....
        /*0144*/ 	.word	0x00000d60


	//   ....[5]....
        /*0148*/ 	.word	0x00000d90


	//   ....[6]....
        /*014c*/ 	.word	0x00000e90


	//   ....[7]....
        /*0150*/ 	.word	0x00000ec0


	//   ....[8]....
        /*0154*/ 	.word	0x00000ef0


	//   ....[9]....
        /*0158*/ 	.word	0x00000ff0


	//   ....[10]....
        /*015c*/ 	.word	0x00001020


	//   ....[11]....
        /*0160*/ 	.word	0x00001050


	//   ....[12]....
        /*0164*/ 	.word	0x00001150


	//   ....[13]....
        /*0168*/ 	.word	0x00001190


	//   ....[14]....
        /*016c*/ 	.word	0x000011c0


	//   ....[15]....
        /*0170*/ 	.word	0x00001d60


	//   ....[16]....
        /*0174*/ 	.word	0x00001d70


	//   ....[17]....
        /*0178*/ 	.word	0x00001d80


	//   ....[18]....
        /*017c*/ 	.word	0x00001e80


	//   ....[19]....
        /*0180*/ 	.word	0x00001ec0


	//   ....[20]....
        /*0184*/ 	.word	0x00001ee0


	//   ....[21]....
        /*0188*/ 	.word	0x00001ff0


	//   ....[22]....
        /*018c*/ 	.word	0x00002030


	//   ....[23]....
        /*0190*/ 	.word	0x00002050


	//   ....[24]....
        /*0194*/ 	.word	0x00002160


	//   ....[25]....
        /*0198*/ 	.word	0x000021a0


	//   ....[26]....
        /*019c*/ 	.word	0x000021c0


	//   ....[27]....
        /*01a0*/ 	.word	0x000022d0


	//   ....[28]....
        /*01a4*/ 	.word	0x00002310


	//   ....[29]....
        /*01a8*/ 	.word	0x00002340


	//   ....[30]....
        /*01ac*/ 	.word	0x00004a10


	//   ....[31]....
        /*01b0*/ 	.word	0x00004a40


	//   ....[32]....
        /*01b4*/ 	.word	0x00004a50


	//   ....[33]....
        /*01b8*/ 	.word	0x00004b50


	//   ....[34]....
        /*01bc*/ 	.word	0x00004b80


	//   ....[35]....
        /*01c0*/ 	.word	0x00004bb0


	//   ....[36]....
        /*01c4*/ 	.word	0x00004cb0


	//   ....[37]....
        /*01c8*/ 	.word	0x00004ce0


	//   ....[38]....
        /*01cc*/ 	.word	0x00004d10


	//   ....[39]....
        /*01d0*/ 	.word	0x00004e10


	//   ....[40]....
        /*01d4*/ 	.word	0x00004e40


	//   ....[41]....
        /*01d8*/ 	.word	0x00004e70


	//   ....[42]....
        /*01dc*/ 	.word	0x00004f70


	//   ....[43]....
        /*01e0*/ 	.word	0x00004fb0


	//   ....[44]....
        /*01e4*/ 	.word	0x00004fe0


	//----- nvinfo : EIATTR_VRC_CTA_INIT_COUNT
	.align		4
.L_183:
        /*01e8*/ 	.byte	0x02, 0x4a
	.zero		1
	.zero		1


	//----- nvinfo : EIATTR_EXIT_INSTR_OFFSETS
	.align		4
        /*01ec*/ 	.byte	0x04, 0x1c
        /*01ee*/ 	.short	(.L_185 - .L_184)


	//   ....[0]....
.L_184:
        /*01f0*/ 	.word	0x00005aa0


	//   ....[1]....
        /*01f4*/ 	.word	0x00005b20


	//----- nvinfo : EIATTR_MAX_THREADS
	.align		4
.L_185:
        /*01f8*/ 	.byte	0x04, 0x05
        /*01fa*/ 	.short	(.L_187 - .L_186)
.L_186:
        /*01fc*/ 	.word	0x00000100
        /*0200*/ 	.word	0x00000001
        /*0204*/ 	.word	0x00000001


	//----- nvinfo : EIATTR_CRS_STACK_SIZE
	.align		4
.L_187:
        /*0208*/ 	.byte	0x04, 0x1e
        /*020a*/ 	.short	(.L_189 - .L_188)
.L_188:
        /*020c*/ 	.word	0x00000000


	//----- nvinfo : EIATTR_CBANK_PARAM_SIZE
	.align		4
.L_189:
        /*0210*/ 	.byte	0x03, 0x19
        /*0212*/ 	.short	0x0071


	//----- nvinfo : EIATTR_PARAM_CBANK
	.align		4
        /*0214*/ 	.byte	0x04, 0x0a
        /*0216*/ 	.short	(.L_191 - .L_190)
	.align		4
.L_190:
        /*0218*/ 	.word	index@(.nv.constant0._ZN6thrust24THRUST_300001_SM_1000_NS8cuda_cub4core6detail13_kernel_agentINS1_8__reduce11ReduceAgentINS0_12zip_iteratorIN4cuda3std3__45tupleIJNS0_10device_ptrIfEENS0_17counting_iteratorIlNS0_11use_defaultESF_SF_EEEEEEEPNSB_IJflEEESJ_lNS1_9__extrema9arg_min_fIflNSA_4lessIfEEEEEEJSI_SK_lN3cub18CUB_300001_SM_100013GridEvenShareIlEENSS_9GridQueueIyEESP_EEEvDpT0_)
        /*021c*/ 	.short	0x0380
        /*021e*/ 	.short	0x0071


	//----- nvinfo : EIATTR_SW_WAR
	.align		4
.L_191:
        /*0220*/ 	.byte	0x04, 0x36
        /*0222*/ 	.short	(.L_193 - .L_192)
.L_192:
        /*0224*/ 	.word	0x00000008
.L_193:


//--------------------- .nv.info._ZN6thrust24THRUST_300001_SM_1000_NS8cuda_cub4core6detail13_kernel_agentINS1_8__reduce11ReduceAgentINS0_12zip_iteratorIN4cuda3std3__45tupleIJNS0_10device_ptrIfEENS0_17counting_iteratorIlNS0_11use_defaultESF_SF_EEEEEEEPNSB_IJflEEESJ_lNS1_9__extrema9arg_min_fIflNSA_4lessIfEEEEEEJSI_SK_lSP_EEEvDpT0_ --------------------------
	.section	.nv.info._ZN6thrust24THRUST_300001_SM_1000_NS8cuda_cub4core6detail13_kernel_agentINS1_8__reduce11ReduceAgentINS0_12zip_iteratorIN4cuda3std3__45tupleIJNS0_10device_ptrIfEENS0_17counting_iteratorIlNS0_11use_defaultESF_SF_EEEEEEEPNSB_IJflEEESJ_lNS1_9__extrema9arg_min_fIflNSA_4lessIfEEEEEEJSI_SK_lSP_EEEvDpT0_,"",@"SHT_CUDA_INFO"
	.sectionflags	@""
	.align	4


	//----- nvinfo : EIATTR_CUDA_API_VERSION
	.align		4
        /*0000*/ 	.byte	0x04, 0x37
        /*0002*/ 	.short	(.L_195 - .L_194)
.L_194:
        /*0004*/ 	.word	0x00000082


	//----- nvinfo : EIATTR_KPARAM_INFO
	.align		4
.L_195:
        /*0008*/ 	.byte	0x04, 0x17
        /*000a*/ 	.short	(.L_197 - .L_196)
.L_196:
        /*000c*/ 	.word	0x00000000
        /*0010*/ 	.short	0x0003
        /*0012*/ 	.short	0x0020
        /*0014*/ 	.byte	0x00, 0xf0, 0x05, 0x00


	//----- nvinfo : EIATTR_KPARAM_INFO
	.align		4
.L_197:
        /*0018*/ 	.byte	0x04, 0x17
        /*001a*/ 	.short	(.L_199 - .L_198)
.L_198:
        /*001c*/ 	.word	0x00000000
        /*0020*/ 	.short	0x0002
        /*0022*/ 	.short	0x0018
        /*0024*/ 	.byte	0x00, 0xf0, 0x21, 0x00


	//----- nvinfo : EIATTR_KPARAM_INFO
	.align		4
.L_199:
        /*0028*/ 	.byte	0x04, 0x17
        /*002a*/ 	.short	(.L_201 - .L_200)
.L_200:
        /*002c*/ 	.word	0x00000000
        /*0030*/ 	.short	0x0001
        /*0032*/ 	.short	0x0010
        /*0034*/ 	.byte	0x00, 0xf5, 0x21, 0x00


	//----- nvinfo : EIATTR_KPARAM_INFO
	.align		4
.L_201:
        /*0038*/ 	.byte	0x04, 0x17
        /*003a*/ 	.short	(.L_203 - .L_202)
.L_202:
        /*003c*/ 	.word	0x00000000
        /*0040*/ 	.short	0x0000
        /*0042*/ 	.short	0x0000
        /*0044*/ 	.byte	0x00, 0xf0, 0x41, 0x00


	//----- nvinfo : EIATTR_SPARSE_MMA_MASK
	.align		4
.L_203:
        /*0048*/ 	.byte	0x03, 0x50
        /*004a*/ 	.short	0x0000


	//----- nvinfo : EIATTR_MAXREG_COUNT
	.align		4
        /*004c*/ 	.byte	0x03, 0x1b
        /*004e*/ 	.short	0x00ff


	//----- nvinfo : EIATTR_NUM_BARRIERS
	.align		4
        /*0050*/ 	.byte	0x02, 0x4c
        /*0052*/ 	.byte	0x01
	.zero		1


	//----- nvinfo : EIATTR_MERCURY_ISA_VERSION
	.align		4
        /*0054*/ 	.byte	0x03, 0x5f
        /*0056*/ 	.short	0x0101


	//----- nvinfo : EIATTR_COOP_GROUP_MASK_REGIDS
	.align		4
        /*0058*/ 	.byte	0x04, 0x29
        /*005a*/ 	.short	(.L_205 - .L_204)


	//   ....[0]....
.L_204:
        /*005c*/ 	.word	0xffffffff


	//   ....[1]....
        /*0060*/ 	.word	0xffffffff


	//   ....[2]....
        /*0064*/ 	.word	0xffffffff


	//   ....[3]....
        /*0068*/ 	.word	0xffffffff


	//   ....[4]....
        /*006c*/ 	.word	0xffffffff


	//   ....[5]....
        /*0070*/ 	.word	0xffffffff


	//   ....[6]....
        /*0074*/ 	.word	0xffffffff


	//   ....[7]....
        /*0078*/ 	.word	0xffffffff


	//   ....[8]....
        /*007c*/ 	.word	0xffffffff


	//   ....[9]....
        /*0080*/ 	.word	0xffffffff


	//   ....[10]....
        /*0084*/ 	.word	0xffffffff


	//   ....[11]....
        /*0088*/ 	.word	0xffffffff


	//   ....[12]....
        /*008c*/ 	.word	0xffffffff


	//   ....[13]....
        /*0090*/ 	.word	0xffffffff


	//   ....[14]....
        /*0094*/ 	.word	0xffffffff


	//   ....[15]....
        /*0098*/ 	.word	0xffffffff


	//   ....[16]....
        /*009c*/ 	.word	0xffffffff


	//   ....[17]....
        /*00a0*/ 	.word	0xffffffff


	//   ....[18]....
        /*00a4*/ 	.word	0xffffffff


	//   ....[19]....
        /*00a8*/ 	.word	0xffffffff


	//   ....[20]....
        /*00ac*/ 	.word	0xffffffff


	//   ....[21]....
        /*00b0*/ 	.word	0xffffffff


	//   ....[22]....
        /*00b4*/ 	.word	0xffffffff


	//   ....[23]....
        /*00b8*/ 	.word	0xffffffff


	//   ....[24]....
        /*00bc*/ 	.word	0xffffffff


	//   ....[25]....
        /*00c0*/ 	.word	0xffffffff


	//   ....[26]....
        /*00c4*/ 	.word	0xffffffff


	//   ....[27]....
        /*00c8*/ 	.word	0xffffffff


	//   ....[28]....
        /*00cc*/ 	.word	0xffffffff


	//   ....[29]....
        /*00d0*/ 	.word	0xffffffff


	//   ....[30]....
        /*00d4*/ 	.word	0xffffffff


	//   ....[31]....
        /*00d8*/ 	.word	0xffffffff


	//   ....[32]....
        /*00dc*/ 	.word	0xffffffff


	//   ....[33]....
        /*00e0*/ 	.word	0xffffffff


	//   ....[34]....
        /*00e4*/ 	.word	0xffffffff


	//   ....[35]....
        /*00e8*/ 	.word	0xffffffff


	//   ....[36]....
        /*00ec*/ 	.word	0xffffffff


	//   ....[37]....
        /*00f0*/ 	.word	0xffffffff


	//   ....[38]....
        /*00f4*/ 	.word	0xffffffff


	//   ....[39]....
        /*00f8*/ 	.word	0xffffffff


	//   ....[40]....
        /*00fc*/ 	.word	0xffffffff


	//   ....[41]....
        /*0100*/ 	.word	0xffffffff


	//   ....[42]....
        /*0104*/ 	.word	0xffffffff


	//   ....[43]....
        /*0108*/ 	.word	0xffffffff


	//   ....[44]....
        /*010c*/ 	.word	0xffffffff


	//----- nvinfo : EIATTR_COOP_GROUP_INSTR_OFFSETS
	.align		4
.L_205:
        /*0110*/ 	.byte	0x04, 0x28
        /*0112*/ 	.short	(.L_207 - .L_206)


	//   ....[0]....
.L_206:
        /*0114*/ 	.word	0x00000b30


	//   ....[1]....
        /*0118*/ 	.word	0x00000b60


	//   ....[2]....
        /*011c*/ 	.word	0x00000b70


	//   ....[3]....
        /*0120*/ 	.word	0x00000c70


	//   ....[4]....
        /*0124*/ 	.word	0x00000ca0


	//   ....[5]....
        /*0128*/ 	.word	0x00000cd0


	//   ....[6]....
        /*012c*/ 	.word	0x00000dd0


	//   ....[7]....
        /*0130*/ 	.word	0x00000e00


	//   ....[8]....
        /*0134*/ 	.word	0x00000e30


	//   ....[9]....
        /*0138*/ 	.word	0x00000f30


	//   ....[10]....
        /*013c*/ 	.word	0x00000f60


	//   ....[11]....
        /*0140*/ 	.word	0x00000f90


	//   ....[12]....
        /*0144*/ 	.word	0x00001090


	//   ....[13]....
        /*0148*/ 	.word	0x000010d0


	//   ....[14]....
        /*014c*/ 	.word	0x00001100


	//   ....[15]....
        /*0150*/ 	.word	0x00001ca0


	//   ....[16]....
        /*0154*/ 	.word	0x00001cb0


	//   ....[17]....
        /*0158*/ 	.word	0x00001cc0


	//   ....[18]....
        /*015c*/ 	.word	0x00001dc0


	//   ....[19]....
        /*0160*/ 	.word	0x00001e00


	//   ....[20]....
        /*0164*/ 	.word	0x00001e20


	//   ....[21]....
        /*0168*/ 	.word	0x00001f30


	//   ....[22]....
        /*016c*/ 	.word	0x00001f70


	//   ....[23]....
        /*0170*/ 	.word	0x00001f90


	//   ....[24]....
        /*0174*/ 	.word	0x000020a0


	//   ....[25]....
        /*0178*/ 	.word	0x000020e0


	//   ....[26]....
        /*017c*/ 	.word	0x00002110


	//   ....[27]....
        /*0180*/ 	.word	0x00002210


	//   ....[28]....
        /*0184*/ 	.word	0x00002250


	//   ....[29]....
        /*0188*/ 	.word	0x00002280


	//   ....[30]....
        /*018c*/ 	.word	0x00004540


	//   ....[31]....
        /*0190*/ 	.word	0x00004570


	//   ....[32]....
        /*0194*/ 	.word	0x00004580


	//   ....[33]....
        /*0198*/ 	.word	0x00004680


	//   ....[34]....
        /*019c*/ 	.word	0x000046b0


	//   ....[35]....
        /*01a0*/ 	.word	0x000046e0


	//   ....[36]....
        /*01a4*/ 	.word	0x000047e0


	//   ....[37]....
        /*01a8*/ 	.word	0x00004810


	//   ....[38]....
        /*01ac*/ 	.word	0x00004840


	//   ....[39]....
        /*01b0*/ 	.word	0x00004940


	//   ....[40]....
        /*01b4*/ 	.word	0x00004970


	//   ....[41]....
        /*01b8*/ 	.word	0x000049a0


	//   ....[42]....
        /*01bc*/ 	.word	0x00004aa0


	//   ....[43]....
        /*01c0*/ 	.word	0x00004ae0


	//   ....[44]....
        /*01c4*/ 	.word	0x00004b10


	//----- nvinfo : EIATTR_VRC_CTA_INIT_COUNT
	.align		4
.L_207:
        /*01c8*/ 	.byte	0x02, 0x4a
	.zero		1
	.zero		1


	//----- nvinfo : EIATTR_EXIT_INSTR_OFFSETS
	.align		4
        /*01cc*/ 	.byte	0x04, 0x1c
        /*01ce*/ 	.short	(.L_209 - .L_208)


	//   ....[0]....
.L_208:
        /*01d0*/ 	.word	0x00000040


	//   ....[1]....
        /*01d4*/ 	.word	0x000055f0


	//   ....[2]....
        /*01d8*/ 	.word	0x00005650


	//----- nvinfo : EIATTR_MAX_THREADS
	.align		4
.L_209:
        /*01dc*/ 	.byte	0x04, 0x05
        /*01de*/ 	.short	(.L_211 - .L_210)
.L_210:
        /*01e0*/ 	.word	0x00000100
        /*01e4*/ 	.word	0x00000001
        /*01e8*/ 	.word	0x00000001


	//----- nvinfo : EIATTR_CRS_STACK_SIZE
	.align		4
.L_211:
        /*01ec*/ 	.byte	0x04, 0x1e
        /*01ee*/ 	.short	(.L_213 - .L_212)
.L_212:
        /*01f0*/ 	.word	0x00000000


	//----- nvinfo : EIATTR_CBANK_PARAM_SIZE
	.align		4
.L_213:
        /*01f4*/ 	.byte	0x03, 0x19
        /*01f6*/ 	.short	0x0021


	//----- nvinfo : EIATTR_PARAM_CBANK
	.align		4
        /*01f8*/ 	.byte	0x04, 0x0a
        /*01fa*/ 	.short	(.L_215 - .L_214)
	.align		4
.L_214:
        /*01fc*/ 	.word	index@(.nv.constant0._ZN6thrust24THRUST_300001_SM_1000_NS8cuda_cub4core6detail13_kernel_agentINS1_8__reduce11ReduceAgentINS0_12zip_iteratorIN4cuda3std3__45tupleIJNS0_10device_ptrIfEENS0_17counting_iteratorIlNS0_11use_defaultESF_SF_EEEEEEEPNSB_IJflEEESJ_lNS1_9__extrema9arg_min_fIflNSA_4lessIfEEEEEEJSI_SK_lSP_EEEvDpT0_)
        /*0200*/ 	.short	0x0380
        /*0202*/ 	.short	0x0021


	//----- nvinfo : EIATTR_SW_WAR
	.align		4
.L_215:
        /*0204*/ 	.byte	0x04, 0x36
        /*0206*/ 	.short	(.L_217 - .L_216)
.L_216:
        /*0208*/ 	.word	0x00000008
.L_217:


//--------------------- .nv.info._ZN6thrust24THRUST_300001_SM_1000_NS8cuda_cub4core6detail13_kernel_agentINS1_8__reduce11ReduceAgentIPN4cuda3std3__45tupleIJflEEESC_SB_iNS1_9__extrema9arg_min_fIflNS9_4lessIfEEEEEEJSC_SC_iSH_EEEvDpT0_ --------------------------
	.section	.nv.info._ZN6thrust24THRUST_300001_SM_1000_NS8cuda_cub4core6detail13_kernel_agentINS1_8__reduce11ReduceAgentIPN4cuda3std3__45tupleIJflEEESC_SB_iNS1_9__extrema9arg_min_fIflNS9_4lessIfEEEEEEJSC_SC_iSH_EEEvDpT0_,"",@"SHT_CUDA_INFO"
	.sectionflags	@""
	.align	4


	//----- nvinfo : EIATTR_CUDA_API_VERSION
	.align		4
        /*0000*/ 	.byte	0x04, 0x37
        /*0002*/ 	.short	(.L_219 - .L_218)
.L_218:
        /*0004*/ 	.word	0x00000082


	//----- nvinfo : EIATTR_KPARAM_INFO
	.align		4
.L_219:
        /*0008*/ 	.byte	0x04, 0x17
        /*000a*/ 	.short	(.L_221 - .L_220)
.L_220:
        /*000c*/ 	.word	0x00000000
        /*0010*/ 	.short	0x0003
        /*0012*/ 	.short	0x0014
        /*0014*/ 	.byte	0x00, 0xf0, 0x05, 0x00


	//----- nvinfo : EIATTR_KPARAM_INFO
	.align		4
.L_221:
        /*0018*/ 	.byte	0x04, 0x17
        /*001a*/ 	.short	(.L_223 - .L_222)
.L_222:
        /*001c*/ 	.word	0x00000000
        /*0020*/ 	.short	0x0002
        /*0022*/ 	.short	0x0010
        /*0024*/ 	.byte	0x00, 0xf0, 0x11, 0x00


	//----- nvinfo : EIATTR_KPARAM_INFO
	.align		4
.L_223:
        /*0028*/ 	.byte	0x04, 0x17
        /*002a*/ 	.short	(.L_225 - .L_224)
.L_224:
        /*002c*/ 	.word	0x00000000
        /*0030*/ 	.short	0x0001
        /*0032*/ 	.short	0x0008
        /*0034*/ 	.byte	0x00, 0xf5, 0x21, 0x00


	//----- nvinfo : EIATTR_KPARAM_INFO
	.align		4
.L_225:
        /*0038*/ 	.byte	0x04, 0x17
        /*003a*/ 	.short	(.L_227 - .L_226)
.L_226:
        /*003c*/ 	.word	0x00000000
        /*0040*/ 	.short	0x0000
        /*0042*/ 	.short	0x0000
        /*0044*/ 	.byte	0x00, 0xf5, 0x21, 0x00


	//----- nvinfo : EIATTR_SPARSE_MMA_MASK
	.align		4
.L_227:
        /*0048*/ 	.byte	0x03, 0x50
        /*004a*/ 	.short	0x0000


	//----- nvinfo : EIATTR_MAXREG_COUNT
	.align		4
        /*004c*/ 	.byte	0x03, 0x1b
        /*004e*/ 	.short	0x00ff


	//----- nvinfo : EIATTR_NUM_BARRIERS
	.align		4
        /*0050*/ 	.byte	0x02, 0x4c
        /*0052*/ 	.byte	0x01
	.zero		1


	//----- nvinfo : EIATTR_MERCURY_ISA_VERSION
	.align		4
        /*0054*/ 	.byte	0x03, 0x5f
        /*0056*/ 	.short	0x0101


	//----- nvinfo : EIATTR_COOP_GROUP_MASK_REGIDS
	.align		4
        /*0058*/ 	.byte	0x04, 0x29
        /*005a*/ 	.short	(.L_229 - .L_228)


	//   ....[0]....
.L_228:
        /*005c*/ 	.word	0xffffffff


	//   ....[1]....
        /*0060*/ 	.word	0xffffffff


	//   ....[2]....
        /*0064*/ 	.word	0xffffffff


	//   ....[3]....
        /*0068*/ 	.word	0xffffffff


	//   ....[4]....
        /*006c*/ 	.word	0xffffffff


	//   ....[5]....
        /*0070*/ 	.word	0xffffffff


	//   ....[6]....
        /*0074*/ 	.word	0xffffffff


	//   ....[7]....
        /*0078*/ 	.word	0xffffffff


	//   ....[8]....
        /*007c*/ 	.word	0xffffffff


	//   ....[9]....
        /*0080*/ 	.word	0xffffffff


	//   ....[10]....
        /*0084*/ 	.word	0xffffffff


	//   ....[11]....
        /*0088*/ 	.word	0xffffffff


	//   ....[12]....
        /*008c*/ 	.word	0xffffffff


	//   ....[13]....
        /*0090*/ 	.word	0xffffffff


	//   ....[14]....
        /*0094*/ 	.word	0xffffffff


	//   ....[15]....
        /*0098*/ 	.word	0xffffffff


	//   ....[16]....
        /*009c*/ 	.word	0xffffffff


	//   ....[17]....
        /*00a0*/ 	.word	0xffffffff


	//   ....[18]....
        /*00a4*/ 	.word	0xffffffff


	//   ....[19]....
        /*00a8*/ 	.word	0xffffffff


	//   ....[20]....
        /*00ac*/ 	.word	0xffffffff


	//   ....[21]....
        /*00b0*/ 	.word	0xffffffff


	//   ....[22]....
        /*00b4*/ 	.word	0xffffffff


	//   ....[23]....
        /*00b8*/ 	.word	0xffffffff


	//   ....[24]....
        /*00bc*/ 	.word	0xffffffff


	//   ....[25]....
        /*00c0*/ 	.word	0xffffffff


	//   ....[26]....
        /*00c4*/ 	.word	0xffffffff


	//   ....[27]....
        /*00c8*/ 	.word	0xffffffff


	//   ....[28]....
        /*00cc*/ 	.word	0xffffffff


	//   ....[29]....
        /*00d0*/ 	.word	0xffffffff


	//   ....[30]....
        /*00d4*/ 	.word	0xffffffff


	//   ....[31]....
        /*00d8*/ 	.word	0xffffffff


	//   ....[32]....
        /*00dc*/ 	.word	0xffffffff


	//   ....[33]....
        /*00e0*/ 	.word	0xffffffff


	//   ....[34]....
        /*00e4*/ 	.word	0xffffffff


	//   ....[35]....
        /*00e8*/ 	.word	0xffffffff


	//   ....[36]....
        /*00ec*/ 	.word	0xffffffff


	//   ....[37]....
        /*00f0*/ 	.word	0xffffffff


	//   ....[38]....
        /*00f4*/ 	.word	0xffffffff


	//   ....[39]....
        /*00f8*/ 	.word	0xffffffff


	//   ....[40]....
        /*00fc*/ 	.word	0xffffffff


	//   ....[41]....
        /*0100*/ 	.word	0xffffffff


	//   ....[42]....
        /*0104*/ 	.word	0xffffffff


	//   ....[43]....
        /*0108*/ 	.word	0xffffffff


	//   ....[44]....
        /*010c*/ 	.word	0xffffffff


	//----- nvinfo : EIATTR_COOP_GROUP_INSTR_OFFSETS
	.align		4
.L_229:
        /*0110*/ 	.byte	0x04, 0x28
        /*0112*/ 	.short	(.L_231 - .L_230)


	//   ....[0]....
.L_230:
        /*0114*/ 	.word	0x00000a00


	//   ....[1]....
        /*0118*/ 	.word	0x00000a30


	//   ....[2]....
        /*011c*/ 	.word	0x00000a40


	//   ....[3]....
        /*0120*/ 	.word	0x00000b40


	//   ....[4]....
        /*0124*/ 	.word	0x00000b70


	//   ....[5]....
        /*0128*/ 	.word	0x00000ba0


	//   ....[6]....
        /*012c*/ 	.word	0x00000ca0


	//   ....[7]....
        /*0130*/ 	.word	0x00000cd0


	//   ....[8]....
        /*0134*/ 	.word	0x00000d00


	//   ....[9]....
        /*0138*/ 	.word	0x00000e00


	//   ....[10]....
        /*013c*/ 	.word	0x00000e30


	//   ....[11]....
        /*0140*/ 	.word	0x00000e60


	//   ....[12]....
        /*0144*/ 	.word	0x00000f60


	//   ....[13]....
        /*0148*/ 	.word	0x00000fa0


	//   ....[14]....
        /*014c*/ 	.word	0x00000fd0


	//   ....[15]....
        /*0150*/ 	.word	0x00001b70


	//   ....[16]....
        /*0154*/ 	.word	0x00001b80


	//   ....[17]....
        /*0158*/ 	.word	0x00001b90


	//   ....[18]....
        /*015c*/ 	.word	0x00001c90


	//   ....[19]....
        /*0160*/ 	.word	0x00001cd0


	//   ....[20]....
        /*0164*/ 	.word	0x00001cf0


	//   ....[21]....
        /*0168*/ 	.word	0x00001e00


	//   ....[22]....
        /*016c*/ 	.word	0x00001e40


	//   ....[23]....
        /*0170*/ 	.word	0x00001e60


	//   ....[24]....
        /*0174*/ 	.word	0x00001f70


	//   ....[25]....
        /*0178*/ 	.word	0x00001fb0


	//   ....[26]....
        /*017c*/ 	.word	0x00001fe0


	//   ....[27]....
        /*0180*/ 	.word	0x000020e0


	//   ....[28]....
        /*0184*/ 	.word	0x00002120


	//   ....[29]....
        /*0188*/ 	.word	0x00002150


	//   ....[30]....
        /*018c*/ 	.word	0x00004530


	//   ....[31]....
        /*0190*/ 	.word	0x00004560


	//   ....[32]....
        /*0194*/ 	.word	0x00004570


	//   ....[33]....
        /*0198*/ 	.word	0x00004670


	//   ....[34]....
        /*019c*/ 	.word	0x000046a0


	//   ....[35]....
        /*01a0*/ 	.word	0x000046d0


	//   ....[36]....
        /*01a4*/ 	.word	0x000047d0


	//   ....[37]....
        /*01a8*/ 	.word	0x00004800


	//   ....[38]....
        /*01ac*/ 	.word	0x00004830


	//   ....[39]....
        /*01b0*/ 	.word	0x00004930


	//   ....[40]....
        /*01b4*/ 	.word	0x00004960


	//   ....[41]....
        /*01b8*/ 	.word	0x00004990


	//   ....[42]....
        /*01bc*/ 	.word	0x00004a90


	//   ....[43]....
        /*01c0*/ 	.word	0x00004ad0


	//   ....[44]....
        /*01c4*/ 	.word	0x00004b00


	//----- nvinfo : EIATTR_VRC_CTA_INIT_COUNT
	.align		4
.L_231:
        /*01c8*/ 	.byte	0x02, 0x4a
	.zero		1
	.zero		1


	//----- nvinfo : EIATTR_EXIT_INSTR_OFFSETS
	.align		4
        /*01cc*/ 	.byte	0x04, 0x1c
        /*01ce*/ 	.short	(.L_233 - .L_232)


	//   ....[0]....
.L_232:
        /*01d0*/ 	.word	0x00000030


	//   ....[1]....
        /*01d4*/ 	.word	0x000055e0


	//   ....[2]....
        /*01d8*/ 	.word	0x00005640


	//----- nvinfo : EIATTR_MAX_THREADS
	.align		4
.L_233:
        /*01dc*/ 	.byte	0x04, 0x05
        /*01de*/ 	.short	(.L_235 - .L_234)
.L_234:
        /*01e0*/ 	.word	0x00000100
        /*01e4*/ 	.word	0x00000001
        /*01e8*/ 	.word	0x00000001


	//----- nvinfo : EIATTR_CRS_STACK_SIZE
	.align		4
.L_235:
        /*01ec*/ 	.byte	0x04, 0x1e
        /*01ee*/ 	.short	(.L_237 - .L_236)
.L_236:
        /*01f0*/ 	.word	0x00000000


	//----- nvinfo : EIATTR_CBANK_PARAM_SIZE
	.align		4
.L_237:
        /*01f4*/ 	.byte	0x03, 0x19
        /*01f6*/ 	.short	0x0015


	//----- nvinfo : EIATTR_PARAM_CBANK
	.align		4
        /*01f8*/ 	.byte	0x04, 0x0a
        /*01fa*/ 	.short	(.L_239 - .L_238)
	.align		4
.L_238:
        /*01fc*/ 	.word	index@(.nv.constant0._ZN6thrust24THRUST_300001_SM_1000_NS8cuda_cub4core6detail13_kernel_agentINS1_8__reduce11ReduceAgentIPN4cuda3std3__45tupleIJflEEESC_SB_iNS1_9__extrema9arg_min_fIflNS9_4lessIfEEEEEEJSC_SC_iSH_EEEvDpT0_)
        /*0200*/ 	.short	0x0380
        /*0202*/ 	.short	0x0015


	//----- nvinfo : EIATTR_SW_WAR
	.align		4
.L_239:
        /*0204*/ 	.byte	0x04, 0x36
        /*0206*/ 	.short	(.L_241 - .L_240)
.L_240:
        /*0208*/ 	.word	0x00000008
.L_241:


//--------------------- .nv.info._ZN6thrust24THRUST_300001_SM_1000_NS8cuda_cub4core6detail13_kernel_agentINS1_8__reduce10DrainAgentIiEEJN3cub18CUB_300001_SM_10009GridQueueIjEEiEEEvDpT0_ --------------------------
	.section	.nv.info._ZN6thrust24THRUST_300001_SM_1000_NS8cuda_cub4core6detail13_kernel_agentINS1_8__reduce10DrainAgentIiEEJN3cub18CUB_300001_SM_10009GridQueueIjEEiEEEvDpT0_,"",@"SHT_CUDA_INFO"
	.sectionflags	@""
	.align	4


	//----- nvinfo : EIATTR_CUDA_API_VERSION
	.align		4
        /*0000*/ 	.byte	0x04, 0x37
        /*0002*/ 	.short	(.L_243 - .L_242)
.L_242:
        /*0004*/ 	.word	0x00000082


	//----- nvinfo : EIATTR_KPARAM_INFO
	.align		4
.L_243:
        /*0008*/ 	.byte	0x04, 0x17
        /*000a*/ 	.short	(.L_245 - .L_244)
.L_244:
        /*000c*/ 	.word	0x00000000
        /*0010*/ 	.short	0x0001
        /*0012*/ 	.short	0x0008
        /*0014*/ 	.byte	0x00, 0xf0, 0x11, 0x00


	//----- nvinfo : EIATTR_KPARAM_INFO
	.align		4
.L_245:
        /*0018*/ 	.byte	0x04, 0x17
        /*001a*/ 	.short	(.L_247 - .L_246)
.L_246:
        /*001c*/ 	.word	0x00000000
        /*0020*/ 	.short	0x0000
        /*0022*/ 	.short	0x0000
        /*0024*/ 	.byte	0x00, 0xf0, 0x21, 0x00


	//----- nvinfo : EIATTR_SPARSE_MMA_MASK
	.align		4
.L_247:
        /*0028*/ 	.byte	0x03, 0x50
        /*002a*/ 	.short	0x0000


	//----- nvinfo : EIATTR_MAXREG_COUNT
	.align		4
        /*002c*/ 	.byte	0x03, 0x1b
        /*002e*/ 	.short	0x00ff


	//----- nvinfo : EIATTR_MERCURY_ISA_VERSION
	.align		4
        /*0030*/ 	.byte	0x03, 0x5f
        /*0032*/ 	.short	0x0101


	//----- nvinfo : EIATTR_VRC_CTA_INIT_COUNT
	.align		4
        /*0034*/ 	.byte	0x02, 0x4a
	.zero		1
	.zero		1


	//----- nvinfo : EIATTR_EXIT_INSTR_OFFSETS
	.align		4
        /*0038*/ 	.byte	0x04, 0x1c
        /*003a*/ 	.short	(.L_249 - .L_248)


	//   ....[0]....
.L_248:
        /*003c*/ 	.word	0x00000060


	//----- nvinfo : EIATTR_MAX_THREADS
	.align		4
.L_249:
        /*0040*/ 	.byte	0x04, 0x05
        /*0042*/ 	.short	(.L_251 - .L_250)
.L_250:
        /*0044*/ 	.word	0x00000001
        /*0048*/ 	.word	0x00000001
        /*004c*/ 	.word	0x00000001


	//----- nvinfo : EIATTR_CBANK_PARAM_SIZE
	.align		4
.L_251:
        /*0050*/ 	.byte	0x03, 0x19
        /*0052*/ 	.short	0x000c


	//----- nvinfo : EIATTR_PARAM_CBANK
	.align		4
        /*0054*/ 	.byte	0x04, 0x0a
        /*0056*/ 	.short	(.L_253 - .L_252)
	.align		4
.L_252:
        /*0058*/ 	.word	index@(.nv.constant0._ZN6thrust24THRUST_300001_SM_1000_NS8cuda_cub4core6detail13_kernel_agentINS1_8__reduce10DrainAgentIiEEJN3cub18CUB_300001_SM_10009GridQueueIjEEiEEEvDpT0_)
        /*005c*/ 	.short	0x0380
        /*005e*/ 	.short	0x000c


	//----- nvinfo : EIATTR_SW_WAR
	.align		4
.L_253:
        /*0060*/ 	.byte	0x04, 0x36
        /*0062*/ 	.short	(.L_255 - .L_254)
.L_254:
        /*0064*/ 	.word	0x00000008
.L_255:


//--------------------- .nv.info._ZN6thrust24THRUST_300001_SM_1000_NS8cuda_cub4core6detail13_kernel_agentINS1_8__reduce11ReduceAgentINS0_12zip_iteratorIN4cuda3std3__45tupleIJNS0_10device_ptrIfEENS0_17counting_iteratorIlNS0_11use_defaultESF_SF_EEEEEEEPNSB_IJflEEESJ_iNS1_9__extrema9arg_min_fIflNSA_4lessIfEEEEEEJSI_SK_iN3cub18CUB_300001_SM_100013GridEvenShareIiEENSS_9GridQueueIjEESP_EEEvDpT0_ --------------------------
	.section	.nv.info._ZN6thrust24THRUST_300001_SM_1000_NS8cuda_cub4core6detail13_kernel_agentINS1_8__reduce11ReduceAgentINS0_12zip_iteratorIN4cuda3std3__45tupleIJNS0_10device_ptrIfEENS0_17counting_iteratorIlNS0_11use_defaultESF_SF_EEEEEEEPNSB_IJflEEESJ_iNS1_9__extrema9arg_min_fIflNSA_4lessIfEEEEEEJSI_SK_iN3cub18CUB_300001_SM_100013GridEvenShareIiEENSS_9GridQueueIjEESP_EEEvDpT0_,"",@"SHT_CUDA_INFO"
	.sectionflags	@""
	.align	4


	//----- nvinfo : EIATTR_CUDA_API_VERSION
	.align		4
        /*0000*/ 	.byte	0x04, 0x37
        /*0002*/ 	.short	(.L_257 - .L_256)
.L_256:
        /*0004*/ 	.word	0x00000082


	//----- nvinfo : EIATTR_KPARAM_INFO
	.align		4
.L_257:
        /*0008*/ 	.byte	0x04, 0x17
        /*000a*/ 	.short	(.L_259 - .L_258)
.L_258:
        /*000c*/ 	.word	0x00000000
        /*0010*/ 	.short	0x0005
        /*0012*/ 	.short	0x0050
        /*0014*/ 	.byte	0x00, 0xf0, 0x05, 0x00


	//----- nvinfo : EIATTR_KPARAM_INFO
	.align		4
.L_259:
        /*0018*/ 	.byte	0x04, 0x17
        /*001a*/ 	.short	(.L_261 - .L_260)
.L_260:
        /*001c*/ 	.word	0x00000000
        /*0020*/ 	.short	0x0004
        /*0022*/ 	.short	0x0048
        /*0024*/ 	.byte	0x00, 0xf0, 0x21, 0x00


	//----- nvinfo : EIATTR_KPARAM_INFO
	.align		4
.L_261:
        /*0028*/ 	.byte	0x04, 0x17
        /*002a*/ 	.short	(.L_263 - .L_262)
.L_262:
        /*002c*/ 	.word	0x00000000
        /*0030*/ 	.short	0x0003
        /*0032*/ 	.short	0x001c
        /*0034*/ 	.byte	0x00, 0xf0, 0xa1, 0x00


	//----- nvinfo : EIATTR_KPARAM_INFO
	.align		4
.L_263:
        /*0038*/ 	.byte	0x04, 0x17
        /*003a*/ 	.short	(.L_265 - .L_264)
.L_264:
        /*003c*/ 	.word	0x00000000
        /*0040*/ 	.short	0x0002
        /*0042*/ 	.short	0x0018
        /*0044*/ 	.byte	0x00, 0xf0, 0x11, 0x00


	//----- nvinfo : EIATTR_KPARAM_INFO
	.align		4
.L_265:
        /*0048*/ 	.byte	0x04, 0x17
        /*004a*/ 	.short	(.L_267 - .L_266)
.L_266:
        /*004c*/ 	.word	0x00000000
        /*0050*/ 	.short	0x0001
        /*0052*/ 	.short	0x0010
        /*0054*/ 	.byte	0x00, 0xf5, 0x21, 0x00


	//----- nvinfo : EIATTR_KPARAM_INFO
	.align		4
.L_267:
        /*0058*/ 	.byte	0x04, 0x17
        /*005a*/ 	.short	(.L_269 - .L_268)
.L_268:
        /*005c*/ 	.word	0x00000000
        /*0060*/ 	.short	0x0000
        /*0062*/ 	.short	0x0000
        /*0064*/ 	.byte	0x00, 0xf0, 0x41, 0x00


	//----- nvinfo : EIATTR_SPARSE_MMA_MASK
	.align		4
.L_269:
        /*0068*/ 	.byte	0x03, 0x50
        /*006a*/ 	.short	0x0000


	//----- nvinfo : EIATTR_MAXREG_COUNT
	.align		4
        /*006c*/ 	.byte	0x03, 0x1b
        /*006e*/ 	.short	0x00ff


	//----- nvinfo : EIATTR_NUM_BARRIERS
	.align		4
        /*0070*/ 	.byte	0x02, 0x4c
        /*0072*/ 	.byte	0x01
	.zero		1


	//----- nvinfo : EIATTR_MERCURY_ISA_VERSION
	.align		4
        /*0074*/ 	.byte	0x03, 0x5f
        /*0076*/ 	.short	0x0101


	//----- nvinfo : EIATTR_COOP_GROUP_MASK_REGIDS
	.align		4
        /*0078*/ 	.byte	0x04, 0x29
        /*007a*/ 	.short	(.L_271 - .L_270)


	//   ....[0]....
.L_270:
        /*007c*/ 	.word	0xffffffff


	//   ....[1]....
        /*0080*/ 	.word	0xffffffff


	//   ....[2]....
        /*0084*/ 	.word	0xffffffff


	//   ....[3]....
        /*0088*/ 	.word	0xffffffff


	//   ....[4]....
        /*008c*/ 	.word	0xffffffff


	//   ....[5]....
        /*0090*/ 	.word	0xffffffff


	//   ....[6]....
        /*0094*/ 	.word	0xffffffff


	//   ....[7]....
        /*0098*/ 	.word	0xffffffff


	//   ....[8]....
        /*009c*/ 	.word	0xffffffff


	//   ....[9]....
        /*00a0*/ 	.word	0xffffffff


	//   ....[10]....
        /*00a4*/ 	.word	0xffffffff


	//   ....[11]....
        /*00a8*/ 	.word	0xffffffff


	//   ....[12]....
        /*00ac*/ 	.word	0xffffffff


	//   ....[13]....
        /*00b0*/ 	.word	0xffffffff


	//   ....[14]....
        /*00b4*/ 	.word	0xffffffff


	//   ....[15]....
        /*00b8*/ 	.word	0xffffffff


	//   ....[16]....
        /*00bc*/ 	.word	0xffffffff


	//   ....[17]....
        /*00c0*/ 	.word	0xffffffff


	//   ....[18]....
        /*00c4*/ 	.word	0xffffffff


	//   ....[19]....
        /*00c8*/ 	.word	0xffffffff


	//   ....[20]....
        /*00cc*/ 	.word	0xffffffff


	//   ....[21]....
        /*00d0*/ 	.word	0xffffffff


	//   ....[22]....
        /*00d4*/ 	.word	0xffffffff


	//   ....[23]....
        /*00d8*/ 	.word	0xffffffff


	//   ....[24]....
        /*00dc*/ 	.word	0xffffffff


	//   ....[25]....
        /*00e0*/ 	.word	0xffffffff


	//   ....[26]....
        /*00e4*/ 	.word	0xffffffff


	//   ....[27]....
        /*00e8*/ 	.word	0xffffffff


	//   ....[28]....
        /*00ec*/ 	.word	0xffffffff


	//   ....[29]....
        /*00f0*/ 	.word	0xffffffff


	//   ....[30]....
        /*00f4*/ 	.word	0xffffffff


	//   ....[31]....
        /*00f8*/ 	.word	0xffffffff


	//   ....[32]....
        /*00fc*/ 	.word	0xffffffff


	//   ....[33]....
        /*0100*/ 	.word	0xffffffff


	//   ....[34]....
        /*0104*/ 	.word	0xffffffff


	//   ....[35]....
        /*0108*/ 	.word	0xffffffff


	//   ....[36]....
        /*010c*/ 	.word	0xffffffff


	//   ....[37]....
        /*0110*/ 	.word	0xffffffff


	//   ....[38]....
        /*0114*/ 	.word	0xffffffff


	//   ....[39]....
        /*0118*/ 	.word	0xffffffff


	//   ....[40]....
        /*011c*/ 	.word	0xffffffff


	//   ....[41]....
        /*0120*/ 	.word	0xffffffff


	//   ....[42]....
        /*0124*/ 	.word	0xffffffff


	//   ....[43]....
        /*0128*/ 	.word	0xffffffff


	//   ....[44]....
        /*012c*/ 	.word	0xffffffff


	//----- nvinfo : EIATTR_COOP_GROUP_INSTR_OFFSETS
	.align		4
.L_271:
        /*0130*/ 	.byte	0x04, 0x28
        /*0132*/ 	.short	(.L_273 - .L_272)


	//   ....[0]....
.L_272:
        /*0134*/ 	.word	0x00000b40


	//   ....[1]....
        /*0138*/ 	.word	0x00000b70


	//   ....[2]....
        /*013c*/ 	.word	0x00000b80


	//   ....[3]....
        /*0140*/ 	.word	0x00000c80


	//   ....[4]....
        /*0144*/ 	.word	0x00000cb0


	//   ....[5]....
        /*0148*/ 	.word	0x00000ce0


	//   ....[6]....
        /*014c*/ 	.word	0x00000de0


	//   ....[7]....
        /*0150*/ 	.word	0x00000e10


	//   ....[8]....
        /*0154*/ 	.word	0x00000e40


	//   ....[9]....
        /*0158*/ 	.word	0x00000f40


	//   ....[10]....
        /*015c*/ 	.word	0x00000f70


	//   ....[11]....
        /*0160*/ 	.word	0x00000fa0


	//   ....[12]....
        /*0164*/ 	.word	0x000010a0


	//   ....[13]....
        /*0168*/ 	.word	0x000010e0


	//   ....[14]....
        /*016c*/ 	.word	0x00001110


	//   ....[15]....
        /*0170*/ 	.word	0x00001cb0


	//   ....[16]....
        /*0174*/ 	.word	0x00001cc0


	//   ....[17]....
        /*0178*/ 	.word	0x00001cd0


	//   ....[18]....
        /*017c*/ 	.word	0x00001dd0


	//   ....[19]....
        /*0180*/ 	.word	0x00001e10


	//   ....[20]....
        /*0184*/ 	.word	0x00001e30


	//   ....[21]....
        /*0188*/ 	.word	0x00001f40


	//   ....[22]....
        /*018c*/ 	.word	0x00001f80


	//   ....[23]....
        /*0190*/ 	.word	0x00001fa0


	//   ....[24]....
        /*0194*/ 	.word	0x000020b0


	//   ....[25]....
        /*0198*/ 	.word	0x000020f0


	//   ....[26]....
        /*019c*/ 	.word	0x00002110


	//   ....[27]....
        /*01a0*/ 	.word	0x00002220


	//   ....[28]....
        /*01a4*/ 	.word	0x00002260


	//   ....[29]....
        /*01a8*/ 	.word	0x00002290


	//   ....[30]....
        /*01ac*/ 	.word	0x00004810


	//   ....[31]....
        /*01b0*/ 	.word	0x00004840


	//   ....[32]....
        /*01b4*/ 	.word	0x00004850


	//   ....[33]....
        /*01b8*/ 	.word	0x00004950


	//   ....[34]....
        /*01bc*/ 	.word	0x00004980


	//   ....[35]....
        /*01c0*/ 	.word	0x000049b0


	//   ....[36]....
        /*01c4*/ 	.word	0x00004ab0


	//   ....[37]....
        /*01c8*/ 	.word	0x00004ae0


	//   ....[38]....
        /*01cc*/ 	.word	0x00004b10


	//   ....[39]....
        /*01d0*/ 	.word	0x00004c10


	//   ....[40]....
        /*01d4*/ 	.word	0x00004c40


	//   ....[41]....
        /*01d8*/ 	.word	0x00004c70


	//   ....[42]....
        /*01dc*/ 	.word	0x00004d70


	//   ....[43]....
        /*01e0*/ 	.word	0x00004db0


	//   ....[44]....
        /*01e4*/ 	.word	0x00004de0


	//----- nvinfo : EIATTR_VRC_CTA_INIT_COUNT
	.align		4
.L_273:
        /*01e8*/ 	.byte	0x02, 0x4a
	.zero		1
	.zero		1


	//----- nvinfo : EIATTR_EXIT_INSTR_OFFSETS
	.align		4
        /*01ec*/ 	.byte	0x04, 0x1c
        /*01ee*/ 	.short	(.L_275 - .L_274)


	//   ....[0]....
.L_274:
        /*01f0*/ 	.word	0x000058a0


	//   ....[1]....
        /*01f4*/ 	.word	0x00005920


	//----- nvinfo : EIATTR_MAX_THREADS
	.align		4
.L_275:
        /*01f8*/ 	.byte	0x04, 0x05
        /*01fa*/ 	.short	(.L_277 - .L_276)
.L_276:
        /*01fc*/ 	.word	0x00000100
        /*0200*/ 	.word	0x00000001
        /*0204*/ 	.word	0x00000001


	//----- nvinfo : EIATTR_CRS_STACK_SIZE
	.align		4
.L_277:
        /*0208*/ 	.byte	0x04, 0x1e
        /*020a*/ 	.short	(.L_279 - .L_278)
.L_278:
        /*020c*/ 	.word	0x00000000


	//----- nvinfo : EIATTR_CBANK_PARAM_SIZE
	.align		4
.L_279:
        /*0210*/ 	.byte	0x03, 0x19
        /*0212*/ 	.short	0x0051


	//----- nvinfo : EIATTR_PARAM_CBANK
	.align		4
        /*0214*/ 	.byte	0x04, 0x0a
        /*0216*/ 	.short	(.L_281 - .L_280)
	.align		4
.L_280:
        /*0218*/ 	.word	index@(.nv.constant0._ZN6thrust24THRUST_300001_SM_1000_NS8cuda_cub4core6detail13_kernel_agentINS1_8__reduce11ReduceAgentINS0_12zip_iteratorIN4cuda3std3__45tupleIJNS0_10device_ptrIfEENS0_17counting_iteratorIlNS0_11use_defaultESF_SF_EEEEEEEPNSB_IJflEEESJ_iNS1_9__extrema9arg_min_fIflNSA_4lessIfEEEEEEJSI_SK_iN3cub18CUB_300001_SM_100013GridEvenShareIiEENSS_9GridQueueIjEESP_EEEvDpT0_)
        /*021c*/ 	.short	0x0380
        /*021e*/ 	.short	0x0051


	//----- nvinfo : EIATTR_SW_WAR
	.align		4
.L_281:
        /*0220*/ 	.byte	0x04, 0x36
        /*0222*/ 	.short	(.L_283 - .L_282)
.L_282:
        /*0224*/ 	.word	0x00000008
.L_283:


//--------------------- .nv.info._ZN6thrust24THRUST_300001_SM_1000_NS8cuda_cub4core6detail13_kernel_agentINS1_8__reduce11ReduceAgentINS0_12zip_iteratorIN4cuda3std3__45tupleIJNS0_10device_ptrIfEENS0_17counting_iteratorIlNS0_11use_defaultESF_SF_EEEEEEEPNSB_IJflEEESJ_iNS1_9__extrema9arg_min_fIflNSA_4lessIfEEEEEEJSI_SK_iSP_EEEvDpT0_ --------------------------
	.section	.nv.info._ZN6thrust24THRUST_300001_SM_1000_NS8cuda_cub4core6detail13_kernel_agentINS1_8__reduce11ReduceAgentINS0_12zip_iteratorIN4cuda3std3__45tupleIJNS0_10device_ptrIfEENS0_17counting_iteratorIlNS0_11use_defaultESF_SF_EEEEEEEPNSB_IJflEEESJ_iNS1_9__extrema9arg_min_fIflNSA_4lessIfEEEEEEJSI_SK_iSP_EEEvDpT0_,"",@"SHT_CUDA_INFO"
	.sectionflags	@""
	.align	4


	//----- nvinfo : EIATTR_CUDA_API_VERSION
	.align		4
        /*0000*/ 	.byte	0x04, 0x37
        /*0002*/ 	.short	(.L_285 - .L_284)
.L_284:
        /*0004*/ 	.word	0x00000082


	//----- nvinfo : EIATTR_KPARAM_INFO
	.align		4
.L_285:
        /*0008*/ 	.byte	0x04, 0x17
        /*000a*/ 	.short	(.L_287 - .L_286)
.L_286:
        /*000c*/ 	.word	0x00000000
        /*0010*/ 	.short	0x0003
        /*0012*/ 	.short	0x001c
        /*0014*/ 	.byte	0x00, 0xf0, 0x05, 0x00


	//----- nvinfo : EIATTR_KPARAM_INFO
	.align		4
.L_287:
        /*0018*/ 	.byte	0x04, 0x17
        /*001a*/ 	.short	(.L_289 - .L_288)
.L_288:
        /*001c*/ 	.word	0x00000000
        /*0020*/ 	.short	0x0002
        /*0022*/ 	.short	0x0018
        /*0024*/ 	.byte	0x00, 0xf0, 0x11, 0x00


	//----- nvinfo : EIATTR_KPARAM_INFO
	.align		4
.L_289:
        /*0028*/ 	.byte	0x04, 0x17
        /*002a*/ 	.short	(.L_291 - .L_290)
.L_290:
        /*002c*/ 	.word	0x00000000
        /*0030*/ 	.short	0x0001
        /*0032*/ 	.short	0x0010
        /*0034*/ 	.byte	0x00, 0xf5, 0x21, 0x00


	//----- nvinfo : EIATTR_KPARAM_INFO
	.align		4
.L_291:
        /*0038*/ 	.byte	0x04, 0x17
        /*003a*/ 	.short	(.L_293 - .L_292)
.L_292:
        /*003c*/ 	.word	0x00000000
        /*0040*/ 	.short	0x0000
        /*0042*/ 	.short	0x0000
        /*0044*/ 	.byte	0x00, 0xf0, 0x41, 0x00


	//----- nvinfo : EIATTR_SPARSE_MMA_MASK
	.align		4
.L_293:
        /*0048*/ 	.byte	0x03, 0x50
        /*004a*/ 	.short	0x0000


	//----- nvinfo : EIATTR_MAXREG_COUNT
	.align		4
        /*004c*/ 	.byte	0x03, 0x1b
        /*004e*/ 	.short	0x00ff


	//----- nvinfo : EIATTR_NUM_BARRIERS
	.align		4
        /*0050*/ 	.byte	0x02, 0x4c
        /*0052*/ 	.byte	0x01
	.zero		1


	//----- nvinfo : EIATTR_MERCURY_ISA_VERSION
	.align		4
        /*0054*/ 	.byte	0x03, 0x5f
        /*0056*/ 	.short	0x0101


	//----- nvinfo : EIATTR_COOP_GROUP_MASK_REGIDS
	.align		4
        /*0058*/ 	.byte	0x04, 0x29
        /*005a*/ 	.short	(.L_295 - .L_294)


	//   ....[0]....
.L_294:
        /*005c*/ 	.word	0xffffffff


	//   ....[1]....
        /*0060*/ 	.word	0xffffffff


	//   ....[2]....
        /*0064*/ 	.word	0xffffffff


	//   ....[3]....
        /*0068*/ 	.word	0xffffffff


	//   ....[4]....
        /*006c*/ 	.word	0xffffffff


	//   ....[5]....
        /*0070*/ 	.word	0xffffffff


	//   ....[6]....
        /*0074*/ 	.word	0xffffffff


	//   ....[7]....
        /*0078*/ 	.word	0xffffffff


	//   ....[8]....
        /*007c*/ 	.word	0xffffffff


	//   ....[9]....
        /*0080*/ 	.word	0xffffffff


	//   ....[10]....
        /*0084*/ 	.word	0xffffffff


	//   ....[11]....
        /*0088*/ 	.word	0xffffffff


	//   ....[12]....
        /*008c*/ 	.word	0xffffffff


	//   ....[13]....
        /*0090*/ 	.word	0xffffffff


	//   ....[14]....
        /*0094*/ 	.word	0xffffffff


	//   ....[15]....
        /*0098*/ 	.word	0xffffffff


	//   ....[16]....
        /*009c*/ 	.word	0xffffffff


	//   ....[17]....
        /*00a0*/ 	.word	0xffffffff


	//   ....[18]....
        /*00a4*/ 	.word	0xffffffff


	//   ....[19]....
        /*00a8*/ 	.word	0xffffffff


	//   ....[20]....
        /*00ac*/ 	.word	0xffffffff


	//   ....[21]....
        /*00b0*/ 	.word	0xffffffff


	//   ....[22]....
        /*00b4*/ 	.word	0xffffffff


	//   ....[23]....
        /*00b8*/ 	.word	0xffffffff


	//   ....[24]....
        /*00bc*/ 	.word	0xffffffff


	//   ....[25]....
        /*00c0*/ 	.word	0xffffffff


	//   ....[26]....
        /*00c4*/ 	.word	0xffffffff


	//   ....[27]....
        /*00c8*/ 	.word	0xffffffff


	//   ....[28]....
        /*00cc*/ 	.word	0xffffffff


	//   ....[29]....
        /*00d0*/ 	.word	0xffffffff


	//   ....[30]....
        /*00d4*/ 	.word	0xffffffff


	//   ....[31]....
        /*00d8*/ 	.word	0xffffffff


	//   ....[32]....
        /*00dc*/ 	.word	0xffffffff


	//   ....[33]....
        /*00e0*/ 	.word	0xffffffff


	//   ....[34]....
        /*00e4*/ 	.word	0xffffffff


	//   ....[35]....
        /*00e8*/ 	.word	0xffffffff


	//   ....[36]....
        /*00ec*/ 	.word	0xffffffff


	//   ....[37]....
        /*00f0*/ 	.word	0xffffffff


	//   ....[38]....
        /*00f4*/ 	.word	0xffffffff


	//   ....[39]....
        /*00f8*/ 	.word	0xffffffff


	//   ....[40]....
        /*00fc*/ 	.word	0xffffffff


	//   ....[41]....
        /*0100*/ 	.word	0xffffffff


	//   ....[42]....
        /*0104*/ 	.word	0xffffffff


	//   ....[43]....
        /*0108*/ 	.word	0xffffffff


	//   ....[44]....
        /*010c*/ 	.word	0xffffffff


	//----- nvinfo : EIATTR_COOP_GROUP_INSTR_OFFSETS
	.align		4
.L_295:
        /*0110*/ 	.byte	0x04, 0x28
        /*0112*/ 	.short	(.L_297 - .L_296)


	//   ....[0]....
.L_296:
        /*0114*/ 	.word	0x00000b10


	//   ....[1]....
        /*0118*/ 	.word	0x00000b40


	//   ....[2]....
        /*011c*/ 	.word	0x00000b50


	//   ....[3]....
        /*0120*/ 	.word	0x00000c50


	//   ....[4]....
        /*0124*/ 	.word	0x00000c80


	//   ....[5]....
        /*0128*/ 	.word	0x00000cb0


	//   ....[6]....
        /*012c*/ 	.word	0x00000db0


	//   ....[7]....
        /*0130*/ 	.word	0x00000de0


	//   ....[8]....
        /*0134*/ 	.word	0x00000e10


	//   ....[9]....
        /*0138*/ 	.word	0x00000f10


	//   ....[10]....
        /*013c*/ 	.word	0x00000f40


	//   ....[11]....
        /*0140*/ 	.word	0x00000f70


	//   ....[12]....
        /*0144*/ 	.word	0x00001070


	//   ....[13]....
        /*0148*/ 	.word	0x000010b0


	//   ....[14]....
        /*014c*/ 	.word	0x000010e0


	//   ....[15]....
        /*0150*/ 	.word	0x00001c80


	//   ....[16]....
        /*0154*/ 	.word	0x00001c90


	//   ....[17]....
        /*0158*/ 	.word	0x00001ca0


	//   ....[18]....
        /*015c*/ 	.word	0x00001da0


	//   ....[19]....
        /*0160*/ 	.word	0x00001de0


	//   ....[20]....
        /*0164*/ 	.word	0x00001e00


	//   ....[21]....
        /*0168*/ 	.word	0x00001f10


	//   ....[22]....
        /*016c*/ 	.word	0x00001f50


	//   ....[23]....
        /*0170*/ 	.word	0x00001f70


	//   ....[24]....
        /*0174*/ 	.word	0x00002080


	//   ....[25]....
        /*0178*/ 	.word	0x000020c0


	//   ....[26]....
        /*017c*/ 	.word	0x000020f0


	//   ....[27]....
        /*0180*/ 	.word	0x000021f0


	//   ....[28]....
        /*0184*/ 	.word	0x00002230


	//   ....[29]....
        /*0188*/ 	.word	0x00002260


	//   ....[30]....
        /*018c*/ 	.word	0x000045f0


	//   ....[31]....
        /*0190*/ 	.word	0x00004620


	//   ....[32]....
        /*0194*/ 	.word	0x00004630


	//   ....[33]....
        /*0198*/ 	.word	0x00004730


	//   ....[34]....
        /*019c*/ 	.word	0x00004760


	//   ....[35]....
        /*01a0*/ 	.word	0x00004790


	//   ....[36]....
        /*01a4*/ 	.word	0x00004890


	//   ....[37]....
        /*01a8*/ 	.word	0x000048c0


	//   ....[38]....
        /*01ac*/ 	.word	0x000048f0


	//   ....[39]....
        /*01b0*/ 	.word	0x000049f0


	//   ....[40]....
        /*01b4*/ 	.word	0x00004a20


	//   ....[41]....
        /*01b8*/ 	.word	0x00004a50


	//   ....[42]....
        /*01bc*/ 	.word	0x00004b50


	//   ....[43]....
        /*01c0*/ 	.word	0x00004b90


	//   ....[44]....
        /*01c4*/ 	.word	0x00004bc0


	//----- nvinfo : EIATTR_VRC_CTA_INIT_COUNT
	.align		4
.L_297:
        /*01c8*/ 	.byte	0x02, 0x4a
	.zero		1
	.zero		1


	//----- nvinfo : EIATTR_EXIT_INSTR_OFFSETS
	.align		4
        /*01cc*/ 	.byte	0x04, 0x1c
        /*01ce*/ 	.short	(.L_299 - .L_298)


	//   ....[0]....
.L_298:
        /*01d0*/ 	.word	0x00000030


	//   ....[1]....
        /*01d4*/ 	.word	0x000056a0


	//   ....[2]....
        /*01d8*/ 	.word	0x00005700


	//----- nvinfo : EIATTR_MAX_THREADS
	.align		4
.L_299:
        /*01dc*/ 	.byte	0x04, 0x05
        /*01de*/ 	.short	(.L_301 - .L_300)
.L_300:
        /*01e0*/ 	.word	0x00000100
        /*01e4*/ 	.word	0x00000001
        /*01e8*/ 	.word	0x00000001


	//----- nvinfo : EIATTR_CRS_STACK_SIZE
	.align		4
.L_301:
        /*01ec*/ 	.byte	0x04, 0x1e
        /*01ee*/ 	.short	(.L_303 - .L_302)
.L_302:
        /*01f0*/ 	.word	0x00000000


	//----- nvinfo : EIATTR_CBANK_PARAM_SIZE
	.align		4
.L_303:
        /*01f4*/ 	.byte	0x03, 0x19
        /*01f6*/ 	.short	0x001d


	//----- nvinfo : EIATTR_PARAM_CBANK
	.align		4
        /*01f8*/ 	.byte	0x04, 0x0a
        /*01fa*/ 	.short	(.L_305 - .L_304)
	.align		4
.L_304:
        /*01fc*/ 	.word	index@(.nv.constant0._ZN6thrust24THRUST_300001_SM_1000_NS8cuda_cub4core6detail13_kernel_agentINS1_8__reduce11ReduceAgentINS0_12zip_iteratorIN4cuda3std3__45tupleIJNS0_10device_ptrIfEENS0_17counting_iteratorIlNS0_11use_defaultESF_SF_EEEEEEEPNSB_IJflEEESJ_iNS1_9__extrema9arg_min_fIflNSA_4lessIfEEEEEEJSI_SK_iSP_EEEvDpT0_)
        /*0200*/ 	.short	0x0380
        /*0202*/ 	.short	0x001d


	//----- nvinfo : EIATTR_SW_WAR
	.align		4
.L_305:
        /*0204*/ 	.byte	0x04, 0x36
        /*0206*/ 	.short	(.L_307 - .L_306)
.L_306:
        /*0208*/ 	.word	0x00000008
.L_307:


//--------------------- .nv.info._Z14nextGenerationPfS_S_iibP17curandStateXORWOW --------------------------
	.section	.nv.info._Z14nextGenerationPfS_S_iibP17curandStateXORWOW,"",@"SHT_CUDA_INFO"
	.sectionflags	@""
	.align	4


	//----- nvinfo : EIATTR_CUDA_API_VERSION
	.align		4
        /*0000*/ 	.byte	0x04, 0x37
        /*0002*/ 	.short	(.L_309 - .L_308)
.L_308:
        /*0004*/ 	.word	0x00000082


	//----- nvinfo : EIATTR_KPARAM_INFO
	.align		4
.L_309:
        /*0008*/ 	.byte	0x04, 0x17
        /*000a*/ 	.short	(.L_311 - .L_310)
.L_310:
        /*000c*/ 	.word	0x00000000
        /*0010*/ 	.short	0x0006
        /*0012*/ 	.short	0x0028
        /*0014*/ 	.byte	0x00, 0xf5, 0x21, 0x00


	//----- nvinfo : EIATTR_KPARAM_INFO
	.align		4
.L_311:
        /*0018*/ 	.byte	0x04, 0x17
        /*001a*/ 	.short	(.L_313 - .L_312)
.L_312:
        /*001c*/ 	.word	0x00000000
        /*0020*/ 	.short	0x0005
        /*0022*/ 	.short	0x0020
        /*0024*/ 	.byte	0x00, 0xf0, 0x05, 0x00


	//----- nvinfo : EIATTR_KPARAM_INFO
	.align		4
.L_313:
        /*0028*/ 	.byte	0x04, 0x17
        /*002a*/ 	.short	(.L_315 - .L_314)
.L_314:
        /*002c*/ 	.word	0x00000000
        /*0030*/ 	.short	0x0004
        /*0032*/ 	.short	0x001c
        /*0034*/ 	.byte	0x00, 0xf0, 0x11, 0x00


	//----- nvinfo : EIATTR_KPARAM_INFO
	.align		4
.L_315:
        /*0038*/ 	.byte	0x04, 0x17
        /*003a*/ 	.short	(.L_317 - .L_316)
.L_316:
        /*003c*/ 	.word	0x00000000
        /*0040*/ 	.short	0x0003
        /*0042*/ 	.short	0x0018
        /*0044*/ 	.byte	0x00, 0xf0, 0x11, 0x00


	//----- nvinfo : EIATTR_KPARAM_INFO
	.align		4
.L_317:
        /*0048*/ 	.byte	0x04, 0x17
        /*004a*/ 	.short	(.L_319 - .L_318)
.L_318:
        /*004c*/ 	.word	0x00000000
        /*0050*/ 	.short	0x0002
        /*0052*/ 	.short	0x0010
        /*0054*/ 	.byte	0x00, 0xf5, 0x21, 0x00


	//----- nvinfo : EIATTR_KPARAM_INFO
	.align		4
.L_319:
        /*0058*/ 	.byte	0x04, 0x17
        /*005a*/ 	.short	(.L_321 - .L_320)
.L_320:
        /*005c*/ 	.word	0x00000000
        /*0060*/ 	.short	0x0001
        /*0062*/ 	.short	0x0008
        /*0064*/ 	.byte	0x00, 0xf5, 0x21, 0x00


	//----- nvinfo : EIATTR_KPARAM_INFO
	.align		4
.L_321:
        /*0068*/ 	.byte	0x04, 0x17
        /*006a*/ 	.short	(.L_323 - .L_322)
.L_322:
        /*006c*/ 	.word	0x00000000
        /*0070*/ 	.short	0x0000
        /*0072*/ 	.short	0x0000
        /*0074*/ 	.byte	0x00, 0xf5, 0x21, 0x00


	//----- nvinfo : EIATTR_SPARSE_MMA_MASK
	.align		4
.L_323:
        /*0078*/ 	.byte	0x03, 0x50
        /*007a*/ 	.short	0x0000


	//----- nvinfo : EIATTR_MAXREG_COUNT
	.align		4
        /*007c*/ 	.byte	0x03, 0x1b
        /*007e*/ 	.short	0x00ff


	//----- nvinfo : EIATTR_MERCURY_ISA_VERSION
	.align		4
        /*0080*/ 	.byte	0x03, 0x5f
        /*0082*/ 	.short	0x0101


	//----- nvinfo : EIATTR_VRC_CTA_INIT_COUNT
	.align		4
        /*0084*/ 	.byte	0x02, 0x4a
	.zero		1
	.zero		1


	//----- nvinfo : EIATTR_EXIT_INSTR_OFFSETS
	.align		4
        /*0088*/ 	.byte	0x04, 0x1c
        /*008a*/ 	.short	(.L_325 - .L_324)


	//   ....[0]....
.L_324:
        /*008c*/ 	.word	0x00000070


	//   ....[1]....
        /*0090*/ 	.word	0x000027b0


	//   ....[2]....
        /*0094*/ 	.word	0x00002f10


	//   ....[3]....
        /*0098*/ 	.word	0x000032f0


	//   ....[4]....
        /*009c*/ 	.word	0x00003530


	//   ....[5]....
        /*00a0*/ 	.word	0x00003630


	//----- nvinfo : EIATTR_CBANK_PARAM_SIZE
	.align		4
.L_325:
        /*00a4*/ 	.byte	0x03, 0x19
        /*00a6*/ 	.short	0x0030


	//----- nvinfo : EIATTR_PARAM_CBANK
	.align		4
        /*00a8*/ 	.byte	0x04, 0x0a
        /*00aa*/ 	.short	(.L_327 - .L_326)
	.align		4
.L_326:
        /*00ac*/ 	.word	index@(.nv.constant0._Z14nextGenerationPfS_S_iibP17curandStateXORWOW)
        /*00b0*/ 	.short	0x0380
        /*00b2*/ 	.short	0x0030


	//----- nvinfo : EIATTR_SW_WAR
	.align		4
.L_327:
        /*00b4*/ 	.byte	0x04, 0x36
        /*00b6*/ 	.short	(.L_329 - .L_328)
.L_328:
        /*00b8*/ 	.word	0x00000008
.L_329:


//--------------------- .nv.info._Z22geneticAlgorithmKernelPfS_S_S_iiiP17curandStateXORWOW --------------------------
	.section	.nv.info._Z22geneticAlgorithmKernelPfS_S_S_iiiP17curandStateXORWOW,"",@"SHT_CUDA_INFO"
	.sectionflags	@""
	.align	4


	//----- nvinfo : EIATTR_CUDA_API_VERSION
	.align		4
        /*0000*/ 	.byte	0x04, 0x37
        /*0002*/ 	.short	(.L_331 - .L_330)
.L_330:
        /*0004*/ 	.word	0x00000082


	//----- nvinfo : EIATTR_KPARAM_INFO
	.align		4
.L_331:
        /*0008*/ 	.byte	0x04, 0x17
        /*000a*/ 	.short	(.L_333 - .L_332)
.L_332:
        /*000c*/ 	.word	0x00000000
        /*0010*/ 	.short	0x0007
        /*0012*/ 	.short	0x0030
        /*0014*/ 	.byte	0x00, 0xf5, 0x21, 0x00


	//----- nvinfo : EIATTR_KPARAM_INFO
	.align		4
.L_333:
        /*0018*/ 	.byte	0x04, 0x17
        /*001a*/ 	.short	(.L_335 - .L_334)
.L_334:
        /*001c*/ 	.word	0x00000000
        /*0020*/ 	.short	0x0006
        /*0022*/ 	.short	0x0028
        /*0024*/ 	.byte	0x00, 0xf0, 0x11, 0x00


	//----- nvinfo : EIATTR_KPARAM_INFO
	.align		4
.L_335:
        /*0028*/ 	.byte	0x04, 0x17
        /*002a*/ 	.short	(.L_337 - .L_336)
.L_336:
        /*002c*/ 	.word	0x00000000
        /*0030*/ 	.short	0x0005
        /*0032*/ 	.short	0x0024
        /*0034*/ 	.byte	0x00, 0xf0, 0x11, 0x00


	//----- nvinfo : EIATTR_KPARAM_INFO
	.align		4
.L_337:
        /*0038*/ 	.byte	0x04, 0x17
        /*003a*/ 	.short	(.L_339 - .L_338)
.L_338:
        /*003c*/ 	.word	0x00000000
        /*0040*/ 	.short	0x0004
        /*0042*/ 	.short	0x0020
        /*0044*/ 	.byte	0x00, 0xf0, 0x11, 0x00


	//----- nvinfo : EIATTR_KPARAM_INFO
	.align		4
.L_339:
        /*0048*/ 	.byte	0x04, 0x17
        /*004a*/ 	.short	(.L_341 - .L_340)
.L_340:
        /*004c*/ 	.word	0x00000000
        /*0050*/ 	.short	0x0003
        /*0052*/ 	.short	0x0018
        /*0054*/ 	.byte	0x00, 0xf5, 0x21, 0x00


	//----- nvinfo : EIATTR_KPARAM_INFO
	.align		4
.L_341:
        /*0058*/ 	.byte	0x04, 0x17
        /*005a*/ 	.short	(.L_343 - .L_342)
.L_342:
        /*005c*/ 	.word	0x00000000
        /*0060*/ 	.short	0x0002
        /*0062*/ 	.short	0x0010
        /*0064*/ 	.byte	0x00, 0xf5, 0x21, 0x00


	//----- nvinfo : EIATTR_KPARAM_INFO
	.align		4
.L_343:
        /*0068*/ 	.byte	0x04, 0x17
        /*006a*/ 	.short	(.L_345 - .L_344)
.L_344:
        /*006c*/ 	.word	0x00000000
        /*0070*/ 	.short	0x0001
        /*0072*/ 	.short	0x0008
        /*0074*/ 	.byte	0x00, 0xf5, 0x21, 0x00


	//----- nvinfo : EIATTR_KPARAM_INFO
	.align		4
.L_345:
        /*0078*/ 	.byte	0x04, 0x17
        /*007a*/ 	.short	(.L_347 - .L_346)
.L_346:
        /*007c*/ 	.word	0x00000000
        /*0080*/ 	.short	0x0000
        /*0082*/ 	.short	0x0000
        /*0084*/ 	.byte	0x00, 0xf5, 0x21, 0x00


	//----- nvinfo : EIATTR_SPARSE_MMA_MASK
	.align		4
.L_347:
        /*0088*/ 	.byte	0x03, 0x50
        /*008a*/ 	.short	0x0000


	//----- nvinfo : EIATTR_MAXREG_COUNT
	.align		4
        /*008c*/ 	.byte	0x03, 0x1b
        /*008e*/ 	.short	0x00ff


	//----- nvinfo : EIATTR_MERCURY_ISA_VERSION
	.align		4
        /*0090*/ 	.byte	0x03, 0x5f
        /*0092*/ 	.short	0x0101


	//----- nvinfo : EIATTR_VRC_CTA_INIT_COUNT
	.align		4
        /*0094*/ 	.byte	0x02, 0x4a
	.zero		1
	.zero		1


	//----- nvinfo : EIATTR_EXIT_INSTR_OFFSETS
	.align		4
        /*0098*/ 	.byte	0x04, 0x1c
        /*009a*/ 	.short	(.L_349 - .L_348)


	//   ....[0]....
.L_348:
        /*009c*/ 	.word	0x00000070


	//   ....[1]....
        /*00a0*/ 	.word	0x00003900


	//----- nvinfo : EIATTR_CRS_STACK_SIZE
	.align		4
.L_349:
        /*00a4*/ 	.byte	0x04, 0x1e
        /*00a6*/ 	.short	(.L_351 - .L_350)
.L_350:
        /*00a8*/ 	.word	0x00000000


	//----- nvinfo : EIATTR_CBANK_PARAM_SIZE
	.align		4
.L_351:
        /*00ac*/ 	.byte	0x03, 0x19
        /*00ae*/ 	.short	0x0038


	//----- nvinfo : EIATTR_PARAM_CBANK
	.align		4
        /*00b0*/ 	.byte	0x04, 0x0a
        /*00b2*/ 	.short	(.L_353 - .L_352)
	.align		4
.L_352:
        /*00b4*/ 	.word	index@(.nv.constant0._Z22geneticAlgorithmKernelPfS_S_S_iiiP17curandStateXORWOW)
        /*00b8*/ 	.short	0x0380
        /*00ba*/ 	.short	0x0038


	//----- nvinfo : EIATTR_SW_WAR
	.align		4
.L_353:
        /*00bc*/ 	.byte	0x04, 0x36
        /*00be*/ 	.short	(.L_355 - .L_354)
.L_354:
        /*00c0*/ 	.word	0x00000008
.L_355:


//--------------------- .nv.callgraph             --------------------------
	.section	.nv.callgraph,"",@"SHT_CUDA_CALLGRAPH"
	.align	4
	.sectionentsize	8
	.align		4
        /*0000*/ 	.word	0x00000000
	.align		4
        /*0004*/ 	.word	0xffffffff
	.align		4
        /*0008*/ 	.word	0x00000000
	.align		4
        /*000c*/ 	.word	0xfffffffe
	.align		4
        /*0010*/ 	.word	0x00000000
	.align		4
        /*0014*/ 	.word	0xfffffffd
	.align		4
        /*0018*/ 	.word	0x00000000
	.align		4
        /*001c*/ 	.word	0xfffffffc


//--------------------- .nv.constant4             --------------------------
	.section	.nv.constant4,"a",@progbits
	.align	8
	.align		8
.nv.constant4:
        /*0000*/ 	.dword	precalc_xorwow_matrix
	.align		8
        /*0008*/ 	.dword	precalc_xorwow_offset_matrix
	.align		8
        /*0010*/ 	.dword	mrg32k3aM1
	.align		8
        /*0018*/ 	.dword	mrg32k3aM2
	.align		8
        /*0020*/ 	.dword	mrg32k3aM1SubSeq
	.align		8
        /*0028*/ 	.dword	mrg32k3aM2SubSeq
	.align		8
        /*0030*/ 	.dword	mrg32k3aM1Seq
	.align		8
        /*0038*/ 	.dword	mrg32k3aM2Seq
	.align		8
        /*0040*/ 	.dword	_ZN34_INTERNAL_00750a83_4_k_cu_5d812a664cuda3std3__45__cpo5beginE
	.align		8
        /*0048*/ 	.dword	_ZN34_INTERNAL_00750a83_4_k_cu_5d812a664cuda3std3__45__cpo3endE
	.align		8
        /*0050*/ 	.dword	_ZN34_INTERNAL_00750a83_4_k_cu_5d812a664cuda3std3__45__cpo6cbeginE
	.align		8
        /*0058*/ 	.dword	_ZN34_INTERNAL_00750a83_4_k_cu_5d812a664cuda3std3__45__cpo4cendE
	.align		8
        /*0060*/ 	.dword	_ZN34_INTERNAL_00750a83_4_k_cu_5d812a664cuda3std3__45__cpo6rbeginE
	.align		8
        /*0068*/ 	.dword	_ZN34_INTERNAL_00750a83_4_k_cu_5d812a664cuda3std3__45__cpo4rendE
	.align		8
        /*0070*/ 	.dword	_ZN34_INTERNAL_00750a83_4_k_cu_5d812a664cuda3std3__45__cpo7crbeginE
	.align		8
        /*0078*/ 	.dword	_ZN34_INTERNAL_00750a83_4_k_cu_5d812a664cuda3std3__45__cpo5crendE
	.align		8
        /*0080*/ 	.dword	_ZN34_INTERNAL_00750a83_4_k_cu_5d812a664cuda3std3__436_GLOBAL__N__00750a83_4_k_cu_5d812a666ignoreE
	.align		8
        /*0088*/ 	.dword	_ZN34_INTERNAL_00750a83_4_k_cu_5d812a664cuda3std3__419piecewise_constructE
	.align		8
        /*0090*/ 	.dword	_ZN34_INTERNAL_00750a83_4_k_cu_5d812a664cuda3std3__48in_placeE
	.align		8
        /*0098*/ 	.dword	_ZN34_INTERNAL_00750a83_4_k_cu_5d812a664cuda3std3__420unreachable_sentinelE
	.align		8
        /*00a0*/ 	.dword	_ZN34_INTERNAL_00750a83_4_k_cu_5d812a664cuda3std3__47nulloptE
	.align		8
        /*00a8*/ 	.dword	_ZN34_INTERNAL_00750a83_4_k_cu_5d812a664cuda3std3__48unexpectE
	.align		8
        /*00b0*/ 	.dword	_ZN34_INTERNAL_00750a83_4_k_cu_5d812a664cuda3std6ranges3__45__cpo4swapE
	.align		8
        /*00b8*/ 	.dword	_ZN34_INTERNAL_00750a83_4_k_cu_5d812a664cuda3std6ranges3__45__cpo9iter_moveE
	.align		8
        /*00c0*/ 	.dword	_ZN34_INTERNAL_00750a83_4_k_cu_5d812a664cuda3std6ranges3__45__cpo5beginE
	.align		8
        /*00c8*/ 	.dword	_ZN34_INTERNAL_00750a83_4_k_cu_5d812a664cuda3std6ranges3__45__cpo3endE
	.align		8
        /*00d0*/ 	.dword	_ZN34_INTERNAL_00750a83_4_k_cu_5d812a664cuda3std6ranges3__45__cpo6cbeginE
	.align		8
        /*00d8*/ 	.dword	_ZN34_INTERNAL_00750a83_4_k_cu_5d812a664cuda3std6ranges3__45__cpo4cendE
	.align		8
        /*00e0*/ 	.dword	_ZN34_INTERNAL_00750a83_4_k_cu_5d812a664cuda3std6ranges3__45__cpo7advanceE
	.align		8
        /*00e8*/ 	.dword	_ZN34_INTERNAL_00750a83_4_k_cu_5d812a664cuda3std6ranges3__45__cpo9iter_swapE
	.align		8
        /*00f0*/ 	.dword	_ZN34_INTERNAL_00750a83_4_k_cu_5d812a664cuda3std6ranges3__45__cpo4nextE
	.align		8
        /*00f8*/ 	.dword	_ZN34_INTERNAL_00750a83_4_k_cu_5d812a664cuda3std6ranges3__45__cpo4prevE
	.align		8
        /*0100*/ 	.dword	_ZN34_INTERNAL_00750a83_4_k_cu_5d812a664cuda3std6ranges3__45__cpo4dataE
	.align		8
        /*0108*/ 	.dword	_ZN34_INTERNAL_00750a83_4_k_cu_5d812a664cuda3std6ranges3__45__cpo5cdataE
	.align		8
        /*0110*/ 	.dword	_ZN34_INTERNAL_00750a83_4_k_cu_5d812a664cuda3std6ranges3__45__cpo4sizeE
	.align		8
        /*0118*/ 	.dword	_ZN34_INTERNAL_00750a83_4_k_cu_5d812a664cuda3std6ranges3__45__cpo5ssizeE
	.align		8
        /*0120*/ 	.dword	_ZN34_INTERNAL_00750a83_4_k_cu_5d812a664cuda3std6ranges3__45__cpo8distanceE
	.align		8
        /*0128*/ 	.dword	_ZN34_INTERNAL_00750a83_4_k_cu_5d812a666thrust24THRUST_300001_SM_1000_NS8cuda_cub3parE
	.align		8
        /*0130*/ 	.dword	_ZN34_INTERNAL_00750a83_4_k_cu_5d812a666thrust24THRUST_300001_SM_1000_NS8cuda_cub10par_nosyncE
	.align		8
        /*0138*/ 	.dword	_ZN34_INTERNAL_00750a83_4_k_cu_5d812a666thrust24THRUST_300001_SM_1000_NS6system6detail10sequential3seqE
	.align		8
        /*0140*/ 	.dword	_ZN34_INTERNAL_00750a83_4_k_cu_5d812a666thrust24THRUST_300001_SM_1000_NS6system3cpp3parE
	.align		8
        /*0148*/ 	.dword	_ZN34_INTERNAL_00750a83_4_k_cu_5d812a666thrust24THRUST_300001_SM_1000_NS12placeholders2_1E
	.align		8
        /*0150*/ 	.dword	_ZN34_INTERNAL_00750a83_4_k_cu_5d812a666thrust24THRUST_300001_SM_1000_NS12placeholders2_2E
	.align		8
        /*0158*/ 	.dword	_ZN34_INTERNAL_00750a83_4_k_cu_5d812a666thrust24THRUST_300001_SM_1000_NS12placeholders2_3E
	.align		8
        /*0160*/ 	.dword	_ZN34_INTERNAL_00750a83_4_k_cu_5d812a666thrust24THRUST_300001_SM_1000_NS12placeholders2_4E
	.align		8
        /*0168*/ 	.dword	_ZN34_INTERNAL_00750a83_4_k_cu_5d812a666thrust24THRUST_300001_SM_1000_NS12placeholders2_5E
	.align		8
        /*0170*/ 	.dword	_ZN34_INTERNAL_00750a83_4_k_cu_5d812a666thrust24THRUST_300001_SM_1000_NS12placeholders2_6E
	.align		8
        /*0178*/ 	.dword	_ZN34_INTERNAL_00750a83_4_k_cu_5d812a666thrust24THRUST_300001_SM_1000_NS12placeholders2_7E
	.align		8
        /*0180*/ 	.dword	_ZN34_INTERNAL_00750a83_4_k_cu_5d812a666thrust24THRUST_300001_SM_1000_NS12placeholders2_8E
	.align		8
        /*0188*/ 	.dword	_ZN34_INTERNAL_00750a83_4_k_cu_5d812a666thrust24THRUST_300001_SM_1000_NS12placeholders2_9E
	.align		8
        /*0190*/ 	.dword	_ZN34_INTERNAL_00750a83_4_k_cu_5d812a666thrust24THRUST_300001_SM_1000_NS12placeholders3_10E
	.align		8
        /*0198*/ 	.dword	_ZN34_INTERNAL_00750a83_4_k_cu_5d812a666thrust24THRUST_300001_SM_1000_NS3seqE
	.align		8
        /*01a0*/ 	.dword	_ZN34_INTERNAL_00750a83_4_k_cu_5d812a666thrust24THRUST_300001_SM_1000_NS6deviceE


//--------------------- .nv.constant3             --------------------------
	.section	.nv.constant3,"a",@progbits
	.align	8
.nv.constant3:
	.type		__cr_lgamma_table,@object
	.size		__cr_lgamma_table,(.L_8 - __cr_lgamma_table)
__cr_lgamma_table:
        /*0000*/ 	.byte	0x00, 0x00, 0x00, 0x00, 0x00, 0x00, 0x00, 0x00, 0x00, 0x00, 0x00, 0x00, 0x00, 0x00, 0x00, 0x00
        /*0010*/ 	.byte	0xef, 0x39, 0xfa, 0xfe, 0x42, 0x2e, 0xe6, 0x3f, 0x02, 0x20, 0x2a, 0xfa, 0x0b, 0xab, 0xfc, 0x3f
        /*0020*/ 	.byte	0xf9, 0x2c, 0x92, 0x7c, 0xa7, 0x6c, 0x09, 0x40, 0xc9, 0x79, 0x44, 0x3c, 0x64, 0x26, 0x13, 0x40
        /*0030*/ 	.byte	0xca, 0x01, 0xcf, 0x3a, 0x27, 0x51, 0x1a, 0x40, 0x30, 0xcc, 0x2d, 0xf3, 0xe1, 0x0c, 0x21, 0x40
        /*0040*/ 	.byte	0x0d, 0xb7, 0xfc, 0x82, 0x8e, 0x35, 0x25, 0x40
.L_8:


//--------------------- .text._ZN3cub18CUB_300001_SM_10006detail11EmptyKernelIvEEvv --------------------------
	.section	.text._ZN3cub18CUB_300001_SM_10006detail11EmptyKernelIvEEvv,"ax",@progbits
	.align	128
        .global         _ZN3cub18CUB_300001_SM_10006detail11EmptyKernelIvEEvv
        .type           _ZN3cub18CUB_300001_SM_10006detail11EmptyKernelIvEEvv,@function
        .size           _ZN3cub18CUB_300001_SM_10006detail11EmptyKernelIvEEvv,(.L_x_871 - _ZN3cub18CUB_300001_SM_10006detail11EmptyKernelIvEEvv)
        .other          _ZN3cub18CUB_300001_SM_10006detail11EmptyKernelIvEEvv,@"STO_CUDA_ENTRY STV_DEFAULT"
_ZN3cub18CUB_300001_SM_10006detail11EmptyKernelIvEEvv:
.text._ZN3cub18CUB_300001_SM_10006detail11EmptyKernelIvEEvv:
[----:B------:R-:W-:Y:S01]  /*0000*/  LDC R1, c[0x0][0x37c] ;  /* 0x0000df00ff017b82 */ /* 0x000fe20000000800 */
[----:B------:R-:W-:Y:S05]  /*0010*/  EXIT ;  /* 0x000000000000794d */ /* 0x000fea0003800000 */
.L_x_0:
[----:B------:R-:W-:-:S00]  /*0020*/  BRA `(.L_x_0) ;  /* 0xfffffffc00fc7947 */ /* 0x000fc0000383ffff */
[----:B------:R-:W-:-:S00]  /*0030*/  NOP ;  /* 0x0000000000007918 */ /* 0x000fc00000000000 */
        /* <DEDUP_REMOVED lines=12> */
.L_x_871:


//--------------------- .text._ZN6thrust24THRUST_300001_SM_1000_NS8cuda_cub4core6detail13_kernel_agentINS1_8__reduce11ReduceAgentIPN4cuda3std3__45tupleIJflEEESC_SB_lNS1_9__extrema9arg_min_fIflNS9_4lessIfEEEEEEJSC_SC_iSH_EEEvDpT0_ --------------------------
	.section	.text._ZN6thrust24THRUST_300001_SM_1000_NS8cuda_cub4core6detail13_kernel_agentINS1_8__reduce11ReduceAgentIPN4cuda3std3__45tupleIJflEEESC_SB_lNS1_9__extrema9arg_min_fIflNS9_4lessIfEEEEEEJSC_SC_iSH_EEEvDpT0_,"ax",@progbits
	.align	128
        .global         _ZN6thrust24THRUST_300001_SM_1000_NS8cuda_cub4core6detail13_kernel_agentINS1_8__reduce11ReduceAgentIPN4cuda3std3__45tupleIJflEEESC_SB_lNS1_9__extrema9arg_min_fIflNS9_4lessIfEEEEEEJSC_SC_iSH_EEEvDpT0_
        .type           _ZN6thrust24THRUST_300001_SM_1000_NS8cuda_cub4core6detail13_kernel_agentINS1_8__reduce11ReduceAgentIPN4cuda3std3__45tupleIJflEEESC_SB_lNS1_9__extrema9arg_min_fIflNS9_4lessIfEEEEEEJSC_SC_iSH_EEEvDpT0_,@function
        .size           _ZN6thrust24THRUST_300001_SM_1000_NS8cuda_cub4core6detail13_kernel_agentINS1_8__reduce11ReduceAgentIPN4cuda3std3__45tupleIJflEEESC_SB_lNS1_9__extrema9arg_min_fIflNS9_4lessIfEEEEEEJSC_SC_iSH_EEEvDpT0_,(.L_x_872 - _ZN6thrust24THRUST_300001_SM_1000_NS8cuda_cub4core6detail13_kernel_agentINS1_8__reduce11ReduceAgentIPN4cuda3std3__45tupleIJflEEESC_SB_lNS1_9__extrema9arg_min_fIflNS9_4lessIfEEEEEEJSC_SC_iSH_EEEvDpT0_)
        .other          _ZN6thrust24THRUST_300001_SM_1000_NS8cuda_cub4core6detail13_kernel_agentINS1_8__reduce11ReduceAgentIPN4cuda3std3__45tupleIJflEEESC_SB_lNS1_9__extrema9arg_min_fIflNS9_4lessIfEEEEEEJSC_SC_iSH_EEEvDpT0_,@"STO_CUDA_ENTRY STV_DEFAULT"
_ZN6thrust24THRUST_300001_SM_1000_NS8cuda_cub4core6detail13_kernel_agentINS1_8__reduce11ReduceAgentIPN4cuda3std3__45tupleIJflEEESC_SB_lNS1_9__extrema9arg_min_fIflNS9_4lessIfEEEEEEJSC_SC_iSH_EEEvDpT0_:
.text._ZN6thrust24THRUST_300001_SM_1000_NS8cuda_cub4core6detail13_kernel_agentINS1_8__reduce11ReduceAgentIPN4cuda3std3__45tupleIJflEEESC_SB_lNS1_9__extrema9arg_min_fIflNS9_4lessIfEEEEEEJSC_SC_iSH_EEEvDpT0_:
[----:B------:R-:W-:Y:S01]  /*0000*/  LDC R1, c[0x0][0x37c] ;  /* 0x0000df00ff017b82 */ /* 0x000fe20000000800 */
[----:B------:R-:W0:Y:S02]  /*0010*/  LDCU UR8, c[0x0][0x390] ;  /* 0x00007200ff0877ac */ /* 0x000e240008000800 */
[----:B0-----:R-:W-:-:S13]  /*0020*/  ISETP.NE.AND P0, PT, RZ, UR8, PT ;  /* 0x00000008ff007c0c */ /* 0x001fda000bf05270 */
[----:B------:R-:W-:Y:S05]  /*0030*/  @!P0 EXIT ;  /* 0x000000000000894d */ /* 0x000fea0003800000 */
[----:B------:R-:W-:Y:S01]  /*0040*/  UISETP.GT.AND UP0, UPT, UR8, 0x4ff, UPT ;  /* 0x000004ff0800788c */ /* 0x000fe2000bf04270 */
[----:B------:R-:W-:Y:S01]  /*0050*/  BSSY.RECONVERGENT B0, `(.L_x_1) ;  /* 0x0000648000007945 */ /* 0x000fe20003800200 */
[----:B------:R-:W0:Y:S07]  /*0060*/  LDCU.64 UR10, c[0x0][0x358] ;  /* 0x00006b00ff0a77ac */ /* 0x000e2e0008000a00 */
[----:B------:R-:W-:Y:S05]  /*0070*/  BRA.U UP0, `(.L_x_2) ;  /* 0x0000002d00c87547 */ /* 0x000fea000b800000 */
[----:B------:R-:W1:Y:S01]  /*0080*/  S2R R0, SR_TID.X ;  /* 0x0000000000007919 */ /* 0x000e620000002100 */
[----:B------:R-:W2:Y:S01]  /*0090*/  LDCU UR4, c[0x0][0x390] ;  /* 0x00007200ff0477ac */ /* 0x000ea20008000800 */
[----:B------:R-:W-:Y:S01]  /*00a0*/  BSSY.RECONVERGENT B1, `(.L_x_3) ;  /* 0x000000b000017945 */ /* 0x000fe20003800200 */
[----:B------:R-:W-:Y:S01]  /*00b0*/  IMAD.MOV.U32 R5, RZ, RZ, RZ ;  /* 0x000000ffff057224 */ /* 0x000fe200078e00ff */
[----:B------:R-:W-:Y:S02]  /*00c0*/  CS2R R2, SRZ ;  /* 0x0000000000027805 */ /* 0x000fe4000001ff00 */
[----:B-1----:R-:W-:Y:S01]  /*00d0*/  ISETP.GE.AND P0, PT, R0, UR8, PT ;  /* 0x0000000800007c0c */ /* 0x002fe2000bf06270 */
[----:B------:R-:W-:-:S12]  /*00e0*/  IMAD.MOV.U32 R4, RZ, RZ, R0 ;  /* 0x000000ffff047224 */ /* 0x000fd800078e0000 */
[----:B--2---:R-:W-:Y:S05]  /*00f0*/  @P0 BRA `(.L_x_4) ;  /* 0x0000000000140947 */ /* 0x004fea0003800000 */
[----:B------:R-:W1:Y:S02]  /*0100*/  LDC.64 R6, c[0x0][0x380] ;  /* 0x0000e000ff067b82 */ /* 0x000e640000000a00 */
[----:B-1----:R-:W-:-:S05]  /*0110*/  IMAD.WIDE.U32 R6, R0, 0x10, R6 ;  /* 0x0000001000067825 */ /* 0x002fca00078e0006 */
[----:B0-----:R1:W5:Y:S04]  /*0120*/  LDG.E.CONSTANT R5, desc[UR10][R6.64] ;  /* 0x0000000a06057981 */ /* 0x001368000c1e9900 */
[----:B------:R1:W5:Y:S01]  /*0130*/  LDG.E.64.CONSTANT R2, desc[UR10][R6.64+0x8] ;  /* 0x0000080a06027981 */ /* 0x000362000c1e9b00 */
[----:B------:R-:W-:-:S07]  /*0140*/  VIADD R4, R0, 0x100 ;  /* 0x0000010000047836 */ /* 0x000fce0000000000 */
.L_x_4:
[----:B0-----:R-:W-:Y:S05]  /*0150*/  BSYNC.RECONVERGENT B1 ;  /* 0x0000000000017941 */ /* 0x001fea0003800200 */
.L_x_3:
[----:B------:R-:W-:Y:S01]  /*0160*/  ISETP.GE.AND P0, PT, R4, UR8, PT ;  /* 0x0000000804007c0c */ /* 0x000fe2000bf06270 */
[----:B------:R-:W-:-:S12]  /*0170*/  BSSY.RECONVERGENT B1, `(.L_x_5) ;  /* 0x0000082000017945 */ /* 0x000fd80003800200 */
[----:B------:R-:W-:Y:S05]  /*0180*/  @P0 BRA `(.L_x_6) ;  /* 0x0000000800000947 */ /* 0x000fea0003800000 */
[----:B-1----:R-:W-:Y:S01]  /*0190*/  LOP3.LUT R6, RZ, R4, RZ, 0x33, !PT ;  /* 0x00000004ff067212 */ /* 0x002fe200078e33ff */
[----:B------:R-:W-:Y:S04]  /*01a0*/  BSSY.RECONVERGENT B2, `(.L_x_7) ;  /* 0x0000027000027945 */ /* 0x000fe80003800200 */
[----:B------:R-:W-:-:S05]  /*01b0*/  VIADD R14, R6, UR8 ;  /* 0x00000008060e7c36 */ /* 0x000fca0008000000 */
[----:B------:R-:W-:-:S04]  /*01c0*/  LOP3.LUT R6, R14, 0x300, RZ, 0xc0, !PT ;  /* 0x000003000e067812 */ /* 0x000fc800078ec0ff */
[----:B------:R-:W-:-:S13]  /*01d0*/  ISETP.NE.AND P0, PT, R6, 0x300, PT ;  /* 0x000003000600780c */ /* 0x000fda0003f05270 */
[----:B------:R-:W-:Y:S05]  /*01e0*/  @!P0 BRA `(.L_x_8) ;  /* 0x0000000000888947 */ /* 0x000fea0003800000 */
[----:B------:R-:W0:Y:S01]  /*01f0*/  LDC.64 R6, c[0x0][0x380] ;  /* 0x0000e000ff067b82 */ /* 0x000e220000000a00 */
[----:B------:R-:W-:-:S04]  /*0200*/  LEA.HI R8, R14, 0x1, RZ, 0x18 ;  /* 0x000000010e087811 */ /* 0x000fc800078fc0ff */
[----:B------:R-:W-:-:S05]  /*0210*/  LOP3.LUT R8, R8, 0x3, RZ, 0xc0, !PT ;  /* 0x0000000308087812 */ /* 0x000fca00078ec0ff */
[----:B------:R-:W-:Y:S02]  /*0220*/  IMAD.MOV R10, RZ, RZ, -R8 ;  /* 0x000000ffff0a7224 */ /* 0x000fe400078e0a08 */
[----:B0-----:R-:W-:-:S04]  /*0230*/  IMAD.WIDE.U32 R6, R4, 0x10, R6 ;  /* 0x0000001004067825 */ /* 0x001fc800078e0006 */
[----:B------:R-:W-:-:S07]  /*0240*/  IMAD.MOV.U32 R13, RZ, RZ, R6 ;  /* 0x000000ffff0d7224 */ /* 0x000fce00078e0006 */
.L_x_11:
[----:B------:R-:W-:-:S05]  /*0250*/  IMAD.MOV.U32 R6, RZ, RZ, R13 ;  /* 0x000000ffff067224 */ /* 0x000fca00078e000d */
[----:B------:R-:W2:Y:S01]  /*0260*/  LDG.E.CONSTANT R12, desc[UR10][R6.64] ;  /* 0x0000000a060c7981 */ /* 0x000ea2000c1e9900 */
[----:B------:R-:W-:Y:S01]  /*0270*/  VIADD R10, R10, 0x1 ;  /* 0x000000010a0a7836 */ /* 0x000fe20000000000 */
[----:B------:R-:W-:Y:S01]  /*0280*/  BSSY.RECONVERGENT B3, `(.L_x_9) ;  /* 0x0000015000037945 */ /* 0x000fe20003800200 */
[----:B------:R-:W-:-:S03]  /*0290*/  IADD3 R13, P3, PT, R6, 0x1000, RZ ;  /* 0x00001000060d7810 */ /* 0x000fc60007f7e0ff */
[----:B------:R-:W-:Y:S02]  /*02a0*/  ISETP.NE.AND P2, PT, R10, RZ, PT ;  /* 0x000000ff0a00720c */ /* 0x000fe40003f45270 */
[----:B--2--5:R-:W-:-:S13]  /*02b0*/  FSETP.GEU.AND P0, PT, R5, R12, PT ;  /* 0x0000000c0500720b */ /* 0x024fda0003f0e000 */
[----:B------:R-:W-:Y:S05]  /*02c0*/  @!P0 BRA `(.L_x_10) ;  /* 0x0000000000408947 */ /* 0x000fea0003800000 */
[----:B------:R-:W2:Y:S01]  /*02d0*/  LDG.E.64.CONSTANT R8, desc[UR10][R6.64+0x8] ;  /* 0x0000080a06087981 */ /* 0x000ea2000c1e9b00 */
[----:B------:R-:W-:Y:S01]  /*02e0*/  FSETP.GEU.AND P4, PT, R12, R5, PT ;  /* 0x000000050c00720b */ /* 0x000fe20003f8e000 */
[----:B------:R-:W-:Y:S02]  /*02f0*/  IMAD.MOV.U32 R11, RZ, RZ, R2 ;  /* 0x000000ffff0b7224 */ /* 0x000fe400078e0002 */
[----:B------:R-:W-:Y:S02]  /*0300*/  IMAD.MOV.U32 R2, RZ, RZ, R5 ;  /* 0x000000ffff027224 */ /* 0x000fe400078e0005 */
[----:B------:R-:W-:-:S08]  /*0310*/  IMAD.MOV.U32 R5, RZ, RZ, R12 ;  /* 0x000000ffff057224 */ /* 0x000fd000078e000c */
[CC--:B--2---:R-:W-:Y:S02]  /*0320*/  @P4 ISETP.GE.U32.AND P1, PT, R11.reuse, R8.reuse, PT ;  /* 0x000000080b00420c */ /* 0x0c4fe40003f26070 */
[----:B------:R-:W-:Y:S02]  /*0330*/  @P4 ISETP.LT.U32.AND P0, PT, R11, R8, PT ;  /* 0x000000080b00420c */ /* 0x000fe40003f01070 */
[CC--:B------:R-:W-:Y:S02]  /*0340*/  @P4 ISETP.GE.AND.EX P1, PT, R3.reuse, R9.reuse, PT, P1 ;  /* 0x000000090300420c */ /* 0x0c0fe40003f26310 */
[----:B------:R-:W-:Y:S02]  /*0350*/  @P4 ISETP.LT.AND.EX P0, PT, R3, R9, PT, P0 ;  /* 0x000000090300420c */ /* 0x000fe40003f01300 */
[----:B------:R-:W-:Y:S01]  /*0360*/  @P4 FSEL R5, R2, R12, !P1 ;  /* 0x0000000c02054208 */ /* 0x000fe20004800000 */
[----:B------:R-:W-:Y:S01]  /*0370*/  IMAD.MOV.U32 R2, RZ, RZ, R8 ;  /* 0x000000ffff027224 */ /* 0x000fe200078e0008 */
[----:B------:R-:W-:-:S02]  /*0380*/  @P4 SEL R11, R11, R8, P0 ;  /* 0x000000080b0b4207 */ /* 0x000fc40000000000 */
[----:B------:R-:W-:Y:S01]  /*0390*/  @P4 SEL R12, R3, R9, P0 ;  /* 0x00000009030c4207 */ /* 0x000fe20000000000 */
[----:B------:R-:W-:Y:S02]  /*03a0*/  IMAD.MOV.U32 R3, RZ, RZ, R9 ;  /* 0x000000ffff037224 */ /* 0x000fe400078e0009 */
[----:B------:R-:W-:Y:S02]  /*03b0*/  @P4 IMAD.MOV.U32 R2, RZ, RZ, R11 ;  /* 0x000000ffff024224 */ /* 0x000fe400078e000b */
[----:B------:R-:W-:-:S07]  /*03c0*/  @P4 IMAD.MOV.U32 R3, RZ, RZ, R12 ;  /* 0x000000ffff034224 */ /* 0x000fce00078e000c */
.L_x_10:
[----:B------:R-:W-:Y:S05]  /*03d0*/  BSYNC.RECONVERGENT B3 ;  /* 0x0000000000037941 */ /* 0x000fea0003800200 */
.L_x_9:
[----:B------:R-:W-:Y:S02]  /*03e0*/  IMAD.X R7, RZ, RZ, R7, P3 ;  /* 0x000000ffff077224 */ /* 0x000fe400018e0607 */
[----:B------:R-:W-:Y:S01]  /*03f0*/  VIADD R4, R4, 0x100 ;  /* 0x0000010004047836 */ /* 0x000fe20000000000 */
[----:B------:R-:W-:Y:S06]  /*0400*/  @P2 BRA `(.L_x_11) ;  /* 0xfffffffc00902947 */ /* 0x000fec000383ffff */
.L_x_8:
[----:B------:R-:W-:Y:S05]  /*0410*/  BSYNC.RECONVERGENT B2 ;  /* 0x0000000000027941 */ /* 0x000fea0003800200 */
.L_x_7:
[----:B------:R-:W0:Y:S01]  /*0420*/  LDC.64 R6, c[0x0][0x380] ;  /* 0x0000e000ff067b82 */ /* 0x000e220000000a00 */
[----:B------:R-:W-:-:S13]  /*0430*/  ISETP.GE.U32.AND P0, PT, R14, 0x300, PT ;  /* 0x000003000e00780c */ /* 0x000fda0003f06070 */
[----:B------:R-:W-:Y:S05]  /*0440*/  @!P0 BRA `(.L_x_6) ;  /* 0x0000000400508947 */ /* 0x000fea0003800000 */
.L_x_20:
[----:B0-----:R-:W-:-:S05]  /*0450*/  IMAD.WIDE R8, R4, 0x10, R6 ;  /* 0x0000001004087825 */ /* 0x001fca00078e0206 */
[----:B------:R-:W2:Y:S04]  /*0460*/  LDG.E.CONSTANT R14, desc[UR10][R8.64] ;  /* 0x0000000a080e7981 */ /* 0x000ea8000c1e9900 */
[----:B-----5:R0:W5:Y:S04]  /*0470*/  LDG.E.CONSTANT R16, desc[UR10][R8.64+0x1000] ;  /* 0x0010000a08107981 */ /* 0x020168000c1e9900 */
[----:B------:R0:W5:Y:S04]  /*0480*/  LDG.E.CONSTANT R18, desc[UR10][R8.64+0x2000] ;  /* 0x0020000a08127981 */ /* 0x000168000c1e9900 */
[----:B------:R0:W5:Y:S01]  /*0490*/  LDG.E.CONSTANT R10, desc[UR10][R8.64+0x3000] ;  /* 0x0030000a080a7981 */ /* 0x000162000c1e9900 */
[----:B------:R-:W-:Y:S01]  /*04a0*/  BSSY.RECONVERGENT B2, `(.L_x_12) ;  /* 0x0000012000027945 */ /* 0x000fe20003800200 */
[----:B------:R-:W-:-:S02]  /*04b0*/  IMAD.MOV.U32 R15, RZ, RZ, R2 ;  /* 0x000000ffff0f7224 */ /* 0x000fc400078e0002 */
[----:B------:R-:W-:Y:S02]  /*04c0*/  IMAD.MOV.U32 R21, RZ, RZ, R3 ;  /* 0x000000ffff157224 */ /* 0x000fe400078e0003 */
[----:B------:R-:W-:Y:S01]  /*04d0*/  IMAD.MOV.U32 R11, RZ, RZ, R5 ;  /* 0x000000ffff0b7224 */ /* 0x000fe200078e0005 */
[----:B--2---:R-:W-:-:S13]  /*04e0*/  FSETP.GEU.AND P0, PT, R5, R14, PT ;  /* 0x0000000e0500720b */ /* 0x004fda0003f0e000 */
[----:B0-----:R-:W-:Y:S05]  /*04f0*/  @!P0 BRA `(.L_x_13) ;  /* 0x0000000000308947 */ /* 0x001fea0003800000 */
[----:B------:R-:W2:Y:S01]  /*0500*/  LDG.E.64.CONSTANT R12, desc[UR10][R8.64+0x8] ;  /* 0x0000080a080c7981 */ /* 0x000ea2000c1e9b00 */
[----:B------:R-:W-:Y:S01]  /*0510*/  FSETP.GEU.AND P2, PT, R14, R5, PT ;  /* 0x000000050e00720b */ /* 0x000fe20003f4e000 */
[----:B------:R-:W-:-:S12]  /*0520*/  IMAD.MOV.U32 R11, RZ, RZ, R14 ;  /* 0x000000ffff0b7224 */ /* 0x000fd800078e000e */
[CC--:B--2---:R-:W-:Y:S01]  /*0530*/  @P2 ISETP.GE.U32.AND P0, PT, R2.reuse, R12.reuse, PT ;  /* 0x0000000c0200220c */ /* 0x0c4fe20003f06070 */
[----:B------:R-:W-:Y:S01]  /*0540*/  IMAD.MOV.U32 R15, RZ, RZ, R12 ;  /* 0x000000ffff0f7224 */ /* 0x000fe200078e000c */
[C---:B------:R-:W-:Y:S01]  /*0550*/  @P2 ISETP.LT.U32.AND P1, PT, R2.reuse, R12, PT ;  /* 0x0000000c0200220c */ /* 0x040fe20003f21070 */
[----:B------:R-:W-:Y:S01]  /*0560*/  IMAD.MOV.U32 R21, RZ, RZ, R13 ;  /* 0x000000ffff157224 */ /* 0x000fe200078e000d */
[CC--:B------:R-:W-:Y:S02]  /*0570*/  @P2 ISETP.GE.AND.EX P0, PT, R3.reuse, R13.reuse, PT, P0 ;  /* 0x0000000d0300220c */ /* 0x0c0fe40003f06300 */
[----:B------:R-:W-:Y:S02]  /*0580*/  @P2 ISETP.LT.AND.EX P1, PT, R3, R13, PT, P1 ;  /* 0x0000000d0300220c */ /* 0x000fe40003f21310 */
[----:B------:R-:W-:Y:S02]  /*0590*/  @P2 FSEL R11, R5, R14, !P0 ;  /* 0x0000000e050b2208 */ /* 0x000fe40004000000 */
[----:B------:R-:W-:-:S02]  /*05a0*/  @P2 SEL R15, R2, R12, P1 ;  /* 0x0000000c020f2207 */ /* 0x000fc40000800000 */
[----:B------:R-:W-:-:S07]  /*05b0*/  @P2 SEL R21, R3, R13, P1 ;  /* 0x0000000d03152207 */ /* 0x000fce0000800000 */
.L_x_13:
[----:B------:R-:W-:Y:S05]  /*05c0*/  BSYNC.RECONVERGENT B2 ;  /* 0x0000000000027941 */ /* 0x000fea0003800200 */
.L_x_12:
[----:B-----5:R-:W-:Y:S01]  /*05d0*/  FSETP.GEU.AND P0, PT, R11, R16, PT ;  /* 0x000000100b00720b */ /* 0x020fe20003f0e000 */
[----:B------:R-:W-:Y:S01]  /*05e0*/  BSSY.RECONVERGENT B2, `(.L_x_14) ;  /* 0x0000011000027945 */ /* 0x000fe20003800200 */
[----:B------:R-:W-:Y:S02]  /*05f0*/  IMAD.MOV.U32 R17, RZ, RZ, R15 ;  /* 0x000000ffff117224 */ /* 0x000fe400078e000f */
[----:B------:R-:W-:Y:S02]  /*0600*/  IMAD.MOV.U32 R19, RZ, RZ, R21 ;  /* 0x000000ffff137224 */ /* 0x000fe400078e0015 */
[----:B------:R-:W-:-:S07]  /*0610*/  IMAD.MOV.U32 R5, RZ, RZ, R11 ;  /* 0x000000ffff057224 */ /* 0x000fce00078e000b */
[----:B------:R-:W-:Y:S05]  /*0620*/  @!P0 BRA `(.L_x_15) ;  /* 0x0000000000308947 */ /* 0x000fea0003800000 */
[----:B------:R-:W2:Y:S01]  /*0630*/  LDG.E.64.CONSTANT R2, desc[UR10][R8.64+0x1008] ;  /* 0x0010080a08027981 */ /* 0x000ea2000c1e9b00 */
[----:B------:R-:W-:Y:S01]  /*0640*/  FSETP.GEU.AND P2, PT, R16, R11, PT ;  /* 0x0000000b1000720b */ /* 0x000fe20003f4e000 */
[----:B------:R-:W-:-:S12]  /*0650*/  IMAD.MOV.U32 R5, RZ, RZ, R16 ;  /* 0x000000ffff057224 */ /* 0x000fd800078e0010 */
[CC--:B--2---:R-:W-:Y:S01]  /*0660*/  @P2 ISETP.GE.U32.AND P0, PT, R15.reuse, R2.reuse, PT ;  /* 0x000000020f00220c */ /* 0x0c4fe20003f06070 */
[----:B------:R-:W-:Y:S01]  /*0670*/  IMAD.MOV.U32 R17, RZ, RZ, R2 ;  /* 0x000000ffff117224 */ /* 0x000fe200078e0002 */
[----:B------:R-:W-:Y:S01]  /*0680*/  @P2 ISETP.LT.U32.AND P1, PT, R15, R2, PT ;  /* 0x000000020f00220c */ /* 0x000fe20003f21070 */
[----:B------:R-:W-:Y:S01]  /*0690*/  IMAD.MOV.U32 R19, RZ, RZ, R3 ;  /* 0x000000ffff137224 */ /* 0x000fe200078e0003 */
[CC--:B------:R-:W-:Y:S02]  /*06a0*/  @P2 ISETP.GE.AND.EX P0, PT, R21.reuse, R3.reuse, PT, P0 ;  /* 0x000000031500220c */ /* 0x0c0fe40003f06300 */
[----:B------:R-:W-:Y:S02]  /*06b0*/  @P2 ISETP.LT.AND.EX P1, PT, R21, R3, PT, P1 ;  /* 0x000000031500220c */ /* 0x000fe40003f21310 */
[----:B------:R-:W-:Y:S02]  /*06c0*/  @P2 FSEL R5, R11, R16, !P0 ;  /* 0x000000100b052208 */ /* 0x000fe40004000000 */
[----:B------:R-:W-:-:S02]  /*06d0*/  @P2 SEL R17, R15, R2, P1 ;  /* 0x000000020f112207 */ /* 0x000fc40000800000 */
[----:B------:R-:W-:-:S07]  /*06e0*/  @P2 SEL R19, R21, R3, P1 ;  /* 0x0000000315132207 */ /* 0x000fce0000800000 */
.L_x_15:
[----:B------:R-:W-:Y:S05]  /*06f0*/  BSYNC.RECONVERGENT B2 ;  /* 0x0000000000027941 */ /* 0x000fea0003800200 */
.L_x_14:
[----:B------:R-:W-:Y:S01]  /*0700*/  FSETP.GEU.AND P0, PT, R5, R18, PT ;  /* 0x000000120500720b */ /* 0x000fe20003f0e000 */
        /* <DEDUP_REMOVED lines=17> */
.L_x_17:
[----:B------:R-:W-:Y:S05]  /*0820*/  BSYNC.RECONVERGENT B2 ;  /* 0x0000000000027941 */ /* 0x000fea0003800200 */
.L_x_16:
        /* <DEDUP_REMOVED lines=9> */
[CC--:B--2---:R-:W-:Y:S02]  /*08c0*/  @P2 ISETP.GE.U32.AND P0, PT, R13.reuse, R2.reuse, PT ;  /* 0x000000020d00220c */ /* 0x0c4fe40003f06070 */
[----:B------:R-:W-:Y:S02]  /*08d0*/  @P2 ISETP.LT.U32.AND P1, PT, R13, R2, PT ;  /* 0x000000020d00220c */ /* 0x000fe40003f21070 */
[CC--:B------:R-:W-:Y:S02]  /*08e0*/  @P2 ISETP.GE.AND.EX P0, PT, R15.reuse, R3.reuse, PT, P0 ;  /* 0x000000030f00220c */ /* 0x0c0fe40003f06300 */
[----:B------:R-:W-:Y:S02]  /*08f0*/  @P2 ISETP.LT.AND.EX P1, PT, R15, R3, PT, P1 ;  /* 0x000000030f00220c */ /* 0x000fe40003f21310 */
[----:B------:R-:W-:Y:S02]  /*0900*/  @P2 FSEL R5, R11, R10, !P0 ;  /* 0x0000000a0b052208 */ /* 0x000fe40004000000 */
[----:B------:R-:W-:-:S02]  /*0910*/  @P2 SEL R10, R13, R2, P1 ;  /* 0x000000020d0a2207 */ /* 0x000fc40000800000 */
[----:B------:R-:W-:-:S03]  /*0920*/  @P2 SEL R11, R15, R3, P1 ;  /* 0x000000030f0b2207 */ /* 0x000fc60000800000 */
[----:B------:R-:W-:Y:S02]  /*0930*/  @P2 IMAD.MOV.U32 R2, RZ, RZ, R10 ;  /* 0x000000ffff022224 */ /* 0x000fe400078e000a */
[----:B------:R-:W-:-:S07]  /*0940*/  @P2 IMAD.MOV.U32 R3, RZ, RZ, R11 ;  /* 0x000000ffff032224 */ /* 0x000fce00078e000b */
.L_x_19:
[----:B------:R-:W-:Y:S05]  /*0950*/  BSYNC.RECONVERGENT B2 ;  /* 0x0000000000027941 */ /* 0x000fea0003800200 */
.L_x_18:
[----:B------:R-:W-:-:S05]  /*0960*/  VIADD R4, R4, 0x400 ;  /* 0x0000040004047836 */ /* 0x000fca0000000000 */
[----:B------:R-:W-:-:S13]  /*0970*/  ISETP.GE.AND P0, PT, R4, UR4, PT ;  /* 0x0000000404007c0c */ /* 0x000fda000bf06270 */
[----:B------:R-:W-:Y:S05]  /*0980*/  @!P0 BRA `(.L_x_20) ;  /* 0xfffffff800b08947 */ /* 0x000fea000383ffff */
.L_x_6:
[----:B------:R-:W-:Y:S05]  /*0990*/  BSYNC.RECONVERGENT B1 ;  /* 0x0000000000017941 */ /* 0x000fea0003800200 */
.L_x_5:
[----:B------:R-:W2:Y:S02]  /*09a0*/  LDCU UR4, c[0x0][0x390] ;  /* 0x00007200ff0477ac */ /* 0x000ea40008000800 */
[----:B--2---:R-:W-:-:S09]  /*09b0*/  UISETP.GE.AND UP0, UPT, UR4, 0x100, UPT ;  /* 0x000001000400788c */ /* 0x004fd2000bf06270 */
[----:B------:R-:W-:Y:S05]  /*09c0*/  BRA.U !UP0, `(.L_x_21) ;  /* 0x00000011083c7547 */ /* 0x000fea000b800000 */
[----:B------:R-:W2:Y:S01]  /*09d0*/  S2R R12, SR_LANEID ;  /* 0x00000000000c7919 */ /* 0x000ea20000000000 */
[----:B------:R-:W-:Y:S01]  /*09e0*/  BSSY.RECONVERGENT B1, `(.L_x_22) ;  /* 0x0000015000017945 */ /* 0x000fe20003800200 */
[----:B01---5:R-:W-:Y:S01]  /*09f0*/  IMAD.MOV.U32 R7, RZ, RZ, R2 ;  /* 0x000000ffff077224 */ /* 0x023fe200078e0002 */
[----:B------:R-:W0:Y:S01]  /*0a00*/  SHFL.DOWN PT, R6, R5, 0x1, 0x1f ;  /* 0x08201f0005067f89 */ /* 0x000e2200000e0000 */
[----:B------:R-:W-:Y:S02]  /*0a10*/  IMAD.MOV.U32 R8, RZ, RZ, R3 ;  /* 0x000000ffff087224 */ /* 0x000fe400078e0003 */
[----:B------:R-:W-:Y:S01]  /*0a20*/  IMAD.MOV.U32 R4, RZ, RZ, R5 ;  /* 0x000000ffff047224 */ /* 0x000fe200078e0005 */
[----:B------:R1:W3:Y:S04]  /*0a30*/  SHFL.DOWN PT, R9, R2, 0x1, 0x1f ;  /* 0x08201f0002097f89 */ /* 0x0002e800000e0000 */
[----:B------:R1:W4:Y:S01]  /*0a40*/  SHFL.DOWN PT, R11, R3, 0x1, 0x1f ;  /* 0x08201f00030b7f89 */ /* 0x00032200000e0000 */
[----:B0-----:R-:W-:-:S04]  /*0a50*/  FSETP.GEU.AND P0, PT, R5, R6, PT ;  /* 0x000000060500720b */ /* 0x001fc80003f0e000 */
[----:B--2---:R-:W-:-:S13]  /*0a60*/  ISETP.GT.OR P0, PT, R12, 0x1e, !P0 ;  /* 0x0000001e0c00780c */ /* 0x004fda0004704670 */
[----:B-1-34-:R-:W-:Y:S05]  /*0a70*/  @P0 BRA `(.L_x_23) ;  /* 0x00000000002c0947 */ /* 0x01afea0003800000 */
[----:B------:R-:W-:Y:S01]  /*0a80*/  FSETP.GT.AND P2, PT, R5, R6, PT ;  /* 0x000000060500720b */ /* 0x000fe20003f44000 */
[----:B------:R-:W-:Y:S02]  /*0a90*/  IMAD.MOV.U32 R7, RZ, RZ, R9 ;  /* 0x000000ffff077224 */ /* 0x000fe400078e0009 */
[----:B------:R-:W-:Y:S02]  /*0aa0*/  IMAD.MOV.U32 R8, RZ, RZ, R11 ;  /* 0x000000ffff087224 */ /* 0x000fe400078e000b */
[----:B------:R-:W-:-:S08]  /*0ab0*/  IMAD.MOV.U32 R4, RZ, RZ, R6 ;  /* 0x000000ffff047224 */ /* 0x000fd000078e0006 */
[CC--:B------:R-:W-:Y:S02]  /*0ac0*/  @!P2 ISETP.GE.U32.AND P0, PT, R2.reuse, R9.reuse, PT ;  /* 0x000000090200a20c */ /* 0x0c0fe40003f06070 */
[C---:B------:R-:W-:Y:S02]  /*0ad0*/  @!P2 ISETP.LT.U32.AND P1, PT, R2.reuse, R9, PT ;  /* 0x000000090200a20c */ /* 0x040fe40003f21070 */
[CC--:B------:R-:W-:Y:S02]  /*0ae0*/  @!P2 ISETP.GE.AND.EX P0, PT, R3.reuse, R11.reuse, PT, P0 ;  /* 0x0000000b0300a20c */ /* 0x0c0fe40003f06300 */
[----:B------:R-:W-:Y:S02]  /*0af0*/  @!P2 ISETP.LT.AND.EX P1, PT, R3, R11, PT, P1 ;  /* 0x0000000b0300a20c */ /* 0x000fe40003f21310 */
[----:B------:R-:W-:Y:S02]  /*0b00*/  @!P2 FSEL R4, R5, R6, !P0 ;  /* 0x000000060504a208 */ /* 0x000fe40004000000 */
[----:B------:R-:W-:-:S02]  /*0b10*/  @!P2 SEL R7, R2, R9, P1 ;  /* 0x000000090207a207 */ /* 0x000fc40000800000 */
[----:B------:R-:W-:-:S07]  /*0b20*/  @!P2 SEL R8, R3, R11, P1 ;  /* 0x0000000b0308a207 */ /* 0x000fce0000800000 */
.L_x_23:
[----:B------:R-:W-:Y:S05]  /*0b30*/  BSYNC.RECONVERGENT B1 ;  /* 0x0000000000017941 */ /* 0x000fea0003800200 */
.L_x_22:
[----:B------:R-:W0:Y:S01]  /*0b40*/  SHFL.DOWN PT, R3, R4, 0x2, 0x1f ;  /* 0x08401f0004037f89 */ /* 0x000e2200000e0000 */
[----:B------:R-:W-:Y:S01]  /*0b50*/  BSSY.RECONVERGENT B1, `(.L_x_24) ;  /* 0x0000014000017945 */ /* 0x000fe20003800200 */
[----:B------:R-:W-:Y:S02]  /*0b60*/  IMAD.MOV.U32 R5, RZ, RZ, R7 ;  /* 0x000000ffff057224 */ /* 0x000fe400078e0007 */
[----:B------:R1:W2:Y:S01]  /*0b70*/  SHFL.DOWN PT, R10, R7, 0x2, 0x1f ;  /* 0x08401f00070a7f89 */ /* 0x0002a200000e0000 */
[----:B------:R-:W-:Y:S02]  /*0b80*/  IMAD.MOV.U32 R6, RZ, RZ, R8 ;  /* 0x000000ffff067224 */ /* 0x000fe400078e0008 */
[----:B------:R-:W-:Y:S01]  /*0b90*/  IMAD.MOV.U32 R2, RZ, RZ, R4 ;  /* 0x000000ffff027224 */ /* 0x000fe200078e0004 */
[----:B------:R1:W3:Y:S01]  /*0ba0*/  SHFL.DOWN PT, R9, R8, 0x2, 0x1f ;  /* 0x08401f0008097f89 */ /* 0x0002e200000e0000 */
[----:B0-----:R-:W-:-:S04]  /*0bb0*/  FSETP.GEU.AND P0, PT, R4, R3, PT ;  /* 0x000000030400720b */ /* 0x001fc80003f0e000 */
[----:B------:R-:W-:-:S13]  /*0bc0*/  ISETP.GT.OR P0, PT, R12, 0x1d, !P0 ;  /* 0x0000001d0c00780c */ /* 0x000fda0004704670 */
[----:B-123--:R-:W-:Y:S05]  /*0bd0*/  @P0 BRA `(.L_x_25) ;  /* 0x00000000002c0947 */ /* 0x00efea0003800000 */
[----:B------:R-:W-:Y:S01]  /*0be0*/  FSETP.GT.AND P2, PT, R4, R3, PT ;  /* 0x000000030400720b */ /* 0x000fe20003f44000 */
[----:B------:R-:W-:Y:S02]  /*0bf0*/  IMAD.MOV.U32 R5, RZ, RZ, R10 ;  /* 0x000000ffff057224 */ /* 0x000fe400078e000a */
[----:B------:R-:W-:Y:S02]  /*0c00*/  IMAD.MOV.U32 R6, RZ, RZ, R9 ;  /* 0x000000ffff067224 */ /* 0x000fe400078e0009 */
[----:B------:R-:W-:-:S08]  /*0c10*/  IMAD.MOV.U32 R2, RZ, RZ, R3 ;  /* 0x000000ffff027224 */ /* 0x000fd000078e0003 */
[CC--:B------:R-:W-:Y:S02]  /*0c20*/  @!P2 ISETP.GE.U32.AND P0, PT, R7.reuse, R10.reuse, PT ;  /* 0x0000000a0700a20c */ /* 0x0c0fe40003f06070 */
[CC--:B------:R-:W-:Y:S02]  /*0c30*/  @!P2 ISETP.LT.U32.AND P1, PT, R7.reuse, R10.reuse, PT ;  /* 0x0000000a0700a20c */ /* 0x0c0fe40003f21070 */
[CC--:B------:R-:W-:Y:S02]  /*0c40*/  @!P2 ISETP.GE.AND.EX P0, PT, R8.reuse, R9.reuse, PT, P0 ;  /* 0x000000090800a20c */ /* 0x0c0fe40003f06300 */
[----:B------:R-:W-:Y:S02]  /*0c50*/  @!P2 ISETP.LT.AND.EX P1, PT, R8, R9, PT, P1 ;  /* 0x000000090800a20c */ /* 0x000fe40003f21310 */
[----:B------:R-:W-:Y:S02]  /*0c60*/  @!P2 FSEL R2, R4, R3, !P0 ;  /* 0x000000030402a208 */ /* 0x000fe40004000000 */
[----:B------:R-:W-:-:S02]  /*0c70*/  @!P2 SEL R5, R7, R10, P1 ;  /* 0x0000000a0705a207 */ /* 0x000fc40000800000 */
[----:B------:R-:W-:-:S07]  /*0c80*/  @!P2 SEL R6, R8, R9, P1 ;  /* 0x000000090806a207 */ /* 0x000fce0000800000 */
.L_x_25:
[----:B------:R-:W-:Y:S05]  /*0c90*/  BSYNC.RECONVERGENT B1 ;  /* 0x0000000000017941 */ /* 0x000fea0003800200 */
.L_x_24:
        /* <DEDUP_REMOVED lines=21> */
.L_x_27:
[----:B------:R-:W-:Y:S05]  /*0df0*/  BSYNC.RECONVERGENT B1 ;  /* 0x0000000000017941 */ /* 0x000fea0003800200 */
.L_x_26:
        /* <DEDUP_REMOVED lines=15> */
[----:B------:R-:W-:Y:S02]  /*0ef0*/  @!P2 ISETP.LT.U32.AND P1, PT, R4, R9, PT ;  /* 0x000000090400a20c */ /* 0x000fe40003f21070 */
[CC--:B------:R-:W-:Y:S02]  /*0f00*/  @!P2 ISETP.GE.AND.EX P0, PT, R8.reuse, R11.reuse, PT, P0 ;  /* 0x0000000b0800a20c */ /* 0x0c0fe40003f06300 */
[----:B------:R-:W-:Y:S02]  /*0f10*/  @!P2 ISETP.LT.AND.EX P1, PT, R8, R11, PT, P1 ;  /* 0x0000000b0800a20c */ /* 0x000fe40003f21310 */
[----:B------:R-:W-:Y:S02]  /*0f20*/  @!P2 FSEL R5, R3, R2, !P0 ;  /* 0x000000020305a208 */ /* 0x000fe40004000000 */
[----:B------:R-:W-:-:S02]  /*0f30*/  @!P2 SEL R6, R4, R9, P1 ;  /* 0x000000090406a207 */ /* 0x000fc40000800000 */
[----:B------:R-:W-:-:S07]  /*0f40*/  @!P2 SEL R7, R8, R11, P1 ;  /* 0x0000000b0807a207 */ /* 0x000fce0000800000 */
.L_x_29:
[----:B------:R-:W-:Y:S05]  /*0f50*/  BSYNC.RECONVERGENT B1 ;  /* 0x0000000000017941 */ /* 0x000fea0003800200 */
.L_x_28:
[----:B------:R-:W0:Y:S01]  /*0f60*/  SHFL.DOWN PT, R8, R5, 0x10, 0x1f ;  /* 0x0a001f0005087f89 */ /* 0x000e2200000e0000 */
[----:B------:R-:W-:Y:S01]  /*0f70*/  BSSY.RECONVERGENT B1, `(.L_x_30) ;  /* 0x0000015000017945 */ /* 0x000fe20003800200 */
[----:B------:R-:W-:Y:S01]  /*0f80*/  ISETP.NE.AND P2, PT, R12, RZ, PT ;  /* 0x000000ff0c00720c */ /* 0x000fe20003f45270 */
[----:B------:R-:W-:Y:S01]  /*0f90*/  IMAD.MOV.U32 R3, RZ, RZ, R6 ;  /* 0x000000ffff037224 */ /* 0x000fe200078e0006 */
        /* <DEDUP_REMOVED lines=18> */
.L_x_31:
[----:B------:R-:W-:Y:S05]  /*10c0*/  BSYNC.RECONVERGENT B1 ;  /* 0x0000000000017941 */ /* 0x000fea0003800200 */
.L_x_30:
[----:B------:R-:W-:Y:S04]  /*10d0*/  BSSY.RECONVERGENT B1, `(.L_x_32) ;  /* 0x000000c000017945 */ /* 0x000fe80003800200 */
[----:B------:R-:W-:Y:S05]  /*10e0*/  @P2 BRA `(.L_x_33) ;  /* 0x0000000000282947 */ /* 0x000fea0003800000 */
[----:B------:R-:W0:Y:S01]  /*10f0*/  S2R R7, SR_CgaCtaId ;  /* 0x0000000000077919 */ /* 0x000e220000008800 */
[----:B------:R-:W-:Y:S02]  /*1100*/  MOV R6, 0x400 ;  /* 0x0000040000067802 */ /* 0x000fe40000000f00 */
[----:B------:R-:W-:-:S04]  /*1110*/  SHF.R.U32.HI R5, RZ, 0x1, R0 ;  /* 0x00000001ff057819 */ /* 0x000fc80000011600 */
[----:B------:R-:W-:Y:S02]  /*1120*/  LOP3.LUT R5, R5, 0x1f0, RZ, 0xc0, !PT ;  /* 0x000001f005057812 */ /* 0x000fe400078ec0ff */
[----:B0-----:R-:W-:Y:S01]  /*1130*/  LEA R6, R7, R6, 0x18 ;  /* 0x0000000607067211 */ /* 0x001fe200078ec0ff */
[----:B------:R-:W-:-:S04]  /*1140*/  IMAD.MOV.U32 R7, RZ, RZ, R4 ;  /* 0x000000ffff077224 */ /* 0x000fc800078e0004 */
[----:B------:R-:W-:Y:S02]  /*1150*/  IMAD.IADD R5, R5, 0x1, R6 ;  /* 0x0000000105057824 */ /* 0x000fe400078e0206 */
[----:B------:R-:W-:-:S03]  /*1160*/  IMAD.MOV.U32 R6, RZ, RZ, R3 ;  /* 0x000000ffff067224 */ /* 0x000fc600078e0003 */
[----:B------:R0:W-:Y:S04]  /*1170*/  STS [R5+0x8], R2 ;  /* 0x0000080205007388 */ /* 0x0001e80000000800 */
[----:B------:R0:W-:Y:S02]  /*1180*/  STS.64 [R5+0x10], R6 ;  /* 0x0000100605007388 */ /* 0x0001e40000000a00 */
.L_x_33:
[----:B------:R-:W-:Y:S05]  /*1190*/  BSYNC.RECONVERGENT B1 ;  /* 0x0000000000017941 */ /* 0x000fea0003800200 */
.L_x_32:
[----:B------:R-:W-:Y:S01]  /*11a0*/  BAR.SYNC.DEFER_BLOCKING 0x0 ;  /* 0x0000000000007b1d */ /* 0x000fe20000010000 */
[----:B------:R-:W-:-:S13]  /*11b0*/  ISETP.NE.AND P1, PT, R0, RZ, PT ;  /* 0x000000ff0000720c */ /* 0x000fda0003f25270 */
[----:B------:R-:W-:Y:S05]  /*11c0*/  @P1 BRA `(.L_x_34) ;  /* 0x0000005000c01947 */ /* 0x000fea0003800000 */
[----:B0-----:R-:W0:Y:S01]  /*11d0*/  S2R R5, SR_CgaCtaId ;  /* 0x0000000000057919 */ /* 0x001e220000008800 */
[----:B------:R-:W-:Y:S01]  /*11e0*/  MOV R8, 0x400 ;  /* 0x0000040000087802 */ /* 0x000fe20000000f00 */
[----:B------:R-:W-:Y:S01]  /*11f0*/  BSSY.RECONVERGENT B1, `(.L_x_35) ;  /* 0x000001a000017945 */ /* 0x000fe20003800200 */
[----:B------:R-:W-:Y:S02]  /*1200*/  IMAD.MOV.U32 R12, RZ, RZ, R2 ;  /* 0x000000ffff0c7224 */ /* 0x000fe400078e0002 */
[----:B------:R-:W-:Y:S02]  /*1210*/  IMAD.MOV.U32 R6, RZ, RZ, R3 ;  /* 0x000000ffff067224 */ /* 0x000fe400078e0003 */
[----:B------:R-:W-:Y:S01]  /*1220*/  IMAD.MOV.U32 R7, RZ, RZ, R4 ;  /* 0x000000ffff077224 */ /* 0x000fe200078e0004 */
[----:B0-----:R-:W-:-:S05]  /*1230*/  LEA R8, R5, R8, 0x18 ;  /* 0x0000000805087211 */ /* 0x001fca00078ec0ff */
[----:B------:R-:W0:Y:S04]  /*1240*/  LDS R11, [R8+0x18] ;  /* 0x00001800080b7984 */ /* 0x000e280000000800 */
[----:B------:R1:W2:Y:S04]  /*1250*/  LDS R13, [R8+0x28] ;  /* 0x00002800080d7984 */ /* 0x0002a80000000800 */
[----:B------:R1:W3:Y:S04]  /*1260*/  LDS R15, [R8+0x38] ;  /* 0x00003800080f7984 */ /* 0x0002e80000000800 */
[----:B------:R1:W4:Y:S04]  /*1270*/  LDS R10, [R8+0x48] ;  /* 0x00004800080a7984 */ /* 0x0003280000000800 */
[----:B------:R1:W1:Y:S04]  /*1280*/  LDS R9, [R8+0x58] ;  /* 0x0000580008097984 */ /* 0x0002680000000800 */
[----:B------:R0:W1:Y:S04]  /*1290*/  LDS R5, [R8+0x68] ;  /* 0x0000680008057984 */ /* 0x0000680000000800 */
[----:B------:R0:W1:Y:S02]  /*12a0*/  LDS R0, [R8+0x78] ;  /* 0x0000780008007984 */ /* 0x0000640000000800 */
[----:B0-----:R-:W-:-:S13]  /*12b0*/  FSETP.GEU.AND P0, PT, R2, R11, PT ;  /* 0x0000000b0200720b */ /* 0x001fda0003f0e000 */
[----:B--234-:R-:W-:Y:S05]  /*12c0*/  @!P0 BRA `(.L_x_36) ;  /* 0x0000000000308947 */ /* 0x01cfea0003800000 */
[----:B------:R-:W0:Y:S01]  /*12d0*/  LDS.64 R6, [R8+0x20] ;  /* 0x0000200008067984 */ /* 0x000e220000000a00 */
[----:B------:R-:W-:Y:S01]  /*12e0*/  FSETP.GEU.AND P3, PT, R11, R2, PT ;  /* 0x000000020b00720b */ /* 0x000fe20003f6e000 */
[----:B------:R-:W-:-:S12]  /*12f0*/  IMAD.MOV.U32 R12, RZ, RZ, R11 ;  /* 0x000000ffff0c7224 */ /* 0x000fd800078e000b */
[CC--:B0-----:R-:W-:Y:S02]  /*1300*/  @P3 ISETP.LT.U32.AND P2, PT, R3.reuse, R6.reuse, PT ;  /* 0x000000060300320c */ /* 0x0c1fe40003f41070 */
[CC--:B------:R-:W-:Y:S02]  /*1310*/  @P3 ISETP.GE.U32.AND P0, PT, R3.reuse, R6.reuse, PT ;  /* 0x000000060300320c */ /* 0x0c0fe40003f06070 */
[CC--:B------:R-:W-:Y:S02]  /*1320*/  @P3 ISETP.LT.AND.EX P2, PT, R4.reuse, R7.reuse, PT, P2 ;  /* 0x000000070400320c */ /* 0x0c0fe40003f41320 */
[CC--:B------:R-:W-:Y:S02]  /*1330*/  @P3 ISETP.GE.AND.EX P0, PT, R4.reuse, R7.reuse, PT, P0 ;  /* 0x000000070400320c */ /* 0x0c0fe40003f06300 */
[----:B------:R-:W-:Y:S02]  /*1340*/  @P3 SEL R3, R3, R6, P2 ;  /* 0x0000000603033207 */ /* 0x000fe40001000000 */
[----:B------:R-:W-:-:S02]  /*1350*/  @P3 SEL R4, R4, R7, P2 ;  /* 0x0000000704043207 */ /* 0x000fc40001000000 */
[----:B------:R-:W-:Y:S01]  /*1360*/  @P3 FSEL R12, R2, R11, !P0 ;  /* 0x0000000b020c3208 */ /* 0x000fe20004000000 */
[----:B------:R-:W-:Y:S02]  /*1370*/  @P3 IMAD.MOV.U32 R6, RZ, RZ, R3 ;  /* 0x000000ffff063224 */ /* 0x000fe400078e0003 */
[----:B------:R-:W-:-:S07]  /*1380*/  @P3 IMAD.MOV.U32 R7, RZ, RZ, R4 ;  /* 0x000000ffff073224 */ /* 0x000fce00078e0004 */
.L_x_36:
[----:B------:R-:W-:Y:S05]  /*1390*/  BSYNC.RECONVERGENT B1 ;  /* 0x0000000000017941 */ /* 0x000fea0003800200 */
.L_x_35:
[----:B------:R-:W-:Y:S01]  /*13a0*/  FSETP.GEU.AND P0, PT, R12, R13, PT ;  /* 0x0000000d0c00720b */ /* 0x000fe20003f0e000 */
[----:B------:R-:W-:Y:S01]  /*13b0*/  BSSY.RECONVERGENT B1, `(.L_x_37) ;  /* 0x0000011000017945 */ /* 0x000fe20003800200 */
[----:B------:R-:W-:Y:S02]  /*13c0*/  IMAD.MOV.U32 R17, RZ, RZ, R6 ;  /* 0x000000ffff117224 */ /* 0x000fe400078e0006 */
[----:B------:R-:W-:Y:S02]  /*13d0*/  IMAD.MOV.U32 R14, RZ, RZ, R7 ;  /* 0x000000ffff0e7224 */ /* 0x000fe400078e0007 */
[----:B------:R-:W-:-:S07]  /*13e0*/  IMAD.MOV.U32 R2, RZ, RZ, R12 ;  /* 0x000000ffff027224 */ /* 0x000fce00078e000c */
[----:B------:R-:W-:Y:S05]  /*13f0*/  @!P0 BRA `(.L_x_38) ;  /* 0x0000000000308947 */ /* 0x000fea0003800000 */
[----:B------:R-:W0:Y:S01]  /*1400*/  LDS.64 R18, [R8+0x30] ;  /* 0x0000300008127984 */ /* 0x000e220000000a00 */
[----:B------:R-:W-:Y:S01]  /*1410*/  FSETP.GEU.AND P3, PT, R13, R12, PT ;  /* 0x0000000c0d00720b */ /* 0x000fe20003f6e000 */
[----:B------:R-:W-:-:S12]  /*1420*/  IMAD.MOV.U32 R2, RZ, RZ, R13 ;  /* 0x000000ffff027224 */ /* 0x000fd800078e000d */
[CC--:B0-----:R-:W-:Y:S01]  /*1430*/  @P3 ISETP.GE.U32.AND P0, PT, R6.reuse, R18.reuse, PT ;  /* 0x000000120600320c */ /* 0x0c1fe20003f06070 */
[----:B------:R-:W-:Y:S01]  /*1440*/  IMAD.MOV.U32 R17, RZ, RZ, R18 ;  /* 0x000000ffff117224 */ /* 0x000fe200078e0012 */
[-C--:B------:R-:W-:Y:S01]  /*1450*/  @P3 ISETP.LT.U32.AND P2, PT, R6, R18.reuse, PT ;  /* 0x000000120600320c */ /* 0x080fe20003f41070 */
[----:B------:R-:W-:Y:S01]  /*1460*/  IMAD.MOV.U32 R14, RZ, RZ, R19 ;  /* 0x000000ffff0e7224 */ /* 0x000fe200078e0013 */
[CC--:B------:R-:W-:Y:S02]  /*1470*/  @P3 ISETP.GE.AND.EX P0, PT, R7.reuse, R19.reuse, PT, P0 ;  /* 0x000000130700320c */ /* 0x0c0fe40003f06300 */
[----:B------:R-:W-:Y:S02]  /*1480*/  @P3 ISETP.LT.AND.EX P2, PT, R7, R19, PT, P2 ;  /* 0x000000130700320c */ /* 0x000fe40003f41320 */
[----:B------:R-:W-:Y:S02]  /*1490*/  @P3 FSEL R2, R12, R13, !P0 ;  /* 0x0000000d0c023208 */ /* 0x000fe40004000000 */
[----:B------:R-:W-:-:S02]  /*14a0*/  @P3 SEL R17, R6, R18, P2 ;  /* 0x0000001206113207 */ /* 0x000fc40001000000 */
[----:B------:R-:W-:-:S07]  /*14b0*/  @P3 SEL R14, R7, R19, P2 ;  /* 0x00000013070e3207 */ /* 0x000fce0001000000 */
.L_x_38:
[----:B------:R-:W-:Y:S05]  /*14c0*/  BSYNC.RECONVERGENT B1 ;  /* 0x0000000000017941 */ /* 0x000fea0003800200 */
.L_x_37:
        /* <DEDUP_REMOVED lines=11> */
[CC--:B------:R-:W-:Y:S01]  /*1580*/  @P3 ISETP.LT.U32.AND P2, PT, R17.reuse, R6.reuse, PT ;  /* 0x000000061100320c */ /* 0x0c0fe20003f41070 */
[----:B------:R-:W-:Y:S01]  /*1590*/  IMAD.MOV.U32 R4, RZ, RZ, R7 ;  /* 0x000000ffff047224 */ /* 0x000fe200078e0007 */
[CC--:B------:R-:W-:Y:S02]  /*15a0*/  @P3 ISETP.GE.AND.EX P0, PT, R14.reuse, R7.reuse, PT, P0 ;  /* 0x000000070e00320c */ /* 0x0c0fe40003f06300 */
[----:B------:R-:W-:Y:S02]  /*15b0*/  @P3 ISETP.LT.AND.EX P2, PT, R14, R7, PT, P2 ;  /* 0x000000070e00320c */ /* 0x000fe40003f41320 */
[----:B------:R-:W-:Y:S02]  /*15c0*/  @P3 FSEL R3, R2, R15, !P0 ;  /* 0x0000000f02033208 */ /* 0x000fe40004000000 */
[----:B------:R-:W-:-:S02]  /*15d0*/  @P3 SEL R11, R17, R6, P2 ;  /* 0x00000006110b3207 */ /* 0x000fc40001000000 */
[----:B------:R-:W-:-:S07]  /*15e0*/  @P3 SEL R4, R14, R7, P2 ;  /* 0x000000070e043207 */ /* 0x000fce0001000000 */
.L_x_40:
[----:B------:R-:W-:Y:S05]  /*15f0*/  BSYNC.RECONVERGENT B1 ;  /* 0x0000000000017941 */ /* 0x000fea0003800200 */
.L_x_39:
        /* <DEDUP_REMOVED lines=18> */
.L_x_42:
[----:B------:R-:W-:Y:S05]  /*1720*/  BSYNC.RECONVERGENT B1 ;  /* 0x0000000000017941 */ /* 0x000fea0003800200 */
.L_x_41:
[----:B-1----:R-:W-:Y:S01]  /*1730*/  FSETP.GEU.AND P0, PT, R2, R9, PT ;  /* 0x000000090200720b */ /* 0x002fe20003f0e000 */
        /* <DEDUP_REMOVED lines=17> */
.L_x_44:
[----:B------:R-:W-:Y:S05]  /*1850*/  BSYNC.RECONVERGENT B1 ;  /* 0x0000000000017941 */ /* 0x000fea0003800200 */
.L_x_43:
        /* <DEDUP_REMOVED lines=18> */
.L_x_46:
[----:B------:R-:W-:Y:S05]  /*1980*/  BSYNC.RECONVERGENT B1 ;  /* 0x0000000000017941 */ /* 0x000fea0003800200 */
.L_x_45:
[----:B------:R-:W-:Y:S01]  /*1990*/  FSETP.GEU.AND P0, PT, R7, R0, PT ;  /* 0x000000000700720b */ /* 0x000fe20003f0e000 */
[----:B------:R-:W-:Y:S02]  /*19a0*/  IMAD.MOV.U32 R2, RZ, RZ, R7 ;  /* 0x000000ffff027224 */ /* 0x000fe400078e0007 */
[----:B------:R-:W-:Y:S02]  /*19b0*/  IMAD.MOV.U32 R3, RZ, RZ, R9 ;  /* 0x000000ffff037224 */ /* 0x000fe400078e0009 */
[----:B------:R-:W-:-:S08]  /*19c0*/  IMAD.MOV.U32 R4, RZ, RZ, R6 ;  /* 0x000000ffff047224 */ /* 0x000fd000078e0006 */
[----:B------:R-:W-:Y:S05]  /*19d0*/  @!P0 BRA `(.L_x_34) ;  /* 0x0000004800bc8947 */ /* 0x000fea0003800000 */
[----:B------:R-:W0:Y:S01]  /*19e0*/  LDS.64 R10, [R8+0x80] ;  /* 0x00008000080a7984 */ /* 0x000e220000000a00 */
[----:B------:R-:W-:Y:S01]  /*19f0*/  FSETP.GEU.AND P0, PT, R0, R7, PT ;  /* 0x000000070000720b */ /* 0x000fe20003f0e000 */
[----:B------:R-:W-:Y:S02]  /*1a00*/  IMAD.MOV.U32 R2, RZ, RZ, R0 ;  /* 0x000000ffff027224 */ /* 0x000fe400078e0000 */
[----:B0-----:R-:W-:Y:S02]  /*1a10*/  IMAD.MOV.U32 R3, RZ, RZ, R10 ;  /* 0x000000ffff037224 */ /* 0x001fe400078e000a */
[----:B------:R-:W-:-:S08]  /*1a20*/  IMAD.MOV.U32 R4, RZ, RZ, R11 ;  /* 0x000000ffff047224 */ /* 0x000fd000078e000b */
[----:B------:R-:W-:Y:S05]  /*1a30*/  @!P0 BRA `(.L_x_34) ;  /* 0x0000004800a48947 */ /* 0x000fea0003800000 */
[CC--:B------:R-:W-:Y:S02]  /*1a40*/  ISETP.GE.U32.AND P0, PT, R9.reuse, R10.reuse, PT ;  /* 0x0000000a0900720c */ /* 0x0c0fe40003f06070 */
[----:B------:R-:W-:Y:S02]  /*1a50*/  ISETP.LT.U32.AND P2, PT, R9, R10, PT ;  /* 0x0000000a0900720c */ /* 0x000fe40003f41070 */
[CC--:B------:R-:W-:Y:S02]  /*1a60*/  ISETP.GE.AND.EX P0, PT, R6.reuse, R11.reuse, PT, P0 ;  /* 0x0000000b0600720c */ /* 0x0c0fe40003f06300 */
[----:B------:R-:W-:Y:S02]  /*1a70*/  ISETP.LT.AND.EX P2, PT, R6, R11, PT, P2 ;  /* 0x0000000b0600720c */ /* 0x000fe40003f41320 */
[----:B------:R-:W-:Y:S02]  /*1a80*/  FSEL R2, R7, R0, !P0 ;  /* 0x0000000007027208 */ /* 0x000fe40004000000 */
[----:B------:R-:W-:-:S02]  /*1a90*/  SEL R3, R9, R10, P2 ;  /* 0x0000000a09037207 */ /* 0x000fc40001000000 */
[----:B------:R-:W-:Y:S01]  /*1aa0*/  SEL R4, R6, R11, P2 ;  /* 0x0000000b06047207 */ /* 0x000fe20001000000 */
[----:B------:R-:W-:Y:S06]  /*1ab0*/  BRA `(.L_x_34) ;  /* 0x0000004800847947 */ /* 0x000fec0003800000 */
.L_x_21:
[----:B------:R-:W-:Y:S01]  /*1ac0*/  LOP3.LUT R4, R0, 0x3e0, RZ, 0xc0, !PT ;  /* 0x000003e000047812 */ /* 0x000fe200078ec0ff */
[----:B------:R-:W-:Y:S01]  /*1ad0*/  BSSY.RECONVERGENT B1, `(.L_x_47) ;  /* 0x000001b000017945 */ /* 0x000fe20003800200 */
[----:B-----5:R-:W-:Y:S02]  /*1ae0*/  IMAD.MOV.U32 R12, RZ, RZ, R2 ;  /* 0x000000ffff0c7224 */ /* 0x020fe400078e0002 */
[----:B------:R-:W-:Y:S02]  /*1af0*/  IMAD.MOV.U32 R14, RZ, RZ, R3 ;  /* 0x000000ffff0e7224 */ /* 0x000fe400078e0003 */
[----:B01----:R-:W-:Y:S01]  /*1b00*/  VIADD R6, R4, 0x20 ;  /* 0x0000002004067836 */ /* 0x003fe20000000000 */
[----:B------:R-:W-:-:S04]  /*1b10*/  LOP3.LUT R4, RZ, R4, RZ, 0x33, !PT ;  /* 0x00000004ff047212 */ /* 0x000fc800078e33ff */
[----:B------:R-:W-:Y:S01]  /*1b20*/  ISETP.GT.AND P0, PT, R6, UR4, PT ;  /* 0x0000000406007c0c */ /* 0x000fe2000bf04270 */
[----:B------:R-:W-:Y:S02]  /*1b30*/  VIADD R4, R4, UR4 ;  /* 0x0000000404047c36 */ /* 0x000fe40008000000 */
[----:B------:R-:W-:-:S03]  /*1b40*/  IMAD.MOV.U32 R6, RZ, RZ, R5 ;  /* 0x000000ffff067224 */ /* 0x000fc600078e0005 */
[----:B------:R-:W-:Y:S02]  /*1b50*/  SEL R7, R4, 0x1f, P0 ;  /* 0x0000001f04077807 */ /* 0x000fe40000000000 */
[----:B------:R-:W0:Y:S03]  /*1b60*/  S2R R4, SR_LANEID ;  /* 0x0000000000047919 */ /* 0x000e260000000000 */
[----:B------:R-:W1:Y:S04]  /*1b70*/  SHFL.DOWN PT, R8, R5, 0x1, R7 ;  /* 0x0820000005087989 */ /* 0x000e6800000e0007 */
[----:B------:R2:W3:Y:S04]  /*1b80*/  SHFL.DOWN PT, R9, R2, 0x1, R7 ;  /* 0x0820000002097989 */ /* 0x0004e800000e0007 */
[----:B------:R2:W4:Y:S01]  /*1b90*/  SHFL.DOWN PT, R11, R3, 0x1, R7 ;  /* 0x08200000030b7989 */ /* 0x00052200000e0007 */
[----:B-1----:R-:W-:-:S04]  /*1ba0*/  FSETP.GEU.AND P0, PT, R5, R8, PT ;  /* 0x000000080500720b */ /* 0x002fc80003f0e000 */
[----:B0-----:R-:W-:-:S13]  /*1bb0*/  ISETP.GE.OR P0, PT, R4, R7, !P0 ;  /* 0x000000070400720c */ /* 0x001fda0004706670 */
[----:B--234-:R-:W-:Y:S05]  /*1bc0*/  @P0 BRA `(.L_x_48) ;  /* 0x00000000002c0947 */ /* 0x01cfea0003800000 */
        /* <DEDUP_REMOVED lines=11> */
.L_x_48:
[----:B------:R-:W-:Y:S05]  /*1c80*/  BSYNC.RECONVERGENT B1 ;  /* 0x0000000000017941 */ /* 0x000fea0003800200 */
.L_x_47:
[----:B------:R-:W0:Y:S01]  /*1c90*/  SHFL.DOWN PT, R3, R6, 0x2, R7 ;  /* 0x0840000006037989 */ /* 0x000e2200000e0007 */
[----:B------:R-:W-:Y:S01]  /*1ca0*/  VIADD R2, R4, 0x2 ;  /* 0x0000000204027836 */ /* 0x000fe20000000000 */
[----:B------:R-:W-:Y:S01]  /*1cb0*/  BSSY.RECONVERGENT B1, `(.L_x_49) ;  /* 0x0000014000017945 */ /* 0x000fe20003800200 */
[----:B------:R-:W-:Y:S01]  /*1cc0*/  IMAD.MOV.U32 R8, RZ, RZ, R12 ;  /* 0x000000ffff087224 */ /* 0x000fe200078e000c */
[----:B------:R1:W2:Y:S01]  /*1cd0*/  SHFL.DOWN PT, R5, R12, 0x2, R7 ;  /* 0x084000000c057989 */ /* 0x0002a200000e0007 */
[----:B------:R-:W-:-:S03]  /*1ce0*/  IMAD.MOV.U32 R10, RZ, RZ, R14 ;  /* 0x000000ffff0a7224 */ /* 0x000fc600078e000e */
[----:B------:R1:W3:Y:S01]  /*1cf0*/  SHFL.DOWN PT, R9, R14, 0x2, R7 ;  /* 0x084000000e097989 */ /* 0x0002e200000e0007 */
[----:B0-----:R-:W-:-:S04]  /*1d00*/  FSETP.GEU.AND P0, PT, R6, R3, PT ;  /* 0x000000030600720b */ /* 0x001fc80003f0e000 */
[----:B------:R-:W-:Y:S01]  /*1d10*/  ISETP.GT.OR P0, PT, R2, R7, !P0 ;  /* 0x000000070200720c */ /* 0x000fe20004704670 */
[----:B------:R-:W-:-:S12]  /*1d20*/  IMAD.MOV.U32 R2, RZ, RZ, R6 ;  /* 0x000000ffff027224 */ /* 0x000fd800078e0006 */
        /* <DEDUP_REMOVED lines=12> */
.L_x_50:
[----:B------:R-:W-:Y:S05]  /*1df0*/  BSYNC.RECONVERGENT B1 ;  /* 0x0000000000017941 */ /* 0x000fea0003800200 */
.L_x_49:
        /* <DEDUP_REMOVED lines=22> */
.L_x_52:
[----:B------:R-:W-:Y:S05]  /*1f60*/  BSYNC.RECONVERGENT B1 ;  /* 0x0000000000017941 */ /* 0x000fea0003800200 */
.L_x_51:
[----:B------:R-:W0:Y:S01]  /*1f70*/  SHFL.DOWN PT, R3, R6, 0x8, R7 ;  /* 0x0900000006037989 */ /* 0x000e2200000e0007 */
[----:B------:R-:W-:Y:S01]  /*1f80*/  VIADD R2, R4, 0x8 ;  /* 0x0000000804027836 */ /* 0x000fe20000000000 */
[----:B------:R-:W-:Y:S01]  /*1f90*/  BSSY.RECONVERGENT B1, `(.L_x_53) ;  /* 0x0000014000017945 */ /* 0x000fe20003800200 */
[----:B------:R-:W-:Y:S01]  /*1fa0*/  IMAD.MOV.U32 R8, RZ, RZ, R6 ;  /* 0x000000ffff087224 */ /* 0x000fe200078e0006 */
[----:B------:R1:W2:Y:S01]  /*1fb0*/  SHFL.DOWN PT, R5, R14, 0x8, R7 ;  /* 0x090000000e057989 */ /* 0x0002a200000e0007 */
[----:B------:R-:W-:Y:S02]  /*1fc0*/  IMAD.MOV.U32 R10, RZ, RZ, R14 ;  /* 0x000000ffff0a7224 */ /* 0x000fe400078e000e */
[----:B------:R-:W-:Y:S01]  /*1fd0*/  IMAD.MOV.U32 R12, RZ, RZ, R16 ;  /* 0x000000ffff0c7224 */ /* 0x000fe200078e0010 */
[----:B------:R1:W3:Y:S01]  /*1fe0*/  SHFL.DOWN PT, R9, R16, 0x8, R7 ;  /* 0x0900000010097989 */ /* 0x0002e200000e0007 */
[----:B0-----:R-:W-:-:S04]  /*1ff0*/  FSETP.GEU.AND P0, PT, R6, R3, PT ;  /* 0x000000030600720b */ /* 0x001fc80003f0e000 */
[----:B------:R-:W-:-:S13]  /*2000*/  ISETP.GT.OR P0, PT, R2, R7, !P0 ;  /* 0x000000070200720c */ /* 0x000fda0004704670 */
        /* <DEDUP_REMOVED lines=12> */
.L_x_54:
[----:B------:R-:W-:Y:S05]  /*20d0*/  BSYNC.RECONVERGENT B1 ;  /* 0x0000000000017941 */ /* 0x000fea0003800200 */
.L_x_53:
[----:B------:R-:W0:Y:S01]  /*20e0*/  SHFL.DOWN PT, R5, R8, 0x10, R7 ;  /* 0x0a00000008057989 */ /* 0x000e2200000e0007 */
[C---:B------:R-:W-:Y:S01]  /*20f0*/  VIADD R2, R4.reuse, 0x10 ;  /* 0x0000001004027836 */ /* 0x040fe20000000000 */
[----:B------:R-:W-:Y:S01]  /*2100*/  BSSY.RECONVERGENT B1, `(.L_x_55) ;  /* 0x0000015000017945 */ /* 0x000fe20003800200 */
[----:B------:R-:W-:Y:S01]  /*2110*/  ISETP.NE.AND P2, PT, R4, RZ, PT ;  /* 0x000000ff0400720c */ /* 0x000fe20003f45270 */
[----:B------:R1:W2:Y:S01]  /*2120*/  SHFL.DOWN PT, R9, R10, 0x10, R7 ;  /* 0x0a0000000a097989 */ /* 0x0002a200000e0007 */
[----:B------:R-:W-:Y:S02]  /*2130*/  IMAD.MOV.U32 R3, RZ, RZ, R10 ;  /* 0x000000ffff037224 */ /* 0x000fe400078e000a */
[----:B------:R-:W-:Y:S01]  /*2140*/  IMAD.MOV.U32 R4, RZ, RZ, R12 ;  /* 0x000000ffff047224 */ /* 0x000fe200078e000c */
        /* <DEDUP_REMOVED lines=16> */
.L_x_56:
[----:B------:R-:W-:Y:S05]  /*2250*/  BSYNC.RECONVERGENT B1 ;  /* 0x0000000000017941 */ /* 0x000fea0003800200 */
.L_x_55:
        /* <DEDUP_REMOVED lines=12> */
.L_x_58:
[----:B------:R-:W-:Y:S05]  /*2320*/  BSYNC.RECONVERGENT B1 ;  /* 0x0000000000017941 */ /* 0x000fea0003800200 */
.L_x_57:
[----:B------:R-:W-:Y:S01]  /*2330*/  BAR.SYNC.DEFER_BLOCKING 0x0 ;  /* 0x0000000000007b1d */ /* 0x000fe20000010000 */
[----:B------:R-:W-:-:S13]  /*2340*/  ISETP.NE.AND P1, PT, R0, RZ, PT ;  /* 0x000000ff0000720c */ /* 0x000fda0003f25270 */
[----:B------:R-:W-:Y:S05]  /*2350*/  @P1 BRA `(.L_x_34) ;  /* 0x00000040005c1947 */ /* 0x000fea0003800000 */
[----:B------:R-:W-:Y:S01]  /*2360*/  UISETP.GE.AND UP0, UPT, UR4, 0x21, UPT ;  /* 0x000000210400788c */ /* 0x000fe2000bf06270 */
[----:B------:R-:W-:Y:S02]  /*2370*/  IMAD.MOV.U32 R0, RZ, RZ, R2 ;  /* 0x000000ffff007224 */ /* 0x000fe400078e0002 */
[----:B0-----:R-:W-:Y:S02]  /*2380*/  IMAD.MOV.U32 R7, RZ, RZ, R3 ;  /* 0x000000ffff077224 */ /* 0x001fe400078e0003 */
[----:B------:R-:W-:-:S04]  /*2390*/  IMAD.MOV.U32 R8, RZ, RZ, R4 ;  /* 0x000000ffff087224 */ /* 0x000fc800078e0004 */
[----:B------:R-:W-:Y:S05]  /*23a0*/  BRA.U !UP0, `(.L_x_59) ;  /* 0x00000001085c7547 */ /* 0x000fea000b800000 */
[----:B------:R-:W0:Y:S01]  /*23b0*/  S2R R5, SR_CgaCtaId ;  /* 0x0000000000057919 */ /* 0x000e220000008800 */
[----:B------:R-:W-:Y:S01]  /*23c0*/  MOV R0, 0x400 ;  /* 0x0000040000007802 */ /* 0x000fe20000000f00 */
[----:B------:R-:W-:Y:S01]  /*23d0*/  BSSY.RECONVERGENT B1, `(.L_x_59) ;  /* 0x0000014000017945 */ /* 0x000fe20003800200 */
[----:B------:R-:W-:Y:S02]  /*23e0*/  IMAD.MOV.U32 R7, RZ, RZ, R3 ;  /* 0x000000ffff077224 */ /* 0x000fe400078e0003 */
[----:B------:R-:W-:Y:S01]  /*23f0*/  IMAD.MOV.U32 R8, RZ, RZ, R4 ;  /* 0x000000ffff087224 */ /* 0x000fe200078e0004 */
[----:B0-----:R-:W-:Y:S01]  /*2400*/  LEA R6, R5, R0, 0x18 ;  /* 0x0000000005067211 */ /* 0x001fe200078ec0ff */
[----:B------:R-:W-:-:S04]  /*2410*/  IMAD.MOV.U32 R0, RZ, RZ, R2 ;  /* 0x000000ffff007224 */ /* 0x000fc800078e0002 */
[----:B------:R-:W0:Y:S02]  /*2420*/  LDS R5, [R6+0x18] ;  /* 0x0000180006057984 */ /* 0x000e240000000800 */
[----:B0-----:R-:W-:-:S13]  /*2430*/  FSETP.GEU.AND P0, PT, R2, R5, PT ;  /* 0x000000050200720b */ /* 0x001fda0003f0e000 */
        /* <DEDUP_REMOVED lines=13> */
.L_x_60:
[----:B------:R-:W-:Y:S05]  /*2510*/  BSYNC.RECONVERGENT B1 ;  /* 0x0000000000017941 */ /* 0x000fea0003800200 */
.L_x_59:
[----:B------:R-:W-:Y:S01]  /*2520*/  UISETP.GE.AND UP0, UPT, UR4, 0x41, UPT ;  /* 0x000000410400788c */ /* 0x000fe2000bf06270 */
[----:B------:R-:W-:Y:S02]  /*2530*/  IMAD.MOV.U32 R2, RZ, RZ, R0 ;  /* 0x000000ffff027224 */ /* 0x000fe400078e0000 */
[----:B------:R-:W-:Y:S02]  /*2540*/  IMAD.MOV.U32 R5, RZ, RZ, R7 ;  /* 0x000000ffff057224 */ /* 0x000fe400078e0007 */
        /* <DEDUP_REMOVED lines=24> */
.L_x_62:
[----:B------:R-:W-:Y:S05]  /*26d0*/  BSYNC.RECONVERGENT B1 ;  /* 0x0000000000017941 */ /* 0x000fea0003800200 */
.L_x_61:
        /* <DEDUP_REMOVED lines=27> */
.L_x_64:
[----:B------:R-:W-:Y:S05]  /*2890*/  BSYNC.RECONVERGENT B1 ;  /* 0x0000000000017941 */ /* 0x000fea0003800200 */
.L_x_63:
        /* <DEDUP_REMOVED lines=27> */
.L_x_66:
[----:B------:R-:W-:Y:S05]  /*2a50*/  BSYNC.RECONVERGENT B1 ;  /* 0x0000000000017941 */ /* 0x000fea0003800200 */
.L_x_65:
        /* <DEDUP_REMOVED lines=27> */
.L_x_68:
[----:B------:R-:W-:Y:S05]  /*2c10*/  BSYNC.RECONVERGENT B1 ;  /* 0x0000000000017941 */ /* 0x000fea0003800200 */
.L_x_67:
        /* <DEDUP_REMOVED lines=9> */
[----:B------:R-:W-:Y:S02]  /*2cb0*/  IMAD.MOV.U32 R7, RZ, RZ, R9 ;  /* 0x000000ffff077224 */ /* 0x000fe400078e0009 */
[----:B------:R-:W-:Y:S01]  /*2cc0*/  IMAD.MOV.U32 R6, RZ, RZ, R4 ;  /* 0x000000ffff067224 */ /* 0x000fe200078e0004 */
[----:B0-----:R-:W-:-:S05]  /*2cd0*/  LEA R2, R3, R2, 0x18 ;  /* 0x0000000203027211 */ /* 0x001fca00078ec0ff */
        /* <DEDUP_REMOVED lines=15> */
.L_x_70:
[----:B------:R-:W-:Y:S05]  /*2dd0*/  BSYNC.RECONVERGENT B1 ;  /* 0x0000000000017941 */ /* 0x000fea0003800200 */
.L_x_69:
[----:B------:R-:W-:Y:S01]  /*2de0*/  UISETP.GE.AND UP0, UPT, UR4, 0xe1, UPT ;  /* 0x000000e10400788c */ /* 0x000fe2000bf06270 */
[----:B------:R-:W-:Y:S02]  /*2df0*/  IMAD.MOV.U32 R2, RZ, RZ, R5 ;  /* 0x000000ffff027224 */ /* 0x000fe400078e0005 */
[----:B------:R-:W-:Y:S02]  /*2e00*/  IMAD.MOV.U32 R3, RZ, RZ, R7 ;  /* 0x000000ffff037224 */ /* 0x000fe400078e0007 */
[----:B------:R-:W-:-:S04]  /*2e10*/  IMAD.MOV.U32 R4, RZ, RZ, R6 ;  /* 0x000000ffff047224 */ /* 0x000fc800078e0006 */
[----:B------:R-:W-:Y:S05]  /*2e20*/  BRA.U !UP0, `(.L_x_34) ;  /* 0x0000003508a87547 */ /* 0x000fea000b800000 */
[----:B------:R-:W0:Y:S01]  /*2e30*/  S2R R3, SR_CgaCtaId ;  /* 0x0000000000037919 */ /* 0x000e220000008800 */
[----:B------:R-:W-:Y:S01]  /*2e40*/  MOV R0, 0x400 ;  /* 0x0000040000007802 */ /* 0x000fe20000000f00 */
        /* <DEDUP_REMOVED lines=21> */
.L_x_2:
[----:B------:R-:W1:Y:S01]  /*2fa0*/  S2R R0, SR_TID.X ;  /* 0x0000000000007919 */ /* 0x000e620000002100 */
[----:B------:R-:W1:Y:S02]  /*2fb0*/  LDC.64 R2, c[0x0][0x380] ;  /* 0x0000e000ff027b82 */ /* 0x000e640000000a00 */
[----:B-1----:R-:W-:-:S05]  /*2fc0*/  IMAD.WIDE.U32 R12, R0, 0x10, R2 ;  /* 0x00000010000c7825 */ /* 0x002fca00078e0002 */
[----:B0-----:R-:W2:Y:S04]  /*2fd0*/  LDG.E.CONSTANT R21, desc[UR10][R12.64] ;  /* 0x0000000a0c157981 */ /* 0x001ea8000c1e9900 */
[----:B------:R-:W3:Y:S04]  /*2fe0*/  LDG.E.CONSTANT R10, desc[UR10][R12.64+0x1000] ;  /* 0x0010000a0c0a7981 */ /* 0x000ee8000c1e9900 */
[----:B------:R-:W4:Y:S04]  /*2ff0*/  LDG.E.64.CONSTANT R14, desc[UR10][R12.64+0x8] ;  /* 0x0000080a0c0e7981 */ /* 0x000f28000c1e9b00 */
[----:B------:R0:W5:Y:S04]  /*3000*/  LDG.E.CONSTANT R16, desc[UR10][R12.64+0x2000] ;  /* 0x0020000a0c107981 */ /* 0x000168000c1e9900 */
[----:B------:R0:W5:Y:S04]  /*3010*/  LDG.E.CONSTANT R17, desc[UR10][R12.64+0x3000] ;  /* 0x0030000a0c117981 */ /* 0x000168000c1e9900 */
[----:B------:R0:W5:Y:S04]  /*3020*/  LDG.E.CONSTANT R11, desc[UR10][R12.64+0x4000] ;  /* 0x0040000a0c0b7981 */ /* 0x000168000c1e9900 */
[----:B------:R0:W5:Y:S04]  /*3030*/  LDG.E.64.CONSTANT R6, desc[UR10][R12.64+0x2008] ;  /* 0x0020080a0c067981 */ /* 0x000168000c1e9b00 */
[----:B------:R0:W5:Y:S04]  /*3040*/  LDG.E.64.CONSTANT R4, desc[UR10][R12.64+0x3008] ;  /* 0x0030080a0c047981 */ /* 0x000168000c1e9b00 */
[----:B------:R0:W5:Y:S01]  /*3050*/  LDG.E.64.CONSTANT R2, desc[UR10][R12.64+0x4008] ;  /* 0x0040080a0c027981 */ /* 0x000162000c1e9b00 */
[----:B------:R-:W-:Y:S01]  /*3060*/  BSSY.RECONVERGENT B1, `(.L_x_71) ;  /* 0x0000012000017945 */ /* 0x000fe20003800200 */
[----:B--2---:R-:W-:Y:S01]  /*3070*/  IMAD.MOV.U32 R19, RZ, RZ, R21 ;  /* 0x000000ffff137224 */ /* 0x004fe200078e0015 */
[----:B---3--:R-:W-:Y:S01]  /*3080*/  FSETP.GEU.AND P0, PT, R21, R10, PT ;  /* 0x0000000a1500720b */ /* 0x008fe20003f0e000 */
[----:B----4-:R-:W-:-:S02]  /*3090*/  IMAD.MOV.U32 R8, RZ, RZ, R14 ;  /* 0x000000ffff087224 */ /* 0x010fc400078e000e */
[----:B------:R-:W-:-:S10]  /*30a0*/  IMAD.MOV.U32 R9, RZ, RZ, R15 ;  /* 0x000000ffff097224 */ /* 0x000fd400078e000f */
[----:B0-----:R-:W-:Y:S05]  /*30b0*/  @!P0 BRA `(.L_x_72) ;  /* 0x0000000000308947 */ /* 0x001fea0003800000 */
[----:B------:R-:W2:Y:S01]  /*30c0*/  LDG.E.64.CONSTANT R8, desc[UR10][R12.64+0x1008] ;  /* 0x0010080a0c087981 */ /* 0x000ea2000c1e9b00 */
[----:B------:R-:W-:Y:S01]  /*30d0*/  FSETP.GEU.AND P2, PT, R10, R21, PT ;  /* 0x000000150a00720b */ /* 0x000fe20003f4e000 */
[----:B------:R-:W-:-:S12]  /*30e0*/  IMAD.MOV.U32 R19, RZ, RZ, R10 ;  /* 0x000000ffff137224 */ /* 0x000fd800078e000a */
[CC--:B--2---:R-:W-:Y:S02]  /*30f0*/  @P2 ISETP.GE.U32.AND P0, PT, R14.reuse, R8.reuse, PT ;  /* 0x000000080e00220c */ /* 0x0c4fe40003f06070 */
[C---:B------:R-:W-:Y:S02]  /*3100*/  @P2 ISETP.LT.U32.AND P1, PT, R14.reuse, R8, PT ;  /* 0x000000080e00220c */ /* 0x040fe40003f21070 */
[CC--:B------:R-:W-:Y:S02]  /*3110*/  @P2 ISETP.GE.AND.EX P0, PT, R15.reuse, R9.reuse, PT, P0 ;  /* 0x000000090f00220c */ /* 0x0c0fe40003f06300 */
[----:B------:R-:W-:Y:S02]  /*3120*/  @P2 ISETP.LT.AND.EX P1, PT, R15, R9, PT, P1 ;  /* 0x000000090f00220c */ /* 0x000fe40003f21310 */
[----:B------:R-:W-:Y:S02]  /*3130*/  @P2 FSEL R19, R21, R10, !P0 ;  /* 0x0000000a15132208 */ /* 0x000fe40004000000 */
[----:B------:R-:W-:-:S02]  /*3140*/  @P2 SEL R10, R14, R8, P1 ;  /* 0x000000080e0a2207 */ /* 0x000fc40000800000 */
[----:B------:R-:W-:-:S03]  /*3150*/  @P2 SEL R15, R15, R9, P1 ;  /* 0x000000090f0f2207 */ /* 0x000fc60000800000 */
[----:B------:R-:W-:Y:S02]  /*3160*/  @P2 IMAD.MOV.U32 R8, RZ, RZ, R10 ;  /* 0x000000ffff082224 */ /* 0x000fe400078e000a */
[----:B------:R-:W-:-:S07]  /*3170*/  @P2 IMAD.MOV.U32 R9, RZ, RZ, R15 ;  /* 0x000000ffff092224 */ /* 0x000fce00078e000f */
.L_x_72:
[----:B------:R-:W-:Y:S05]  /*3180*/  BSYNC.RECONVERGENT B1 ;  /* 0x0000000000017941 */ /* 0x000fea0003800200 */
.L_x_71:
[----:B-----5:R-:W-:Y:S01]  /*3190*/  FSETP.GEU.AND P0, PT, R19, R16, PT ;  /* 0x000000101300720b */ /* 0x020fe20003f0e000 */
[----:B------:R-:W-:Y:S01]  /*31a0*/  BSSY.RECONVERGENT B1, `(.L_x_73) ;  /* 0x0000010000017945 */ /* 0x000fe20003800200 */
[----:B------:R-:W-:Y:S02]  /*31b0*/  IMAD.MOV.U32 R10, RZ, RZ, R19 ;  /* 0x000000ffff0a7224 */ /* 0x000fe400078e0013 */
[----:B------:R-:W-:Y:S02]  /*31c0*/  IMAD.MOV.U32 R13, RZ, RZ, R8 ;  /* 0x000000ffff0d7224 */ /* 0x000fe400078e0008 */
[----:B------:R-:W-:-:S07]  /*31d0*/  IMAD.MOV.U32 R14, RZ, RZ, R9 ;  /* 0x000000ffff0e7224 */ /* 0x000fce00078e0009 */
[----:B------:R-:W-:Y:S05]  /*31e0*/  @!P0 BRA `(.L_x_74) ;  /* 0x00000000002c8947 */ /* 0x000fea0003800000 */
[----:B------:R-:W-:Y:S01]  /*31f0*/  FSETP.GEU.AND P2, PT, R16, R19, PT ;  /* 0x000000131000720b */ /* 0x000fe20003f4e000 */
[----:B------:R-:W-:Y:S02]  /*3200*/  IMAD.MOV.U32 R13, RZ, RZ, R6 ;  /* 0x000000ffff0d7224 */ /* 0x000fe400078e0006 */
[----:B------:R-:W-:Y:S02]  /*3210*/  IMAD.MOV.U32 R14, RZ, RZ, R7 ;  /* 0x000000ffff0e7224 */ /* 0x000fe400078e0007 */
[----:B------:R-:W-:-:S08]  /*3220*/  IMAD.MOV.U32 R10, RZ, RZ, R16 ;  /* 0x000000ffff0a7224 */ /* 0x000fd000078e0010 */
[CC--:B------:R-:W-:Y:S02]  /*3230*/  @P2 ISETP.GE.U32.AND P0, PT, R8.reuse, R6.reuse, PT ;  /* 0x000000060800220c */ /* 0x0c0fe40003f06070 */
[C---:B------:R-:W-:Y:S02]  /*3240*/  @P2 ISETP.LT.U32.AND P1, PT, R8.reuse, R6, PT ;  /* 0x000000060800220c */ /* 0x040fe40003f21070 */
[CC--:B------:R-:W-:Y:S02]  /*3250*/  @P2 ISETP.GE.AND.EX P0, PT, R9.reuse, R7.reuse, PT, P0 ;  /* 0x000000070900220c */ /* 0x0c0fe40003f06300 */
[----:B------:R-:W-:Y:S02]  /*3260*/  @P2 ISETP.LT.AND.EX P1, PT, R9, R7, PT, P1 ;  /* 0x000000070900220c */ /* 0x000fe40003f21310 */
[----:B------:R-:W-:Y:S02]  /*3270*/  @P2 FSEL R10, R19, R16, !P0 ;  /* 0x00000010130a2208 */ /* 0x000fe40004000000 */
[----:B------:R-:W-:-:S02]  /*3280*/  @P2 SEL R13, R8, R6, P1 ;  /* 0x00000006080d2207 */ /* 0x000fc40000800000 */
[----:B------:R-:W-:-:S07]  /*3290*/  @P2 SEL R14, R9, R7, P1 ;  /* 0x00000007090e2207 */ /* 0x000fce0000800000 */
.L_x_74:
[----:B------:R-:W-:Y:S05]  /*32a0*/  BSYNC.RECONVERGENT B1 ;  /* 0x0000000000017941 */ /* 0x000fea0003800200 */
.L_x_73:
[----:B------:R-:W-:Y:S01]  /*32b0*/  FSETP.GEU.AND P0, PT, R10, R17, PT ;  /* 0x000000110a00720b */ /* 0x000fe20003f0e000 */
        /* <DEDUP_REMOVED lines=10> */
[CC--:B------:R-:W-:Y:S02]  /*3360*/  @P2 ISETP.LT.U32.AND P1, PT, R13.reuse, R4.reuse, PT ;  /* 0x000000040d00220c */ /* 0x0c0fe40003f21070 */
[CC--:B------:R-:W-:Y:S02]  /*3370*/  @P2 ISETP.GE.AND.EX P0, PT, R14.reuse, R5.reuse, PT, P0 ;  /* 0x000000050e00220c */ /* 0x0c0fe40003f06300 */
[----:B------:R-:W-:Y:S02]  /*3380*/  @P2 ISETP.LT.AND.EX P1, PT, R14, R5, PT, P1 ;  /* 0x000000050e00220c */ /* 0x000fe40003f21310 */
[----:B------:R-:W-:Y:S02]  /*3390*/  @P2 FSEL R6, R10, R17, !P0 ;  /* 0x000000110a062208 */ /* 0x000fe40004000000 */
[----:B------:R-:W-:-:S02]  /*33a0*/  @P2 SEL R7, R13, R4, P1 ;  /* 0x000000040d072207 */ /* 0x000fc40000800000 */
[----:B------:R-:W-:-:S07]  /*33b0*/  @P2 SEL R12, R14, R5, P1 ;  /* 0x000000050e0c2207 */ /* 0x000fce0000800000 */
.L_x_76:
[----:B------:R-:W-:Y:S05]  /*33c0*/  BSYNC.RECONVERGENT B1 ;  /* 0x0000000000017941 */ /* 0x000fea0003800200 */
.L_x_75:
        /* <DEDUP_REMOVED lines=17> */
.L_x_78:
[----:B------:R-:W-:Y:S05]  /*34e0*/  BSYNC.RECONVERGENT B1 ;  /* 0x0000000000017941 */ /* 0x000fea0003800200 */
.L_x_77:
[----:B------:R-:W-:Y:S01]  /*34f0*/  UISETP.GE.U32.AND UP0, UPT, UR8, 0xa00, UPT ;  /* 0x00000a000800788c */ /* 0x000fe2000bf06070 */
[----:B------:R-:W-:Y:S02]  /*3500*/  IMAD.MOV.U32 R5, RZ, RZ, 0x500 ;  /* 0x00000500ff057424 */ /* 0x000fe400078e00ff */
[----:B------:R-:W-:-:S06]  /*3510*/  IMAD.MOV.U32 R4, RZ, RZ, RZ ;  /* 0x000000ffff047224 */ /* 0x000fcc00078e00ff */
[----:B------:R-:W-:Y:S05]  /*3520*/  BRA.U !UP0, `(.L_x_79) ;  /* 0x0000001508647547 */ /* 0x000fea000b800000 */
[----:B------:R-:W-:Y:S01]  /*3530*/  UIADD3 UR9, UP0, UPT, UR8, -0xa00, URZ ;  /* 0xfffff60008097890 */ /* 0x000fe2000ff1e0ff */
[----:B------:R-:W-:Y:S02]  /*3540*/  IMAD.MOV.U32 R5, RZ, RZ, 0x500 ;  /* 0x00000500ff057424 */ /* 0x000fe400078e00ff */
[----:B------:R-:W-:Y:S01]  /*3550*/  IMAD.MOV.U32 R4, RZ, RZ, RZ ;  /* 0x000000ffff047224 */ /* 0x000fe200078e00ff */
[----:B------:R-:W-:Y:S02]  /*3560*/  ULEA.HI.X.SX32 UR8, UR8, 0xffffffff, 0x1, UP0 ;  /* 0xffffffff08087891 */ /* 0x000fe400080f0eff */
[----:B------:R-:W-:Y:S02]  /*3570*/  UIMAD.WIDE.U32 UR12, UR9, -0x33333333, URZ ;  /* 0xcccccccd090c78a5 */ /* 0x000fe4000f8e00ff */
[----:B------:R-:W-:-:S04]  /*3580*/  UIMAD.WIDE.U32 UR4, UR8, -0x33333333, URZ ;  /* 0xcccccccd080478a5 */ /* 0x000fc8000f8e00ff */
[----:B------:R-:W-:-:S04]  /*3590*/  UIMAD.WIDE.U32 UR4, UP0, UR9, -0x33333334, UR4 ;  /* 0xcccccccc090478a5 */ /* 0x000fc8000f800004 */
[----:B------:R-:W-:Y:S02]  /*35a0*/  UIADD3.X UR7, UPT, UPT, URZ, URZ, URZ, UP0, !UPT ;  /* 0x000000ffff077290 */ /* 0x000fe400087fe4ff */
[----:B------:R-:W-:Y:S01]  /*35b0*/  UIADD3 URZ, UP0, UPT, UR13, UR4, URZ ;  /* 0x000000040dff7290 */ /* 0x000fe2000ff1e0ff */
[----:B------:R-:W-:-:S03]  /*35c0*/  UMOV UR6, UR5 ;  /* 0x0000000500067c82 */ /* 0x000fc60008000000 */
[----:B------:R-:W-:Y:S02]  /*35d0*/  UIMAD.WIDE.U32.X UR4, UR8, -0x33333334, UR6, UP0 ;  /* 0xcccccccc080478a5 */ /* 0x000fe400080e0406 */
[----:B------:R-:W-:Y:S02]  /*35e0*/  UISETP.GE.U32.AND UP0, UPT, UR9, 0x500, UPT ;  /* 0x000005000900788c */ /* 0x000fe4000bf06070 */
[----:B------:R-:W-:Y:S02]  /*35f0*/  USHF.R.U64 UR6, UR4, 0xa, UR5 ;  /* 0x0000000a04067899 */ /* 0x000fe40008001205 */
[----:B------:R-:W-:-:S09]  /*3600*/  UISETP.GE.U32.AND.EX UP0, UPT, UR8, URZ, UPT, UP0 ;  /* 0x000000ff0800728c */ /* 0x000fd2000bf06100 */
[----:B------:R-:W-:Y:S05]  /*3610*/  BRA.U !UP0, `(.L_x_80) ;  /* 0x0000000d08707547 */ /* 0x000fea000b800000 */
[----:B------:R-:W0:Y:S01]  /*3620*/  LDCU.64 UR8, c[0x0][0x380] ;  /* 0x00007000ff0877ac */ /* 0x000e220008000a00 */
[----:B------:R-:W-:Y:S02]  /*3630*/  IMAD.MOV.U32 R5, RZ, RZ, 0x500 ;  /* 0x00000500ff057424 */ /* 0x000fe400078e00ff */
[----:B------:R-:W-:Y:S01]  /*3640*/  IMAD.MOV.U32 R4, RZ, RZ, RZ ;  /* 0x000000ffff047224 */ /* 0x000fe200078e00ff */
[----:B------:R-:W-:-:S04]  /*3650*/  UIADD3 UR4, UP0, UPT, UR6, 0x1, URZ ;  /* 0x0000000106047890 */ /* 0x000fc8000ff1e0ff */
[----:B------:R-:W-:Y:S02]  /*3660*/  ULEA.HI.X UR5, UR5, URZ, URZ, 0x16, UP0 ;  /* 0x000000ff05057291 */ /* 0x000fe400080fb4ff */
[----:B------:R-:W-:Y:S02]  /*3670*/  ULOP3.LUT UR4, UR4, 0xfffffffe, URZ, 0xc0, !UPT ;  /* 0xfffffffe04047892 */ /* 0x000fe4000f8ec0ff */
[----:B------:R-:W-:Y:S01]  /*3680*/  ULOP3.LUT UR5, UR5, 0x7fffff, URZ, 0xc0, !UPT ;  /* 0x007fffff05057892 */ /* 0x000fe2000f8ec0ff */
[----:B0-----:R-:W-:-:S04]  /*3690*/  LEA R2, P0, R0, UR8, 0x4 ;  /* 0x0000000800027c11 */ /* 0x001fc8000f8020ff */
[----:B------:R-:W-:Y:S02]  /*36a0*/  IADD3 R2, P1, PT, R2, 0xe008, RZ ;  /* 0x0000e00802027810 */ /* 0x000fe40007f3e0ff */
[----:B------:R-:W-:-:S05]  /*36b0*/  LEA.HI.X R3, R0, UR9, RZ, 0x4, P0 ;  /* 0x0000000900037c11 */ /* 0x000fca00080f24ff */
[----:B------:R-:W-:-:S07]  /*36c0*/  IMAD.X R3, RZ, RZ, R3, P1 ;  /* 0x000000ffff037224 */ /* 0x000fce00008e0603 */
.L_x_101:
[----:B------:R-:W2:Y:S04]  /*36d0*/  LDG.E.CONSTANT R15, desc[UR10][R2.64+-0x9008] ;  /* 0xff6ff80a020f7981 */ /* 0x000ea8000c1e9900 */
[----:B------:R0:W5:Y:S04]  /*36e0*/  LDG.E.CONSTANT R23, desc[UR10][R2.64+-0x8008] ;  /* 0xff7ff80a02177981 */ /* 0x000168000c1e9900 */
[----:B------:R0:W5:Y:S04]  /*36f0*/  LDG.E.CONSTANT R11, desc[UR10][R2.64+-0x7008] ;  /* 0xff8ff80a020b7981 */ /* 0x000168000c1e9900 */
[----:B------:R0:W5:Y:S04]  /*3700*/  LDG.E.CONSTANT R7, desc[UR10][R2.64+-0x6008] ;  /* 0xff9ff80a02077981 */ /* 0x000168000c1e9900 */
[----:B------:R0:W5:Y:S04]  /*3710*/  LDG.E.CONSTANT R6, desc[UR10][R2.64+-0x5008] ;  /* 0xffaff80a02067981 */ /* 0x000168000c1e9900 */
[----:B------:R0:W5:Y:S04]  /*3720*/  LDG.E.CONSTANT R16, desc[UR10][R2.64+-0x4008] ;  /* 0xffbff80a02107981 */ /* 0x000168000c1e9900 */
[----:B------:R0:W5:Y:S01]  /*3730*/  LDG.E.CONSTANT R17, desc[UR10][R2.64+-0x3008] ;  /* 0xffcff80a02117981 */ /* 0x000162000c1e9900 */
[----:B------:R-:W-:Y:S01]  /*3740*/  UIADD3 UR4, UP0, UPT, UR4, -0x2, URZ ;  /* 0xfffffffe04047890 */ /* 0x000fe2000ff1e0ff */
[----:B------:R-:W-:Y:S01]  /*3750*/  BSSY.RECONVERGENT B1, `(.L_x_81) ;  /* 0x0000015000017945 */ /* 0x000fe20003800200 */
[----:B------:R-:W-:-:S02]  /*3760*/  IMAD.MOV.U32 R14, RZ, RZ, R10 ;  /* 0x000000ffff0e7224 */ /* 0x000fc400078e000a */
[----:B------:R-:W-:Y:S01]  /*3770*/  UIADD3.X UR5, UPT, UPT, UR5, -0x1, URZ, UP0, !UPT ;  /* 0xffffffff05057890 */ /* 0x000fe200087fe4ff */
[----:B------:R-:W-:Y:S01]  /*3780*/  IMAD.MOV.U32 R19, RZ, RZ, R8 ;  /* 0x000000ffff137224 */ /* 0x000fe200078e0008 */
[----:B------:R-:W-:Y:S01]  /*3790*/  UISETP.NE.U32.AND UP0, UPT, UR4, URZ, UPT ;  /* 0x000000ff0400728c */ /* 0x000fe2000bf05070 */
[----:B------:R-:W-:-:S03]  /*37a0*/  IMAD.MOV.U32 R21, RZ, RZ, R9 ;  /* 0x000000ffff157224 */ /* 0x000fc600078e0009 */
[----:B------:R-:W-:Y:S01]  /*37b0*/  UISETP.NE.AND.EX UP0, UPT, UR5, URZ, UPT, UP0 ;  /* 0x000000ff0500728c */ /* 0x000fe2000bf05300 */
[----:B--2---:R-:W-:-:S13]  /*37c0*/  FSETP.GEU.AND P0, PT, R10, R15, PT ;  /* 0x0000000f0a00720b */ /* 0x004fda0003f0e000 */
[----:B0-----:R-:W-:Y:S05]  /*37d0*/  @!P0 BRA `(.L_x_82) ;  /* 0x0000000000308947 */ /* 0x001fea0003800000 */
[----:B------:R-:W2:Y:S01]  /*37e0*/  LDG.E.64.CONSTANT R12, desc[UR10][R2.64+-0x9000] ;  /* 0xff70000a020c7981 */ /* 0x000ea2000c1e9b00 */
[----:B------:R-:W-:Y:S01]  /*37f0*/  FSETP.GEU.AND P2, PT, R15, R10, PT ;  /* 0x0000000a0f00720b */ /* 0x000fe20003f4e000 */
[----:B------:R-:W-:-:S12]  /*3800*/  IMAD.MOV.U32 R14, RZ, RZ, R15 ;  /* 0x000000ffff0e7224 */ /* 0x000fd800078e000f */
[CC--:B--2---:R-:W-:Y:S01]  /*3810*/  @P2 ISETP.GE.U32.AND P0, PT, R8.reuse, R12.reuse, PT ;  /* 0x0000000c0800220c */ /* 0x0c4fe20003f06070 */
        /* <DEDUP_REMOVED lines=8> */
.L_x_82:
[----:B------:R-:W-:Y:S05]  /*38a0*/  BSYNC.RECONVERGENT B1 ;  /* 0x0000000000017941 */ /* 0x000fea0003800200 */
.L_x_81:
[----:B------:R0:W5:Y:S02]  /*38b0*/  LDG.E.64.CONSTANT R8, desc[UR10][R2.64+-0x8000] ;  /* 0xff80000a02087981 */ /* 0x000164000c1e9b00 */
[----:B-----5:R-:W-:Y:S01]  /*38c0*/  FSETP.GEU.AND P0, PT, R14, R23, PT ;  /* 0x000000170e00720b */ /* 0x020fe20003f0e000 */
[----:B------:R-:W-:Y:S01]  /*38d0*/  BSSY.RECONVERGENT B1, `(.L_x_83) ;  /* 0x0000010000017945 */ /* 0x000fe20003800200 */
[----:B------:R-:W-:Y:S02]  /*38e0*/  IMAD.MOV.U32 R10, RZ, RZ, R14 ;  /* 0x000000ffff0a7224 */ /* 0x000fe400078e000e */
[----:B------:R-:W-:Y:S02]  /*38f0*/  IMAD.MOV.U32 R13, RZ, RZ, R19 ;  /* 0x000000ffff0d7224 */ /* 0x000fe400078e0013 */
[----:B------:R-:W-:-:S07]  /*3900*/  IMAD.MOV.U32 R15, RZ, RZ, R21 ;  /* 0x000000ffff0f7224 */ /* 0x000fce00078e0015 */
[----:B0-----:R-:W-:Y:S05]  /*3910*/  @!P0 BRA `(.L_x_84) ;  /* 0x00000000002c8947 */ /* 0x001fea0003800000 */
[----:B------:R-:W-:Y:S01]  /*3920*/  FSETP.GEU.AND P2, PT, R23, R14, PT ;  /* 0x0000000e1700720b */ /* 0x000fe20003f4e000 */
[----:B------:R-:W-:Y:S02]  /*3930*/  IMAD.MOV.U32 R13, RZ, RZ, R8 ;  /* 0x000000ffff0d7224 */ /* 0x000fe400078e0008 */
[----:B------:R-:W-:Y:S02]  /*3940*/  IMAD.MOV.U32 R15, RZ, RZ, R9 ;  /* 0x000000ffff0f7224 */ /* 0x000fe400078e0009 */
[----:B------:R-:W-:-:S08]  /*3950*/  IMAD.MOV.U32 R10, RZ, RZ, R23 ;  /* 0x000000ffff0a7224 */ /* 0x000fd000078e0017 */
[CC--:B------:R-:W-:Y:S02]  /*3960*/  @P2 ISETP.GE.U32.AND P0, PT, R19.reuse, R8.reuse, PT ;  /* 0x000000081300220c */ /* 0x0c0fe40003f06070 */
[-C--:B------:R-:W-:Y:S02]  /*3970*/  @P2 ISETP.LT.U32.AND P1, PT, R19, R8.reuse, PT ;  /* 0x000000081300220c */ /* 0x080fe40003f21070 */
[CC--:B------:R-:W-:Y:S02]  /*3980*/  @P2 ISETP.GE.AND.EX P0, PT, R21.reuse, R9.reuse, PT, P0 ;  /* 0x000000091500220c */ /* 0x0c0fe40003f06300 */
[----:B------:R-:W-:Y:S02]  /*3990*/  @P2 ISETP.LT.AND.EX P1, PT, R21, R9, PT, P1 ;  /* 0x000000091500220c */ /* 0x000fe40003f21310 */
[----:B------:R-:W-:Y:S02]  /*39a0*/  @P2 FSEL R10, R14, R23, !P0 ;  /* 0x000000170e0a2208 */ /* 0x000fe40004000000 */
[----:B------:R-:W-:-:S02]  /*39b0*/  @P2 SEL R13, R19, R8, P1 ;  /* 0x00000008130d2207 */ /* 0x000fc40000800000 */
[----:B------:R-:W-:-:S07]  /*39c0*/  @P2 SEL R15, R21, R9, P1 ;  /* 0x00000009150f2207 */ /* 0x000fce0000800000 */
.L_x_84:
[----:B------:R-:W-:Y:S05]  /*39d0*/  BSYNC.RECONVERGENT B1 ;  /* 0x0000000000017941 */ /* 0x000fea0003800200 */
.L_x_83:
[----:B------:R0:W5:Y:S01]  /*39e0*/  LDG.E.64.CONSTANT R8, desc[UR10][R2.64+-0x7000] ;  /* 0xff90000a02087981 */ /* 0x000162000c1e9b00 */
[----:B------:R-:W-:Y:S01]  /*39f0*/  FSETP.GEU.AND P0, PT, R10, R11, PT ;  /* 0x0000000b0a00720b */ /* 0x000fe20003f0e000 */
[----:B------:R-:W-:Y:S01]  /*3a00*/  BSSY.RECONVERGENT B1, `(.L_x_85) ;  /* 0x0000010000017945 */ /* 0x000fe20003800200 */
[----:B------:R-:W-:Y:S02]  /*3a10*/  IMAD.MOV.U32 R12, RZ, RZ, R10 ;  /* 0x000000ffff0c7224 */ /* 0x000fe400078e000a */
[----:B------:R-:W-:Y:S02]  /*3a20*/  IMAD.MOV.U32 R19, RZ, RZ, R13 ;  /* 0x000000ffff137224 */ /* 0x000fe400078e000d */
[----:B------:R-:W-:-:S07]  /*3a30*/  IMAD.MOV.U32 R21, RZ, RZ, R15 ;  /* 0x000000ffff157224 */ /* 0x000fce00078e000f */
[----:B0-----:R-:W-:Y:S05]  /*3a40*/  @!P0 BRA `(.L_x_86) ;  /* 0x00000000002c8947 */ /* 0x001fea0003800000 */
[----:B------:R-:W-:Y:S01]  /*3a50*/  FSETP.GEU.AND P2, PT, R11, R10, PT ;  /* 0x0000000a0b00720b */ /* 0x000fe20003f4e000 */
[----:B-----5:R-:W-:Y:S02]  /*3a60*/  IMAD.MOV.U32 R19, RZ, RZ, R8 ;  /* 0x000000ffff137224 */ /* 0x020fe400078e0008 */
        /* <DEDUP_REMOVED lines=9> */
.L_x_86:
[----:B------:R-:W-:Y:S05]  /*3b00*/  BSYNC.RECONVERGENT B1 ;  /* 0x0000000000017941 */ /* 0x000fea0003800200 */
.L_x_85:
[----:B-----5:R0:W5:Y:S01]  /*3b10*/  LDG.E.64.CONSTANT R8, desc[UR10][R2.64+-0x6000] ;  /* 0xffa0000a02087981 */ /* 0x020162000c1e9b00 */
        /* <DEDUP_REMOVED lines=17> */
.L_x_88:
[----:B------:R-:W-:Y:S05]  /*3c30*/  BSYNC.RECONVERGENT B1 ;  /* 0x0000000000017941 */ /* 0x000fea0003800200 */
.L_x_87:
        /* <DEDUP_REMOVED lines=12> */
[----:B------:R-:W-:Y:S02]  /*3d00*/  @P2 ISETP.LT.U32.AND P1, PT, R13, R8, PT ;  /* 0x000000080d00220c */ /* 0x000fe40003f21070 */
[CC--:B------:R-:W-:Y:S02]  /*3d10*/  @P2 ISETP.GE.AND.EX P0, PT, R15.reuse, R9.reuse, PT, P0 ;  /* 0x000000090f00220c */ /* 0x0c0fe40003f06300 */
[----:B------:R-:W-:Y:S02]  /*3d20*/  @P2 ISETP.LT.AND.EX P1, PT, R15, R9, PT, P1 ;  /* 0x000000090f00220c */ /* 0x000fe40003f21310 */
[----:B------:R-:W-:Y:S02]  /*3d30*/  @P2 FSEL R25, R11, R6, !P0 ;  /* 0x000000060b192208 */ /* 0x000fe40004000000 */
[----:B------:R-:W-:-:S02]  /*3d40*/  @P2 SEL R23, R13, R8, P1 ;  /* 0x000000080d172207 */ /* 0x000fc40000800000 */
[----:B------:R-:W-:-:S07]  /*3d50*/  @P2 SEL R21, R15, R9, P1 ;  /* 0x000000090f152207 */ /* 0x000fce0000800000 */
.L_x_90:
[----:B------:R-:W-:Y:S05]  /*3d60*/  BSYNC.RECONVERGENT B1 ;  /* 0x0000000000017941 */ /* 0x000fea0003800200 */
.L_x_89:
[----:B------:R0:W5:Y:S04]  /*3d70*/  LDG.E.CONSTANT R20, desc[UR10][R2.64+-0x2008] ;  /* 0xffdff80a02147981 */ /* 0x000168000c1e9900 */
[----:B------:R0:W5:Y:S04]  /*3d80*/  LDG.E.CONSTANT R19, desc[UR10][R2.64+-0x1008] ;  /* 0xffeff80a02137981 */ /* 0x000168000c1e9900 */
[----:B------:R0:W5:Y:S04]  /*3d90*/  LDG.E.CONSTANT R18, desc[UR10][R2.64+-0x8] ;  /* 0xfffff80a02127981 */ /* 0x000168000c1e9900 */
[----:B-----5:R0:W5:Y:S04]  /*3da0*/  LDG.E.64.CONSTANT R8, desc[UR10][R2.64+-0x3000] ;  /* 0xffd0000a02087981 */ /* 0x020168000c1e9b00 */
[----:B------:R0:W5:Y:S04]  /*3db0*/  LDG.E.64.CONSTANT R10, desc[UR10][R2.64+-0x2000] ;  /* 0xffe0000a020a7981 */ /* 0x000168000c1e9b00 */
[----:B------:R0:W5:Y:S04]  /*3dc0*/  LDG.E.64.CONSTANT R12, desc[UR10][R2.64+-0x1000] ;  /* 0xfff0000a020c7981 */ /* 0x000168000c1e9b00 */
[----:B------:R0:W5:Y:S01]  /*3dd0*/  LDG.E.64.CONSTANT R6, desc[UR10][R2.64] ;  /* 0x0000000a02067981 */ /* 0x000162000c1e9b00 */
[----:B------:R-:W-:Y:S01]  /*3de0*/  FSETP.GEU.AND P0, PT, R25, R16, PT ;  /* 0x000000101900720b */ /* 0x000fe20003f0e000 */
[----:B------:R-:W-:Y:S01]  /*3df0*/  BSSY.RECONVERGENT B1, `(.L_x_91) ;  /* 0x0000011000017945 */ /* 0x000fe20003800200 */
[----:B------:R-:W-:-:S02]  /*3e00*/  IMAD.MOV.U32 R14, RZ, RZ, R25 ;  /* 0x000000ffff0e7224 */ /* 0x000fc400078e0019 */
[----:B------:R-:W-:Y:S02]  /*3e10*/  IMAD.MOV.U32 R27, RZ, RZ, R23 ;  /* 0x000000ffff1b7224 */ /* 0x000fe400078e0017 */
[----:B------:R-:W-:-:S07]  /*3e20*/  IMAD.MOV.U32 R29, RZ, RZ, R21 ;  /* 0x000000ffff1d7224 */ /* 0x000fce00078e0015 */
[----:B0-----:R-:W-:Y:S05]  /*3e30*/  @!P0 BRA `(.L_x_92) ;  /* 0x0000000000308947 */ /* 0x001fea0003800000 */
[----:B------:R-:W2:Y:S01]  /*3e40*/  LDG.E.64.CONSTANT R14, desc[UR10][R2.64+-0x4000] ;  /* 0xffc0000a020e7981 */ /* 0x000ea2000c1e9b00 */
[----:B------:R-:W-:-:S13]  /*3e50*/  FSETP.GEU.AND P2, PT, R16, R25, PT ;  /* 0x000000191000720b */ /* 0x000fda0003f4e000 */
[CC--:B--2---:R-:W-:Y:S01]  /*3e60*/  @P2 ISETP.LT.U32.AND P1, PT, R23.reuse, R14.reuse, PT ;  /* 0x0000000e1700220c */ /* 0x0c4fe20003f21070 */
[----:B------:R-:W-:Y:S01]  /*3e70*/  IMAD.MOV.U32 R27, RZ, RZ, R14 ;  /* 0x000000ffff1b7224 */ /* 0x000fe200078e000e */
[-C--:B------:R-:W-:Y:S01]  /*3e80*/  @P2 ISETP.GE.U32.AND P0, PT, R23, R14.reuse, PT ;  /* 0x0000000e1700220c */ /* 0x080fe20003f06070 */
[----:B------:R-:W-:Y:S01]  /*3e90*/  IMAD.MOV.U32 R29, RZ, RZ, R15 ;  /* 0x000000ffff1d7224 */ /* 0x000fe200078e000f */
[CC--:B------:R-:W-:Y:S02]  /*3ea0*/  @P2 ISETP.LT.AND.EX P1, PT, R21.reuse, R15.reuse, PT, P1 ;  /* 0x0000000f1500220c */ /* 0x0c0fe40003f21310 */
[-C--:B------:R-:W-:Y:S02]  /*3eb0*/  @P2 ISETP.GE.AND.EX P0, PT, R21, R15.reuse, PT, P0 ;  /* 0x0000000f1500220c */ /* 0x080fe40003f06300 */
[----:B------:R-:W-:Y:S01]  /*3ec0*/  @P2 SEL R27, R23, R14, P1 ;  /* 0x0000000e171b2207 */ /* 0x000fe20000800000 */
[----:B------:R-:W-:Y:S01]  /*3ed0*/  IMAD.MOV.U32 R14, RZ, RZ, R16 ;  /* 0x000000ffff0e7224 */ /* 0x000fe200078e0010 */
[----:B------:R-:W-:-:S02]  /*3ee0*/  @P2 SEL R29, R21, R15, P1 ;  /* 0x0000000f151d2207 */ /* 0x000fc40000800000 */
[----:B------:R-:W-:-:S07]  /*3ef0*/  @P2 FSEL R14, R25, R16, !P0 ;  /* 0x00000010190e2208 */ /* 0x000fce0004000000 */
.L_x_92:
[----:B------:R-:W-:Y:S05]  /*3f00*/  BSYNC.RECONVERGENT B1 ;  /* 0x0000000000017941 */ /* 0x000fea0003800200 */
.L_x_91:
[----:B------:R-:W-:Y:S01]  /*3f10*/  FSETP.GEU.AND P0, PT, R14, R17, PT ;  /* 0x000000110e00720b */ /* 0x000fe20003f0e000 */
[----:B------:R-:W-:Y:S01]  /*3f20*/  BSSY.RECONVERGENT B1, `(.L_x_93) ;  /* 0x0000010000017945 */ /* 0x000fe20003800200 */
[----:B------:R-:W-:Y:S02]  /*3f30*/  IMAD.MOV.U32 R15, RZ, RZ, R14 ;  /* 0x000000ffff0f7224 */ /* 0x000fe400078e000e */
[----:B------:R-:W-:Y:S02]  /*3f40*/  IMAD.MOV.U32 R23, RZ, RZ, R27 ;  /* 0x000000ffff177224 */ /* 0x000fe400078e001b */
[----:B------:R-:W-:-:S07]  /*3f50*/  IMAD.MOV.U32 R25, RZ, RZ, R29 ;  /* 0x000000ffff197224 */ /* 0x000fce00078e001d */
[----:B------:R-:W-:Y:S05]  /*3f60*/  @!P0 BRA `(.L_x_94) ;  /* 0x00000000002c8947 */ /* 0x000fea0003800000 */
        /* <DEDUP_REMOVED lines=11> */
.L_x_94:
[----:B------:R-:W-:Y:S05]  /*4020*/  BSYNC.RECONVERGENT B1 ;  /* 0x0000000000017941 */ /* 0x000fea0003800200 */
.L_x_93:
[----:B------:R-:W-:Y:S01]  /*4030*/  FSETP.GEU.AND P0, PT, R15, R20, PT ;  /* 0x000000140f00720b */ /* 0x000fe20003f0e000 */
[----:B------:R-:W-:Y:S01]  /*4040*/  BSSY.RECONVERGENT B1, `(.L_x_95) ;  /* 0x0000010000017945 */ /* 0x000fe20003800200 */
[----:B-----5:R-:W-:Y:S02]  /*4050*/  IMAD.MOV.U32 R8, RZ, RZ, R15 ;  /* 0x000000ffff087224 */ /* 0x020fe400078e000f */
        /* <DEDUP_REMOVED lines=14> */
.L_x_96:
[----:B------:R-:W-:Y:S05]  /*4140*/  BSYNC.RECONVERGENT B1 ;  /* 0x0000000000017941 */ /* 0x000fea0003800200 */
.L_x_95:
        /* <DEDUP_REMOVED lines=17> */
.L_x_98:
[----:B------:R-:W-:Y:S05]  /*4260*/  BSYNC.RECONVERGENT B1 ;  /* 0x0000000000017941 */ /* 0x000fea0003800200 */
.L_x_97:
        /* <DEDUP_REMOVED lines=17> */
.L_x_100:
[----:B------:R-:W-:Y:S05]  /*4380*/  BSYNC.RECONVERGENT B1 ;  /* 0x0000000000017941 */ /* 0x000fea0003800200 */
.L_x_99:
[----:B------:R-:W-:Y:S02]  /*4390*/  IADD3 R5, P0, PT, R5, 0xa00, RZ ;  /* 0x00000a0005057810 */ /* 0x000fe40007f1e0ff */
[----:B------:R-:W-:-:S03]  /*43a0*/  IADD3 R2, P1, PT, R2, 0xa000, RZ ;  /* 0x0000a00002027810 */ /* 0x000fc60007f3e0ff */
[----:B------:R-:W-:Y:S02]  /*43b0*/  IMAD.X R4, RZ, RZ, R4, P0 ;  /* 0x000000ffff047224 */ /* 0x000fe400000e0604 */
[----:B------:R-:W-:Y:S01]  /*43c0*/  IMAD.X R3, RZ, RZ, R3, P1 ;  /* 0x000000ffff037224 */ /* 0x000fe200008e0603 */
[----:B------:R-:W-:Y:S07]  /*43d0*/  BRA.U UP0, `(.L_x_101) ;  /* 0xfffffff100bc7547 */ /* 0x000fee000b83ffff */
.L_x_80:
[----:B------:R-:W-:-:S04]  /*43e0*/  ULOP3.LUT UR4, UR6, 0x1, URZ, 0xc0, !UPT ;  /* 0x0000000106047892 */ /* 0x000fc8000f8ec0ff */
[----:B------:R-:W-:-:S04]  /*43f0*/  UISETP.NE.U32.AND UP0, UPT, UR4, 0x1, UPT ;  /* 0x000000010400788c */ /* 0x000fc8000bf05070 */
[----:B------:R-:W-:-:S09]  /*4400*/  UISETP.NE.U32.AND.EX UP0, UPT, URZ, URZ, UPT, UP0 ;  /* 0x000000ffff00728c */ /* 0x000fd2000bf05100 */
[----:B------:R-:W-:Y:S05]  /*4410*/  BRA.U !UP0, `(.L_x_79) ;  /* 0x0000000508a87547 */ /* 0x000fea000b800000 */
[----:B------:R-:W0:Y:S02]  /*4420*/  LDC.64 R2, c[0x0][0x380] ;  /* 0x0000e000ff027b82 */ /* 0x000e240000000a00 */
[----:B0-----:R-:W-:-:S03]  /*4430*/  IMAD.WIDE.U32 R2, R0, 0x10, R2 ;  /* 0x0000001000027825 */ /* 0x001fc600078e0002 */
[----:B------:R-:W-:-:S04]  /*4440*/  LEA R16, P0, R5, R2, 0x4 ;  /* 0x0000000205107211 */ /* 0x000fc800078020ff */
[----:B------:R-:W-:-:S05]  /*4450*/  LEA.HI.X R17, R5, R3, R4, 0x4, P0 ;  /* 0x0000000305117211 */ /* 0x000fca00000f2404 */
[----:B------:R-:W2:Y:S04]  /*4460*/  LDG.E.CONSTANT R23, desc[UR10][R16.64] ;  /* 0x0000000a10177981 */ /* 0x000ea8000c1e9900 */
[----:B------:R0:W5:Y:S04]  /*4470*/  LDG.E.CONSTANT R27, desc[UR10][R16.64+0x1000] ;  /* 0x0010000a101b7981 */ /* 0x000168000c1e9900 */
[----:B------:R0:W5:Y:S04]  /*4480*/  LDG.E.CONSTANT R19, desc[UR10][R16.64+0x2000] ;  /* 0x0020000a10137981 */ /* 0x000168000c1e9900 */
[----:B------:R0:W5:Y:S04]  /*4490*/  LDG.E.CONSTANT R18, desc[UR10][R16.64+0x3000] ;  /* 0x0030000a10127981 */ /* 0x000168000c1e9900 */
[----:B------:R0:W5:Y:S04]  /*44a0*/  LDG.E.CONSTANT R11, desc[UR10][R16.64+0x4000] ;  /* 0x0040000a100b7981 */ /* 0x000168000c1e9900 */
[----:B------:R0:W5:Y:S04]  /*44b0*/  LDG.E.64.CONSTANT R2, desc[UR10][R16.64+0x1008] ;  /* 0x0010080a10027981 */ /* 0x000168000c1e9b00 */
[----:B------:R0:W5:Y:S04]  /*44c0*/  LDG.E.64.CONSTANT R6, desc[UR10][R16.64+0x2008] ;  /* 0x0020080a10067981 */ /* 0x000168000c1e9b00 */
[----:B------:R0:W5:Y:S04]  /*44d0*/  LDG.E.64.CONSTANT R12, desc[UR10][R16.64+0x3008] ;  /* 0x0030080a100c7981 */ /* 0x000168000c1e9b00 */
[----:B------:R0:W5:Y:S01]  /*44e0*/  LDG.E.64.CONSTANT R14, desc[UR10][R16.64+0x4008] ;  /* 0x0040080a100e7981 */ /* 0x000162000c1e9b00 */
        /* <DEDUP_REMOVED lines=18> */
.L_x_103:
[----:B------:R-:W-:Y:S05]  /*4610*/  BSYNC.RECONVERGENT B1 ;  /* 0x0000000000017941 */ /* 0x000fea0003800200 */
.L_x_102:
        /* <DEDUP_REMOVED lines=17> */
.L_x_105:
[----:B------:R-:W-:Y:S05]  /*4730*/  BSYNC.RECONVERGENT B1 ;  /* 0x0000000000017941 */ /* 0x000fea0003800200 */
.L_x_104:
        /* <DEDUP_REMOVED lines=17> */
.L_x_107:
[----:B------:R-:W-:Y:S05]  /*4850*/  BSYNC.RECONVERGENT B1 ;  /* 0x0000000000017941 */ /* 0x000fea0003800200 */
.L_x_106:
        /* <DEDUP_REMOVED lines=17> */
.L_x_109:
[----:B------:R-:W-:Y:S05]  /*4970*/  BSYNC.RECONVERGENT B1 ;  /* 0x0000000000017941 */ /* 0x000fea0003800200 */
.L_x_108:
[----:B------:R-:W-:Y:S01]  /*4980*/  FSETP.GEU.AND P0, PT, R2, R11, PT ;  /* 0x0000000b0200720b */ /* 0x000fe20003f0e000 */
[----:B------:R-:W-:Y:S01]  /*4990*/  BSSY.RECONVERGENT B1, `(.L_x_110) ;  /* 0x0000011000017945 */ /* 0x000fe20003800200 */
[----:B------:R-:W-:Y:S01]  /*49a0*/  IADD3 R5, P2, PT, R5, 0x500, RZ ;  /* 0x0000050005057810 */ /* 0x000fe20007f5e0ff */
[----:B------:R-:W-:Y:S02]  /*49b0*/  IMAD.MOV.U32 R10, RZ, RZ, R2 ;  /* 0x000000ffff0a7224 */ /* 0x000fe400078e0002 */
[----:B------:R-:W-:Y:S02]  /*49c0*/  IMAD.MOV.U32 R8, RZ, RZ, R7 ;  /* 0x000000ffff087224 */ /* 0x000fe400078e0007 */
[----:B------:R-:W-:-:S06]  /*49d0*/  IMAD.MOV.U32 R9, RZ, RZ, R17 ;  /* 0x000000ffff097224 */ /* 0x000fcc00078e0011 */
        /* <DEDUP_REMOVED lines=12> */
.L_x_111:
[----:B------:R-:W-:Y:S05]  /*4aa0*/  BSYNC.RECONVERGENT B1 ;  /* 0x0000000000017941 */ /* 0x000fea0003800200 */
.L_x_110:
[----:B------:R-:W-:-:S07]  /*4ab0*/  IMAD.X R4, RZ, RZ, R4, P2 ;  /* 0x000000ffff047224 */ /* 0x000fce00010e0604 */
.L_x_79:
[----:B------:R-:W0:Y:S02]  /*4ac0*/  LDCU UR4, c[0x0][0x390] ;  /* 0x00007200ff0477ac */ /* 0x000e240008000800 */
[----:B0-----:R-:W-:Y:S02]  /*4ad0*/  USHF.R.S32.HI UR5, URZ, 0x1f, UR4 ;  /* 0x0000001fff057899 */ /* 0x001fe40008011404 */
[----:B------:R-:W-:-:S04]  /*4ae0*/  ISETP.GE.U32.AND P0, PT, R5, UR4, PT ;  /* 0x0000000405007c0c */ /* 0x000fc8000bf06070 */
[----:B------:R-:W-:-:S13]  /*4af0*/  ISETP.GE.AND.EX P0, PT, R4, UR5, PT, P0 ;  /* 0x0000000504007c0c */ /* 0x000fda000bf06300 */
[----:B------:R-:W-:Y:S05]  /*4b00*/  @P0 BRA `(.L_x_112) ;  /* 0x00000008003c0947 */ /* 0x000fea0003800000 */
[----:B------:R-:W-:Y:S01]  /*4b10*/  IADD3 R3, PT, PT, -R5, UR4, RZ ;  /* 0x0000000405037c10 */ /* 0x000fe2000fffe1ff */
[----:B------:R-:W-:Y:S03]  /*4b20*/  BSSY.RECONVERGENT B1, `(.L_x_112) ;  /* 0x000008d000017945 */ /* 0x000fe60003800200 */
[----:B------:R-:W-:-:S13]  /*4b30*/  ISETP.GE.AND P0, PT, R0, R3, PT ;  /* 0x000000030000720c */ /* 0x000fda0003f06270 */
[----:B------:R-:W-:Y:S05]  /*4b40*/  @P0 BRA `(.L_x_113) ;  /* 0x0000000800280947 */ /* 0x000fea0003800000 */
[----:B------:R-:W-:Y:S01]  /*4b50*/  LOP3.LUT R2, RZ, R0, RZ, 0x33, !PT ;  /* 0x00000000ff027212 */ /* 0x000fe200078e33ff */
[----:B------:R-:W-:Y:S03]  /*4b60*/  BSSY.RECONVERGENT B2, `(.L_x_114) ;  /* 0x000002a000027945 */ /* 0x000fe60003800200 */
[----:B------:R-:W-:-:S04]  /*4b70*/  IADD3 R18, PT, PT, -R5, UR4, R2 ;  /* 0x0000000405127c10 */ /* 0x000fc8000fffe102 */
[----:B------:R-:W-:-:S04]  /*4b80*/  LOP3.LUT R2, R18, 0x300, RZ, 0xc0, !PT ;  /* 0x0000030012027812 */ /* 0x000fc800078ec0ff */
[----:B------:R-:W-:Y:S01]  /*4b90*/  ISETP.NE.AND P0, PT, R2, 0x300, PT ;  /* 0x000003000200780c */ /* 0x000fe20003f05270 */
[----:B------:R-:W-:-:S12]  /*4ba0*/  IMAD.MOV.U32 R2, RZ, RZ, R0 ;  /* 0x000000ffff027224 */ /* 0x000fd800078e0000 */
[----:B------:R-:W-:Y:S05]  /*4bb0*/  @!P0 BRA `(.L_x_115) ;  /* 0x0000000000908947 */ /* 0x000fea0003800000 */
[----:B------:R-:W0:Y:S01]  /*4bc0*/  LDCU.64 UR6, c[0x0][0x380] ;  /* 0x00007000ff0677ac */ /* 0x000e220008000a00 */
[----:B------:R-:W-:Y:S02]  /*4bd0*/  IADD3 R7, P0, PT, R0, R5, RZ ;  /* 0x0000000500077210 */ /* 0x000fe40007f1e0ff */
[----:B------:R-:W-:-:S03]  /*4be0*/  LEA.HI R2, R18, 0x1, RZ, 0x18 ;  /* 0x0000000112027811 */ /* 0x000fc600078fc0ff */
[----:B------:R-:W-:Y:S01]  /*4bf0*/  IMAD.X R12, RZ, RZ, R4, P0 ;  /* 0x000000ffff0c7224 */ /* 0x000fe200000e0604 */
[----:B------:R-:W-:Y:S01]  /*4c00*/  LOP3.LUT R6, R2, 0x3, RZ, 0xc0, !PT ;  /* 0x0000000302067812 */ /* 0x000fe200078ec0ff */
[----:B------:R-:W-:-:S04]  /*4c10*/  IMAD.MOV.U32 R2, RZ, RZ, R0 ;  /* 0x000000ffff027224 */ /* 0x000fc800078e0000 */
[----:B------:R-:W-:Y:S01]  /*4c20*/  IMAD.MOV R11, RZ, RZ, -R6 ;  /* 0x000000ffff0b7224 */ /* 0x000fe200078e0a06 */
[----:B0-----:R-:W-:-:S04]  /*4c30*/  LEA R16, P1, R7, UR6, 0x4 ;  /* 0x0000000607107c11 */ /* 0x001fc8000f8220ff */
[----:B------:R-:W-:-:S09]  /*4c40*/  LEA.HI.X R7, R7, UR7, R12, 0x4, P1 ;  /* 0x0000000707077c11 */ /* 0x000fd200088f240c */
.L_x_118:
[----:B------:R-:W-:-:S05]  /*4c50*/  IMAD.MOV.U32 R6, RZ, RZ, R16 ;  /* 0x000000ffff067224 */ /* 0x000fca00078e0010 */
[----:B------:R-:W2:Y:S01]  /*4c60*/  LDG.E.CONSTANT R19, desc[UR10][R6.64] ;  /* 0x0000000a06137981 */ /* 0x000ea2000c1e9900 */
[----:B------:R-:W-:Y:S01]  /*4c70*/  VIADD R11, R11, 0x1 ;  /* 0x000000010b0b7836 */ /* 0x000fe20000000000 */
[----:B------:R-:W-:Y:S01]  /*4c80*/  BSSY.RECONVERGENT B3, `(.L_x_116) ;  /* 0x0000014000037945 */ /* 0x000fe20003800200 */
[----:B------:R-:W-:-:S03]  /*4c90*/  IADD3 R16, P3, PT, R6, 0x1000, RZ ;  /* 0x0000100006107810 */ /* 0x000fc60007f7e0ff */
[----:B------:R-:W-:Y:S02]  /*4ca0*/  ISETP.NE.AND P2, PT, R11, RZ, PT ;  /* 0x000000ff0b00720c */ /* 0x000fe40003f45270 */
[----:B--2---:R-:W-:-:S13]  /*4cb0*/  FSETP.GEU.AND P0, PT, R10, R19, PT ;  /* 0x000000130a00720b */ /* 0x004fda0003f0e000 */
[----:B------:R-:W-:Y:S05]  /*4cc0*/  @!P0 BRA `(.L_x_117) ;  /* 0x00000000003c8947 */ /* 0x000fea0003800000 */
[----:B------:R-:W2:Y:S01]  /*4cd0*/  LDG.E.64.CONSTANT R12, desc[UR10][R6.64+0x8] ;  /* 0x0000080a060c7981 */ /* 0x000ea2000c1e9b00 */
[----:B------:R-:W-:Y:S01]  /*4ce0*/  FSETP.GEU.AND P4, PT, R19, R10, PT ;  /* 0x0000000a1300720b */ /* 0x000fe20003f8e000 */
[----:B------:R-:W-:Y:S02]  /*4cf0*/  IMAD.MOV.U32 R15, RZ, RZ, R8 ;  /* 0x000000ffff0f7224 */ /* 0x000fe400078e0008 */
[----:B------:R-:W-:Y:S02]  /*4d00*/  IMAD.MOV.U32 R17, RZ, RZ, R9 ;  /* 0x000000ffff117224 */ /* 0x000fe400078e0009 */
[----:B------:R-:W-:Y:S02]  /*4d10*/  IMAD.MOV.U32 R14, RZ, RZ, R10 ;  /* 0x000000ffff0e7224 */ /* 0x000fe400078e000a */
[----:B------:R-:W-:-:S06]  /*4d20*/  IMAD.MOV.U32 R10, RZ, RZ, R19 ;  /* 0x000000ffff0a7224 */ /* 0x000fcc00078e0013 */
        /* <DEDUP_REMOVED lines=9> */
.L_x_117:
[----:B------:R-:W-:Y:S05]  /*4dc0*/  BSYNC.RECONVERGENT B3 ;  /* 0x0000000000037941 */ /* 0x000fea0003800200 */
.L_x_116:
[----:B------:R-:W-:Y:S02]  /*4dd0*/  IMAD.X R7, RZ, RZ, R7, P3 ;  /* 0x000000ffff077224 */ /* 0x000fe400018e0607 */
[----:B------:R-:W-:Y:S01]  /*4de0*/  VIADD R2, R2, 0x100 ;  /* 0x0000010002027836 */ /* 0x000fe20000000000 */
[----:B------:R-:W-:Y:S06]  /*4df0*/  @P2 BRA `(.L_x_118) ;  /* 0xfffffffc00942947 */ /* 0x000fec000383ffff */
.L_x_115:
[----:B------:R-:W-:Y:S05]  /*4e00*/  BSYNC.RECONVERGENT B2 ;  /* 0x0000000000027941 */ /* 0x000fea0003800200 */
.L_x_114:
[----:B------:R-:W-:-:S13]  /*4e10*/  ISETP.GE.U32.AND P0, PT, R18, 0x300, PT ;  /* 0x000003001200780c */ /* 0x000fda0003f06070 */
[----:B------:R-:W-:Y:S05]  /*4e20*/  @!P0 BRA `(.L_x_113) ;  /* 0x0000000400708947 */ /* 0x000fea0003800000 */
[----:B------:R-:W0:Y:S01]  /*4e30*/  LDCU.64 UR6, c[0x0][0x380] ;  /* 0x00007000ff0677ac */ /* 0x000e220008000a00 */
[----:B------:R-:W-:-:S05]  /*4e40*/  IADD3 R6, P0, PT, R2, R5, RZ ;  /* 0x0000000502067210 */ /* 0x000fca0007f1e0ff */
[----:B------:R-:W-:Y:S01]  /*4e50*/  IMAD.X R7, RZ, RZ, R4, P0 ;  /* 0x000000ffff077224 */ /* 0x000fe200000e0604 */
[----:B0-----:R-:W-:-:S04]  /*4e60*/  LEA R5, P1, R6, UR6, 0x4 ;  /* 0x0000000606057c11 */ /* 0x001fc8000f8220ff */
[----:B------:R-:W-:Y:S02]  /*4e70*/  IADD3 R4, P0, PT, R5, 0x3008, RZ ;  /* 0x0000300805047810 */ /* 0x000fe40007f1e0ff */
[----:B------:R-:W-:-:S05]  /*4e80*/  LEA.HI.X R5, R6, UR7, R7, 0x4, P1 ;  /* 0x0000000706057c11 */ /* 0x000fca00088f2407 */
[----:B------:R-:W-:-:S07]  /*4e90*/  IMAD.X R5, RZ, RZ, R5, P0 ;  /* 0x000000ffff057224 */ /* 0x000fce00000e0605 */
.L_x_127:
[----:B------:R-:W2:Y:S04]  /*4ea0*/  LDG.E.CONSTANT R17, desc[UR10][R4.64+-0x3008] ;  /* 0xffcff80a04117981 */ /* 0x000ea8000c1e9900 */
[----:B------:R0:W5:Y:S04]  /*4eb0*/  LDG.E.CONSTANT R12, desc[UR10][R4.64+-0x2008] ;  /* 0xffdff80a040c7981 */ /* 0x000168000c1e9900 */
        /* <DEDUP_REMOVED lines=20> */
.L_x_120:
[----:B------:R-:W-:Y:S05]  /*5000*/  BSYNC.RECONVERGENT B2 ;  /* 0x0000000000027941 */ /* 0x000fea0003800200 */
.L_x_119:
        /* <DEDUP_REMOVED lines=18> */
.L_x_122:
[----:B------:R-:W-:Y:S05]  /*5130*/  BSYNC.RECONVERGENT B2 ;  /* 0x0000000000027941 */ /* 0x000fea0003800200 */
.L_x_121:
        /* <DEDUP_REMOVED lines=18> */
.L_x_124:
[----:B------:R-:W-:Y:S05]  /*5260*/  BSYNC.RECONVERGENT B2 ;  /* 0x0000000000027941 */ /* 0x000fea0003800200 */
.L_x_123:
        /* <DEDUP_REMOVED lines=18> */
.L_x_126:
[----:B------:R-:W-:Y:S05]  /*5390*/  BSYNC.RECONVERGENT B2 ;  /* 0x0000000000027941 */ /* 0x000fea0003800200 */
.L_x_125:
[----:B------:R-:W-:Y:S01]  /*53a0*/  VIADD R2, R2, 0x400 ;  /* 0x0000040002027836 */ /* 0x000fe20000000000 */
[----:B------:R-:W-:-:S04]  /*53b0*/  IADD3 R4, P1, PT, R4, 0x4000, RZ ;  /* 0x0000400004047810 */ /* 0x000fc80007f3e0ff */
[----:B------:R-:W-:Y:S01]  /*53c0*/  ISETP.GE.AND P0, PT, R2, R3, PT ;  /* 0x000000030200720c */ /* 0x000fe20003f06270 */
[----:B------:R-:W-:-:S12]  /*53d0*/  IMAD.X R5, RZ, RZ, R5, P1 ;  /* 0x000000ffff057224 */ /* 0x000fd800008e0605 */
[----:B------:R-:W-:Y:S05]  /*53e0*/  @!P0 BRA `(.L_x_127) ;  /* 0xfffffff800ac8947 */ /* 0x000fea000383ffff */
.L_x_113:
[----:B------:R-:W-:Y:S05]  /*53f0*/  BSYNC.RECONVERGENT B1 ;  /* 0x0000000000017941 */ /* 0x000fea0003800200 */
.L_x_112:
[----:B------:R-:W0:Y:S01]  /*5400*/  S2R R13, SR_LANEID ;  /* 0x00000000000d7919 */ /* 0x000e220000000000 */
[----:B------:R-:W-:Y:S01]  /*5410*/  BSSY.RECONVERGENT B1, `(.L_x_128) ;  /* 0x0000015000017945 */ /* 0x000fe20003800200 */
[----:B------:R-:W-:Y:S01]  /*5420*/  IMAD.MOV.U32 R2, RZ, RZ, R10 ;  /* 0x000000ffff027224 */ /* 0x000fe200078e000a */
[----:B------:R-:W1:Y:S01]  /*5430*/  SHFL.DOWN PT, R3, R10, 0x1, 0x1f ;  /* 0x08201f000a037f89 */ /* 0x000e6200000e0000 */
[----:B------:R-:W-:Y:S02]  /*5440*/  IMAD.MOV.U32 R4, RZ, RZ, R8 ;  /* 0x000000ffff047224 */ /* 0x000fe400078e0008 */
[----:B------:R-:W-:Y:S01]  /*5450*/  IMAD.MOV.U32 R7, RZ, RZ, R9 ;  /* 0x000000ffff077224 */ /* 0x000fe200078e0009 */
[----:B------:R2:W3:Y:S04]  /*5460*/  SHFL.DOWN PT, R5, R8, 0x1, 0x1f ;  /* 0x08201f0008057f89 */ /* 0x0004e800000e0000 */
[----:B------:R2:W4:Y:S01]  /*5470*/  SHFL.DOWN PT, R6, R9, 0x1, 0x1f ;  /* 0x08201f0009067f89 */ /* 0x00052200000e0000 */
[----:B-1----:R-:W-:-:S04]  /*5480*/  FSETP.GEU.AND P0, PT, R10, R3, PT ;  /* 0x000000030a00720b */ /* 0x002fc80003f0e000 */
[----:B0-----:R-:W-:-:S13]  /*5490*/  ISETP.GT.OR P0, PT, R13, 0x1e, !P0 ;  /* 0x0000001e0d00780c */ /* 0x001fda0004704670 */
[----:B--234-:R-:W-:Y:S05]  /*54a0*/  @P0 BRA `(.L_x_129) ;  /* 0x00000000002c0947 */ /* 0x01cfea0003800000 */
        /* <DEDUP_REMOVED lines=11> */
.L_x_129:
[----:B------:R-:W-:Y:S05]  /*5560*/  BSYNC.RECONVERGENT B1 ;  /* 0x0000000000017941 */ /* 0x000fea0003800200 */
.L_x_128:
        /* <DEDUP_REMOVED lines=21> */
.L_x_131:
[----:B------:R-:W-:Y:S05]  /*56c0*/  BSYNC.RECONVERGENT B1 ;  /* 0x0000000000017941 */ /* 0x000fea0003800200 */
.L_x_130:
        /* <DEDUP_REMOVED lines=21> */
.L_x_133:
[----:B------:R-:W-:Y:S05]  /*5820*/  BSYNC.RECONVERGENT B1 ;  /* 0x0000000000017941 */ /* 0x000fea0003800200 */
.L_x_132:
        /* <DEDUP_REMOVED lines=21> */
.L_x_135:
[----:B------:R-:W-:Y:S05]  /*5980*/  BSYNC.RECONVERGENT B1 ;  /* 0x0000000000017941 */ /* 0x000fea0003800200 */
.L_x_134:
        /* <DEDUP_REMOVED lines=22> */
.L_x_137:
[----:B------:R-:W-:Y:S05]  /*5af0*/  BSYNC.RECONVERGENT B1 ;  /* 0x0000000000017941 */ /* 0x000fea0003800200 */
.L_x_136:
        /* <DEDUP_REMOVED lines=12> */
.L_x_139:
[----:B------:R-:W-:Y:S05]  /*5bc0*/  BSYNC.RECONVERGENT B1 ;  /* 0x0000000000017941 */ /* 0x000fea0003800200 */
.L_x_138:
        /* <DEDUP_REMOVED lines=31> */
.L_x_141:
[----:B------:R-:W-:Y:S05]  /*5dc0*/  BSYNC.RECONVERGENT B1 ;  /* 0x0000000000017941 */ /* 0x000fea0003800200 */
.L_x_140:
        /* <DEDUP_REMOVED lines=18> */
.L_x_143:
[----:B------:R-:W-:Y:S05]  /*5ef0*/  BSYNC.RECONVERGENT B1 ;  /* 0x0000000000017941 */ /* 0x000fea0003800200 */
.L_x_142:
        /* <DEDUP_REMOVED lines=18> */
.L_x_145:
[----:B------:R-:W-:Y:S05]  /*6020*/  BSYNC.RECONVERGENT B1 ;  /* 0x0000000000017941 */ /* 0x000fea0003800200 */
.L_x_144:
        /* <DEDUP_REMOVED lines=18> */
.L_x_147:
[----:B------:R-:W-:Y:S05]  /*6150*/  BSYNC.RECONVERGENT B1 ;  /* 0x0000000000017941 */ /* 0x000fea0003800200 */
.L_x_146:
        /* <DEDUP_REMOVED lines=18> */
.L_x_149:
[----:B------:R-:W-:Y:S05]  /*6280*/  BSYNC.RECONVERGENT B1 ;  /* 0x0000000000017941 */ /* 0x000fea0003800200 */
.L_x_148:
        /* <DEDUP_REMOVED lines=18> */
.L_x_151:
[----:B------:R-:W-:Y:S05]  /*63b0*/  BSYNC.RECONVERGENT B1 ;  /* 0x0000000000017941 */ /* 0x000fea0003800200 */
.L_x_150:
[----:B------:R-:W-:Y:S01]  /*63c0*/  FSETP.GEU.AND P0, PT, R7, R0, PT ;  /* 0x000000000700720b */ /* 0x000fe20003f0e000 */
[----:B------:R-:W-:Y:S02]  /*63d0*/  IMAD.MOV.U32 R2, RZ, RZ, R7 ;  /* 0x000000ffff027224 */ /* 0x000fe400078e0007 */
[----:B------:R-:W-:Y:S02]  /*63e0*/  IMAD.MOV.U32 R3, RZ, RZ, R9 ;  /* 0x000000ffff037224 */ /* 0x000fe400078e0009 */
[----:B------:R-:W-:-:S08]  /*63f0*/  IMAD.MOV.U32 R4, RZ, RZ, R8 ;  /* 0x000000ffff047224 */ /* 0x000fd000078e0008 */
        /* <DEDUP_REMOVED lines=13> */
.L_x_34:
[----:B------:R-:W-:Y:S05]  /*64d0*/  BSYNC.RECONVERGENT B0 ;  /* 0x0000000000007941 */ /* 0x000fea0003800200 */
.L_x_1:
[----:B------:R-:W-:Y:S05]  /*64e0*/  @P1 EXIT ;  /* 0x000000000000194d */ /* 0x000fea0003800000 */
[----:B0-----:R-:W0:Y:S01]  /*64f0*/  LDC.64 R6, c[0x0][0x388] ;  /* 0x0000e200ff067b82 */ /* 0x001e220000000a00 */
[----:B------:R-:W-:Y:S02]  /*6500*/  IMAD.MOV.U32 R5, RZ, RZ, R4 ;  /* 0x000000ffff057224 */ /* 0x000fe400078e0004 */
[----:B------:R-:W-:-:S05]  /*6510*/  IMAD.MOV.U32 R4, RZ, RZ, R3 ;  /* 0x000000ffff047224 */ /* 0x000fca00078e0003 */
[----:B0-----:R-:W-:Y:S04]  /*6520*/  STG.E.64 desc[UR10][R6.64+0x8], R4 ;  /* 0x0000080406007986 */ /* 0x001fe8000c101b0a */
[----:B------:R-:W-:Y:S01]  /*6530*/  STG.E desc[UR10][R6.64], R2 ;  /* 0x0000000206007986 */ /* 0x000fe2000c10190a */
[----:B------:R-:W-:Y:S05]  /*6540*/  EXIT ;  /* 0x000000000000794d */ /* 0x000fea0003800000 */
.L_x_152:
        /* <DEDUP_REMOVED lines=11> */
.L_x_872:


//--------------------- .text._ZN6thrust24THRUST_300001_SM_1000_NS8cuda_cub4core6detail13_kernel_agentINS1_8__reduce10DrainAgentIlEEJN3cub18CUB_300001_SM_10009GridQueueIyEElEEEvDpT0_ --------------------------
	.section	.text._ZN6thrust24THRUST_300001_SM_1000_NS8cuda_cub4core6detail13_kernel_agentINS1_8__reduce10DrainAgentIlEEJN3cub18CUB_300001_SM_10009GridQueueIyEElEEEvDpT0_,"ax",@progbits
	.align	128
        .global         _ZN6thrust24THRUST_300001_SM_1000_NS8cuda_cub4core6detail13_kernel_agentINS1_8__reduce10DrainAgentIlEEJN3cub18CUB_300001_SM_10009GridQueueIyEElEEEvDpT0_
        .type           _ZN6thrust24THRUST_300001_SM_1000_NS8cuda_cub4core6detail13_kernel_agentINS1_8__reduce10DrainAgentIlEEJN3cub18CUB_300001_SM_10009GridQueueIyEElEEEvDpT0_,@function
        .size           _ZN6thrust24THRUST_300001_SM_1000_NS8cuda_cub4core6detail13_kernel_agentINS1_8__reduce10DrainAgentIlEEJN3cub18CUB_300001_SM_10009GridQueueIyEElEEEvDpT0_,(.L_x_873 - _ZN6thrust24THRUST_300001_SM_1000_NS8cuda_cub4core6detail13_kernel_agentINS1_8__reduce10DrainAgentIlEEJN3cub18CUB_300001_SM_10009GridQueueIyEElEEEvDpT0_)
        .other          _ZN6thrust24THRUST_300001_SM_1000_NS8cuda_cub4core6detail13_kernel_agentINS1_8__reduce10DrainAgentIlEEJN3cub18CUB_300001_SM_10009GridQueueIyEElEEEvDpT0_,@"STO_CUDA_ENTRY STV_DEFAULT"
_ZN6thrust24THRUST_300001_SM_1000_NS8cuda_cub4core6detail13_kernel_agentINS1_8__reduce10DrainAgentIlEEJN3cub18CUB_300001_SM_10009GridQueueIyEElEEEvDpT0_:
.text._ZN6thrust24THRUST_300001_SM_1000_NS8cuda_cub4core6detail13_kernel_agentINS1_8__reduce10DrainAgentIlEEJN3cub18CUB_300001_SM_10009GridQueueIyEElEEEvDpT0_:
[----:B------:R-:W-:Y:S08]  /*0000*/  LDC R1, c[0x0][0x37c] ;  /* 0x0000df00ff017b82 */ /* 0x000ff00000000800 */
[----:B------:R-:W0:Y:S01]  /*0010*/  LDC.64 R2, c[0x0][0x380] ;  /* 0x0000e000ff027b82 */ /* 0x000e220000000a00 */
[----:B------:R-:W0:Y:S07]  /*0020*/  LDCU.64 UR4, c[0x0][0x358] ;  /* 0x00006b00ff0477ac */ /* 0x000e2e0008000a00 */
[----:B------:R-:W1:Y:S01]  /*0030*/  LDC.64 R4, c[0x0][0x388] ;  /* 0x0000e200ff047b82 */ /* 0x000e620000000a00 */
[----:B0-----:R-:W-:Y:S04]  /*0040*/  STG.E.64 desc[UR4][R2.64+0x8], RZ ;  /* 0x000008ff02007986 */ /* 0x001fe8000c101b04 */
[----:B-1----:R-:W-:Y:S01]  /*0050*/  STG.E.64 desc[UR4][R2.64], R4 ;  /* 0x0000000402007986 */ /* 0x002fe2000c101b04 */
[----:B------:R-:W-:Y:S05]  /*0060*/  EXIT ;  /* 0x000000000000794d */ /* 0x000fea0003800000 */
.L_x_153:
        /* <DEDUP_REMOVED lines=9> */
.L_x_873:


//--------------------- .text._ZN6thrust24THRUST_300001_SM_1000_NS8cuda_cub4core6detail13_kernel_agentINS1_8__reduce11ReduceAgentINS0_12zip_iteratorIN4cuda3std3__45tupleIJNS0_10device_ptrIfEENS0_17counting_iteratorIlNS0_11use_defaultESF_SF_EEEEEEEPNSB_IJflEEESJ_lNS1_9__extrema9arg_min_fIflNSA_4lessIfEEEEEEJSI_SK_lN3cub18CUB_300001_SM_100013GridEvenShareIlEENSS_9GridQueueIyEESP_EEEvDpT0_ --------------------------
	.section	.text._ZN6thrust24THRUST_300001_SM_1000_NS8cuda_cub4core6detail13_kernel_agentINS1_8__reduce11ReduceAgentINS0_12zip_iteratorIN4cuda3std3__45tupleIJNS0_10device_ptrIfEENS0_17counting_iteratorIlNS0_11use_defaultESF_SF_EEEEEEEPNSB_IJflEEESJ_lNS1_9__extrema9arg_min_fIflNSA_4lessIfEEEEEEJSI_SK_lN3cub18CUB_300001_SM_100013GridEvenShareIlEENSS_9GridQueueIyEESP_EEEvDpT0_,"ax",@progbits
	.align	128
        .global         _ZN6thrust24THRUST_300001_SM_1000_NS8cuda_cub4core6detail13_kernel_agentINS1_8__reduce11ReduceAgentINS0_12zip_iteratorIN4cuda3std3__45tupleIJNS0_10device_ptrIfEENS0_17counting_iteratorIlNS0_11use_defaultESF_SF_EEEEEEEPNSB_IJflEEESJ_lNS1_9__extrema9arg_min_fIflNSA_4lessIfEEEEEEJSI_SK_lN3cub18CUB_300001_SM_100013GridEvenShareIlEENSS_9GridQueueIyEESP_EEEvDpT0_
        .type           _ZN6thrust24THRUST_300001_SM_1000_NS8cuda_cub4core6detail13_kernel_agentINS1_8__reduce11ReduceAgentINS0_12zip_iteratorIN4cuda3std3__45tupleIJNS0_10device_ptrIfEENS0_17counting_iteratorIlNS0_11use_defaultESF_SF_EEEEEEEPNSB_IJflEEESJ_lNS1_9__extrema9arg_min_fIflNSA_4lessIfEEEEEEJSI_SK_lN3cub18CUB_300001_SM_100013GridEvenShareIlEENSS_9GridQueueIyEESP_EEEvDpT0_,@function
        .size           _ZN6thrust24THRUST_300001_SM_1000_NS8cuda_cub4core6detail13_kernel_agentINS1_8__reduce11ReduceAgentINS0_12zip_iteratorIN4cuda3std3__45tupleIJNS0_10device_ptrIfEENS0_17counting_iteratorIlNS0_11use_defaultESF_SF_EEEEEEEPNSB_IJflEEESJ_lNS1_9__extrema9arg_min_fIflNSA_4lessIfEEEEEEJSI_SK_lN3cub18CUB_300001_SM_100013GridEvenShareIlEENSS_9GridQueueIyEESP_EEEvDpT0_,(.L_x_874 - _ZN6thrust24THRUST_300001_SM_1000_NS8cuda_cub4core6detail13_kernel_agentINS1_8__reduce11ReduceAgentINS0_12zip_iteratorIN4cuda3std3__45tupleIJNS0_10device_ptrIfEENS0_17counting_iteratorIlNS0_11use_defaultESF_SF_EEEEEEEPNSB_IJflEEESJ_lNS1_9__extrema9arg_min_fIflNSA_4lessIfEEEEEEJSI_SK_lN3cub18CUB_300001_SM_100013GridEvenShareIlEENSS_9GridQueueIyEESP_EEEvDpT0_)
        .other          _ZN6thrust24THRUST_300001_SM_1000_NS8cuda_cub4core6detail13_kernel_agentINS1_8__reduce11ReduceAgentINS0_12zip_iteratorIN4cuda3std3__45tupleIJNS0_10device_ptrIfEENS0_17counting_iteratorIlNS0_11use_defaultESF_SF_EEEEEEEPNSB_IJflEEESJ_lNS1_9__extrema9arg_min_fIflNSA_4lessIfEEEEEEJSI_SK_lN3cub18CUB_300001_SM_100013GridEvenShareIlEENSS_9GridQueueIyEESP_EEEvDpT0_,@"STO_CUDA_ENTRY STV_DEFAULT"
_ZN6thrust24THRUST_300001_SM_1000_NS8cuda_cub4core6detail13_kernel_agentINS1_8__reduce11ReduceAgentINS0_12zip_iteratorIN4cuda3std3__45tupleIJNS0_10device_ptrIfEENS0_17counting_iteratorIlNS0_11use_defaultESF_SF_EEEEEEEPNSB_IJflEEESJ_lNS1_9__extrema9arg_min_fIflNSA_4lessIfEEEEEEJSI_SK_lN3cub18CUB_300001_SM_100013GridEvenShareIlEENSS_9GridQueueIyEESP_EEEvDpT0_:
.text._ZN6thrust24THRUST_300001_SM_1000_NS8cuda_cub4core6detail13_kernel_agentINS1_8__reduce11ReduceAgentINS0_12zip_iteratorIN4cuda3std3__45tupleIJNS0_10device_ptrIfEENS0_17counting_iteratorIlNS0_11use_defaultESF_SF_EEEEEEEPNSB_IJflEEESJ_lNS1_9__extrema9arg_min_fIflNSA_4lessIfEEEEEEJSI_SK_lN3cub18CUB_300001_SM_100013GridEvenShareIlEENSS_9GridQueueIyEESP_EEEvDpT0_:
[----:B------:R-:W-:Y:S01]  /*0000*/  LDC R1, c[0x0][0x37c] ;  /* 0x0000df00ff017b82 */ /* 0x000fe20000000800 */
[----:B------:R-:W0:Y:S01]  /*0010*/  S2R R0, SR_CTAID.X ;  /* 0x0000000000007919 */ /* 0x000e220000002500 */
[----:B------:R-:W1:Y:S01]  /*0020*/  LDCU.64 UR4, c[0x0][0x398] ;  /* 0x00007300ff0477ac */ /* 0x000e620008000a00 */
[----:B------:R-:W-:Y:S01]  /*0030*/  BSSY.RECONVERGENT B0, `(.L_x_154) ;  /* 0x00005a6000007945 */ /* 0x000fe20003800200 */
[----:B------:R-:W2:Y:S01]  /*0040*/  LDCU UR6, c[0x0][0x370] ;  /* 0x00006e00ff0677ac */ /* 0x000ea20008000800 */
[----:B------:R-:W3:Y:S01]  /*0050*/  LDCU.64 UR10, c[0x0][0x358] ;  /* 0x00006b00ff0a77ac */ /* 0x000ee20008000a00 */
[----:B-1----:R-:W-:Y:S02]  /*0060*/  IMAD.U32 R15, RZ, RZ, UR4 ;  /* 0x00000004ff0f7e24 */ /* 0x002fe4000f8e00ff */
[----:B------:R-:W-:Y:S01]  /*0070*/  IMAD.U32 R12, RZ, RZ, UR5 ;  /* 0x00000005ff0c7e24 */ /* 0x000fe2000f8e00ff */
[----:B--2---:R-:W-:Y:S01]  /*0080*/  UIMAD UR6, UR6, 0x500, URZ ;  /* 0x00000500060678a4 */ /* 0x004fe2000f8e02ff */
[----:B0-----:R-:W-:-:S05]  /*0090*/  IMAD R7, R0, 0x500, RZ ;  /* 0x0000050000077824 */ /* 0x001fca00078e02ff */
[----:B------:R-:W-:-:S04]  /*00a0*/  IADD3 R2, P1, PT, R7, 0x500, RZ ;  /* 0x0000050007027810 */ /* 0x000fc80007f3e0ff */
[----:B------:R-:W-:Y:S01]  /*00b0*/  ISETP.GT.U32.AND P0, PT, R2, R15, PT ;  /* 0x0000000f0200720c */ /* 0x000fe20003f04070 */
[----:B------:R-:W-:-:S05]  /*00c0*/  IMAD.X R3, RZ, RZ, RZ, P1 ;  /* 0x000000ffff037224 */ /* 0x000fca00008e06ff */
[----:B------:R-:W-:-:S13]  /*00d0*/  ISETP.GT.AND.EX P0, PT, R3, R12, PT, P0 ;  /* 0x0000000c0300720c */ /* 0x000fda0003f04300 */
[----:B---3--:R-:W-:Y:S05]  /*00e0*/  @!P0 BRA `(.L_x_155) ;  /* 0x0000003000288947 */ /* 0x008fea0003800000 */
[----:B------:R-:W0:Y:S01]  /*00f0*/  S2R R6, SR_TID.X ;  /* 0x0000000000067919 */ /* 0x000e220000002100 */
[----:B------:R-:W-:Y:S01]  /*0100*/  IMAD.IADD R9, R15, 0x1, -R7 ;  /* 0x000000010f097824 */ /* 0x000fe200078e0a07 */
[----:B------:R-:W-:Y:S01]  /*0110*/  BSSY.RECONVERGENT B1, `(.L_x_156) ;  /* 0x000000f000017945 */ /* 0x000fe20003800200 */
[----:B------:R-:W-:Y:S01]  /*0120*/  IMAD.MOV.U32 R8, RZ, RZ, RZ ;  /* 0x000000ffff087224 */ /* 0x000fe200078e00ff */
[----:B------:R-:W-:Y:S02]  /*0130*/  CS2R R10, SRZ ;  /* 0x00000000000a7805 */ /* 0x000fe4000001ff00 */
[----:B0-----:R-:W-:Y:S01]  /*0140*/  ISETP.GE.AND P0, PT, R6, R9, PT ;  /* 0x000000090600720c */ /* 0x001fe20003f06270 */
[----:B------:R-:W-:-:S12]  /*0150*/  IMAD.MOV.U32 R12, RZ, RZ, R6 ;  /* 0x000000ffff0c7224 */ /* 0x000fd800078e0006 */
[----:B------:R-:W-:Y:S05]  /*0160*/  @P0 BRA `(.L_x_157) ;  /* 0x0000000000240947 */ /* 0x000fea0003800000 */
[----:B------:R-:W0:Y:S01]  /*0170*/  LDCU.128 UR4, c[0x0][0x380] ;  /* 0x00007000ff0477ac */ /* 0x000e220008000c00 */
[----:B------:R-:W-:-:S05]  /*0180*/  IADD3 R10, P0, PT, R7, R6, RZ ;  /* 0x00000006070a7210 */ /* 0x000fca0007f1e0ff */
[----:B------:R-:W-:Y:S01]  /*0190*/  IMAD.X R11, RZ, RZ, RZ, P0 ;  /* 0x000000ffff0b7224 */ /* 0x000fe200000e06ff */
[----:B0-----:R-:W-:-:S04]  /*01a0*/  LEA R2, P1, R10, UR4, 0x2 ;  /* 0x000000040a027c11 */ /* 0x001fc8000f8210ff */
[----:B------:R-:W-:-:S05]  /*01b0*/  LEA.HI.X R3, R10, UR5, R11, 0x2, P1 ;  /* 0x000000050a037c11 */ /* 0x000fca00088f140b */
[----:B------:R0:W5:Y:S01]  /*01c0*/  LDG.E R8, desc[UR10][R2.64] ;  /* 0x0000000a02087981 */ /* 0x000162000c1e1900 */
[----:B------:R-:W-:Y:S01]  /*01d0*/  IADD3 R10, P0, PT, R10, UR6, RZ ;  /* 0x000000060a0a7c10 */ /* 0x000fe2000ff1e0ff */
[----:B------:R-:W-:-:S03]  /*01e0*/  VIADD R12, R6, 0x100 ;  /* 0x00000100060c7836 */ /* 0x000fc60000000000 */
[----:B------:R-:W-:-:S09]  /*01f0*/  IADD3.X R11, PT, PT, R11, UR7, RZ, P0, !PT ;  /* 0x000000070b0b7c10 */ /* 0x000fd200087fe4ff */
.L_x_157:
[----:B------:R-:W-:Y:S05]  /*0200*/  BSYNC.RECONVERGENT B1 ;  /* 0x0000000000017941 */ /* 0x000fea0003800200 */
.L_x_156:
[----:B------:R-:W-:Y:S01]  /*0210*/  ISETP.GE.AND P0, PT, R12, R9, PT ;  /* 0x000000090c00720c */ /* 0x000fe20003f06270 */
[----:B------:R-:W-:-:S12]  /*0220*/  BSSY.RECONVERGENT B1, `(.L_x_158) ;  /* 0x0000097000017945 */ /* 0x000fd80003800200 */
[----:B------:R-:W-:Y:S05]  /*0230*/  @P0 BRA `(.L_x_159) ;  /* 0x0000000800540947 */ /* 0x000fea0003800000 */
[----:B0-----:R-:W-:Y:S01]  /*0240*/  LOP3.LUT R2, RZ, R12, RZ, 0x33, !PT ;  /* 0x0000000cff027212 */ /* 0x001fe200078e33ff */
[----:B------:R-:W-:Y:S03]  /*0250*/  BSSY.RECONVERGENT B2, `(.L_x_160) ;  /* 0x000002c000027945 */ /* 0x000fe60003800200 */
[----:B------:R-:W-:-:S04]  /*0260*/  IADD3 R15, PT, PT, -R7, R15, R2 ;  /* 0x0000000f070f7210 */ /* 0x000fc80007ffe102 */
[----:B------:R-:W-:-:S04]  /*0270*/  LOP3.LUT R2, R15, 0x300, RZ, 0xc0, !PT ;  /* 0x000003000f027812 */ /* 0x000fc800078ec0ff */
[----:B------:R-:W-:-:S13]  /*0280*/  ISETP.NE.AND P0, PT, R2, 0x300, PT ;  /* 0x000003000200780c */ /* 0x000fda0003f05270 */
[----:B------:R-:W-:Y:S05]  /*0290*/  @!P0 BRA `(.L_x_161) ;  /* 0x00000000009c8947 */ /* 0x000fea0003800000 */
[----:B------:R-:W0:Y:S01]  /*02a0*/  LDCU.128 UR4, c[0x0][0x380] ;  /* 0x00007000ff0477ac */ /* 0x000e220008000c00 */
[----:B------:R-:W-:Y:S02]  /*02b0*/  IADD3 R14, P0, PT, R7, R12, RZ ;  /* 0x0000000c070e7210 */ /* 0x000fe40007f1e0ff */
[----:B------:R-:W-:-:S03]  /*02c0*/  LEA.HI R2, R15, 0x1, RZ, 0x18 ;  /* 0x000000010f027811 */ /* 0x000fc600078fc0ff */
[----:B------:R-:W-:Y:S01]  /*02d0*/  IMAD.X R3, RZ, RZ, RZ, P0 ;  /* 0x000000ffff037224 */ /* 0x000fe200000e06ff */
[----:B------:R-:W-:-:S05]  /*02e0*/  LOP3.LUT R2, R2, 0x3, RZ, 0xc0, !PT ;  /* 0x0000000302027812 */ /* 0x000fca00078ec0ff */
[----:B------:R-:W-:Y:S01]  /*02f0*/  IMAD.MOV R4, RZ, RZ, -R2 ;  /* 0x000000ffff047224 */ /* 0x000fe200078e0a02 */
[C---:B0-----:R-:W-:Y:S02]  /*0300*/  IADD3 R16, P1, PT, R14.reuse, UR6, RZ ;  /* 0x000000060e107c10 */ /* 0x041fe4000ff3e0ff */
[C---:B------:R-:W-:Y:S02]  /*0310*/  LEA R13, P2, R14.reuse, UR4, 0x2 ;  /* 0x000000040e0d7c11 */ /* 0x040fe4000f8410ff */
[----:B------:R-:W-:Y:S02]  /*0320*/  IADD3.X R18, PT, PT, R3, UR7, RZ, P1, !PT ;  /* 0x0000000703127c10 */ /* 0x000fe40008ffe4ff */
[----:B------:R-:W-:-:S09]  /*0330*/  LEA.HI.X R14, R14, UR5, R3, 0x2, P2 ;  /* 0x000000050e0e7c11 */ /* 0x000fd200090f1403 */
.L_x_164:
[----:B------:R-:W-:Y:S02]  /*0340*/  IMAD.MOV.U32 R2, RZ, RZ, R13 ;  /* 0x000000ffff027224 */ /* 0x000fe400078e000d */
[----:B------:R-:W-:-:S05]  /*0350*/  IMAD.MOV.U32 R3, RZ, RZ, R14 ;  /* 0x000000ffff037224 */ /* 0x000fca00078e000e */
[----:B------:R-:W2:Y:S01]  /*0360*/  LDG.E R17, desc[UR10][R2.64] ;  /* 0x0000000a02117981 */ /* 0x000ea2000c1e1900 */
[----:B------:R-:W-:Y:S01]  /*0370*/  VIADD R4, R4, 0x1 ;  /* 0x0000000104047836 */ /* 0x000fe20000000000 */
[----:B------:R-:W-:Y:S01]  /*0380*/  BSSY.RECONVERGENT B3, `(.L_x_162) ;  /* 0x0000013000037945 */ /* 0x000fe20003800200 */
[----:B------:R-:W-:-:S03]  /*0390*/  IADD3 R13, P3, PT, R13, 0x400, RZ ;  /* 0x000004000d0d7810 */ /* 0x000fc60007f7e0ff */
[----:B------:R-:W-:Y:S02]  /*03a0*/  ISETP.NE.AND P2, PT, R4, RZ, PT ;  /* 0x000000ff0400720c */ /* 0x000fe40003f45270 */
[----:B--2--5:R-:W-:-:S13]  /*03b0*/  FSETP.GEU.AND P0, PT, R8, R17, PT ;  /* 0x000000110800720b */ /* 0x024fda0003f0e000 */
[----:B------:R-:W-:Y:S05]  /*03c0*/  @!P0 BRA `(.L_x_163) ;  /* 0x0000000000388947 */ /* 0x000fea0003800000 */
[----:B------:R-:W-:Y:S01]  /*03d0*/  FSETP.GEU.AND P4, PT, R17, R8, PT ;  /* 0x000000081100720b */ /* 0x000fe20003f8e000 */
[----:B------:R-:W-:Y:S02]  /*03e0*/  IMAD.MOV.U32 R3, RZ, RZ, R10 ;  /* 0x000000ffff037224 */ /* 0x000fe400078e000a */
[----:B------:R-:W-:Y:S02]  /*03f0*/  IMAD.MOV.U32 R5, RZ, RZ, R11 ;  /* 0x000000ffff057224 */ /* 0x000fe400078e000b */
[----:B------:R-:W-:Y:S02]  /*0400*/  IMAD.MOV.U32 R2, RZ, RZ, R8 ;  /* 0x000000ffff027224 */ /* 0x000fe400078e0008 */
[----:B------:R-:W-:Y:S02]  /*0410*/  IMAD.MOV.U32 R8, RZ, RZ, R17 ;  /* 0x000000ffff087224 */ /* 0x000fe400078e0011 */
[----:B------:R-:W-:Y:S02]  /*0420*/  IMAD.MOV.U32 R10, RZ, RZ, R16 ;  /* 0x000000ffff0a7224 */ /* 0x000fe400078e0010 */
[----:B------:R-:W-:-:S02]  /*0430*/  IMAD.MOV.U32 R11, RZ, RZ, R18 ;  /* 0x000000ffff0b7224 */ /* 0x000fc400078e0012 */
[CC--:B------:R-:W-:Y:S02]  /*0440*/  @P4 ISETP.GE.U32.AND P0, PT, R3.reuse, R16.reuse, PT ;  /* 0x000000100300420c */ /* 0x0c0fe40003f06070 */
[----:B------:R-:W-:Y:S02]  /*0450*/  @P4 ISETP.LT.U32.AND P1, PT, R3, R16, PT ;  /* 0x000000100300420c */ /* 0x000fe40003f21070 */
[CC--:B------:R-:W-:Y:S02]  /*0460*/  @P4 ISETP.GE.AND.EX P0, PT, R5.reuse, R18.reuse, PT, P0 ;  /* 0x000000120500420c */ /* 0x0c0fe40003f06300 */
[----:B------:R-:W-:Y:S02]  /*0470*/  @P4 ISETP.LT.AND.EX P1, PT, R5, R18, PT, P1 ;  /* 0x000000120500420c */ /* 0x000fe40003f21310 */
[----:B------:R-:W-:Y:S02]  /*0480*/  @P4 FSEL R8, R2, R17, !P0 ;  /* 0x0000001102084208 */ /* 0x000fe40004000000 */
[----:B------:R-:W-:-:S02]  /*0490*/  @P4 SEL R10, R3, R16, P1 ;  /* 0x00000010030a4207 */ /* 0x000fc40000800000 */
[----:B------:R-:W-:-:S07]  /*04a0*/  @P4 SEL R11, R5, R18, P1 ;  /* 0x00000012050b4207 */ /* 0x000fce0000800000 */
.L_x_163:
[----:B------:R-:W-:Y:S05]  /*04b0*/  BSYNC.RECONVERGENT B3 ;  /* 0x0000000000037941 */ /* 0x000fea0003800200 */
.L_x_162:
[----:B------:R-:W-:Y:S01]  /*04c0*/  IADD3 R16, P0, PT, R16, 0x100, RZ ;  /* 0x0000010010107810 */ /* 0x000fe20007f1e0ff */
[----:B------:R-:W-:Y:S02]  /*04d0*/  VIADD R12, R12, 0x100 ;  /* 0x000001000c0c7836 */ /* 0x000fe40000000000 */
[----:B------:R-:W-:Y:S02]  /*04e0*/  IMAD.X R14, RZ, RZ, R14, P3 ;  /* 0x000000ffff0e7224 */ /* 0x000fe400018e060e */
[----:B------:R-:W-:Y:S01]  /*04f0*/  IMAD.X R18, RZ, RZ, R18, P0 ;  /* 0x000000ffff127224 */ /* 0x000fe200000e0612 */
[----:B------:R-:W-:Y:S07]  /*0500*/  @P2 BRA `(.L_x_164) ;  /* 0xfffffffc008c2947 */ /* 0x000fee000383ffff */
.L_x_161:
[----:B------:R-:W-:Y:S05]  /*0510*/  BSYNC.RECONVERGENT B2 ;  /* 0x0000000000027941 */ /* 0x000fea0003800200 */
.L_x_160:
[----:B------:R-:W-:-:S13]  /*0520*/  ISETP.GE.U32.AND P0, PT, R15, 0x300, PT ;  /* 0x000003000f00780c */ /* 0x000fda0003f06070 */
[----:B------:R-:W-:Y:S05]  /*0530*/  @!P0 BRA `(.L_x_159) ;  /* 0x0000000400948947 */ /* 0x000fea0003800000 */
[----:B------:R-:W0:Y:S01]  /*0540*/  LDC.64 R4, c[0x0][0x380] ;  /* 0x0000e000ff047b82 */ /* 0x000e220000000a00 */
[----:B------:R-:W-:-:S07]  /*0550*/  VIADD R12, R12, 0x200 ;  /* 0x000002000c0c7836 */ /* 0x000fce0000000000 */
[----:B------:R-:W1:Y:S02]  /*0560*/  LDC.64 R2, c[0x0][0x388] ;  /* 0x0000e200ff027b82 */ /* 0x000e640000000a00 */
.L_x_173:
[----:B------:R-:W-:-:S05]  /*0570*/  VIADD R14, R12, 0xfffffe00 ;  /* 0xfffffe000c0e7836 */ /* 0x000fca0000000000 */
[----:B------:R-:W-:-:S04]  /*0580*/  IADD3 R19, P0, PT, R7, R14, RZ ;  /* 0x0000000e07137210 */ /* 0x000fc80007f1e0ff */
[----:B------:R-:W-:Y:S02]  /*0590*/  LEA.HI.X.SX32 R22, R14, RZ, 0x1, P0 ;  /* 0x000000ff0e167211 */ /* 0x000fe400000f0eff */
[----:B0-----:R-:W-:-:S04]  /*05a0*/  LEA R16, P0, R19, R4, 0x2 ;  /* 0x0000000413107211 */ /* 0x001fc800078010ff */
[----:B------:R-:W-:-:S05]  /*05b0*/  LEA.HI.X R17, R19, R5, R22, 0x2, P0 ;  /* 0x0000000513117211 */ /* 0x000fca00000f1416 */
[----:B------:R-:W2:Y:S04]  /*05c0*/  LDG.E R25, desc[UR10][R16.64] ;  /* 0x0000000a10197981 */ /* 0x000ea8000c1e1900 */
[----:B-----5:R0:W5:Y:S04]  /*05d0*/  LDG.E R15, desc[UR10][R16.64+0x400] ;  /* 0x0004000a100f7981 */ /* 0x020168000c1e1900 */
[----:B------:R0:W5:Y:S04]  /*05e0*/  LDG.E R13, desc[UR10][R16.64+0x800] ;  /* 0x0008000a100d7981 */ /* 0x000168000c1e1900 */
[----:B------:R0:W5:Y:S01]  /*05f0*/  LDG.E R14, desc[UR10][R16.64+0xc00] ;  /* 0x000c000a100e7981 */ /* 0x000162000c1e1900 */
[----:B-1----:R-:W-:Y:S01]  /*0600*/  IADD3 R23, P1, PT, R19, R2, RZ ;  /* 0x0000000213177210 */ /* 0x002fe20007f3e0ff */
[----:B------:R-:W-:Y:S01]  /*0610*/  BSSY.RECONVERGENT B2, `(.L_x_165) ;  /* 0x0000013000027945 */ /* 0x000fe20003800200 */
[----:B------:R-:W-:-:S02]  /*0620*/  IMAD.MOV.U32 R18, RZ, RZ, R10 ;  /* 0x000000ffff127224 */ /* 0x000fc400078e000a */
[----:B------:R-:W-:Y:S02]  /*0630*/  IMAD.MOV.U32 R21, RZ, RZ, R11 ;  /* 0x000000ffff157224 */ /* 0x000fe400078e000b */
[----:B------:R-:W-:Y:S02]  /*0640*/  IMAD.MOV.U32 R20, RZ, RZ, R8 ;  /* 0x000000ffff147224 */ /* 0x000fe400078e0008 */
[----:B------:R-:W-:Y:S02]  /*0650*/  VIADD R19, R12, 0xffffff00 ;  /* 0xffffff000c137836 */ /* 0x000fe40000000000 */
[----:B------:R-:W-:Y:S01]  /*0660*/  IMAD.X R22, R22, 0x1, R3, P1 ;  /* 0x0000000116167824 */ /* 0x000fe200008e0603 */
[----:B--2---:R-:W-:-:S13]  /*0670*/  FSETP.GEU.AND P0, PT, R8, R25, PT ;  /* 0x000000190800720b */ /* 0x004fda0003f0e000 */
[----:B0-----:R-:W-:Y:S05]  /*0680*/  @!P0 BRA `(.L_x_166) ;  /* 0x00000000002c8947 */ /* 0x001fea0003800000 */
        /* <DEDUP_REMOVED lines=11> */
.L_x_166:
[----:B------:R-:W-:Y:S05]  /*0740*/  BSYNC.RECONVERGENT B2 ;  /* 0x0000000000027941 */ /* 0x000fea0003800200 */
.L_x_165:
[----:B-----5:R-:W-:Y:S01]  /*0750*/  FSETP.GEU.AND P0, PT, R20, R15, PT ;  /* 0x0000000f1400720b */ /* 0x020fe20003f0e000 */
[----:B------:R-:W-:Y:S01]  /*0760*/  BSSY.RECONVERGENT B2, `(.L_x_167) ;  /* 0x0000013000027945 */ /* 0x000fe20003800200 */
[----:B------:R-:W-:Y:S01]  /*0770*/  SHF.R.S32.HI R8, RZ, 0x1f, R19 ;  /* 0x0000001fff087819 */ /* 0x000fe20000011413 */
[----:B------:R-:W-:Y:S01]  /*0780*/  IMAD.MOV.U32 R11, RZ, RZ, R18 ;  /* 0x000000ffff0b7224 */ /* 0x000fe200078e0012 */
[----:B------:R-:W-:Y:S01]  /*0790*/  IADD3 R17, P1, P2, R19, R2, R7 ;  /* 0x0000000213117210 */ /* 0x000fe20007a3e007 */
[----:B------:R-:W-:-:S03]  /*07a0*/  IMAD.MOV.U32 R19, RZ, RZ, R21 ;  /* 0x000000ffff137224 */ /* 0x000fc600078e0015 */
[----:B------:R-:W-:Y:S01]  /*07b0*/  IADD3.X R10, PT, PT, R8, R3, RZ, P1, P2 ;  /* 0x00000003080a7210 */ /* 0x000fe20000fe44ff */
[----:B------:R-:W-:-:S04]  /*07c0*/  IMAD.MOV.U32 R8, RZ, RZ, R20 ;  /* 0x000000ffff087224 */ /* 0x000fc800078e0014 */
        /* <DEDUP_REMOVED lines=12> */
.L_x_168:
[----:B------:R-:W-:Y:S05]  /*0890*/  BSYNC.RECONVERGENT B2 ;  /* 0x0000000000027941 */ /* 0x000fea0003800200 */
.L_x_167:
[----:B------:R-:W-:Y:S01]  /*08a0*/  FSETP.GEU.AND P0, PT, R8, R13, PT ;  /* 0x0000000d0800720b */ /* 0x000fe20003f0e000 */
[C---:B------:R-:W-:Y:S01]  /*08b0*/  VIADD R10, R12.reuse, 0x100 ;  /* 0x000001000c0a7836 */ /* 0x040fe20000000000 */
[----:B------:R-:W-:Y:S01]  /*08c0*/  SHF.R.S32.HI R16, RZ, 0x1f, R12 ;  /* 0x0000001fff107819 */ /* 0x000fe2000001140c */
[----:B------:R-:W-:Y:S01]  /*08d0*/  BSSY.RECONVERGENT B2, `(.L_x_169) ;  /* 0x0000013000027945 */ /* 0x000fe20003800200 */
[----:B------:R-:W-:Y:S01]  /*08e0*/  IADD3 R20, P1, P2, R12, R2, R7 ;  /* 0x000000020c147210 */ /* 0x000fe20007a3e007 */
[----:B------:R-:W-:Y:S02]  /*08f0*/  IMAD.MOV.U32 R17, RZ, RZ, R11 ;  /* 0x000000ffff117224 */ /* 0x000fe400078e000b */
[----:B------:R-:W-:Y:S01]  /*0900*/  IMAD.MOV.U32 R18, RZ, RZ, R19 ;  /* 0x000000ffff127224 */ /* 0x000fe200078e0013 */
[----:B------:R-:W-:Y:S01]  /*0910*/  IADD3.X R22, PT, PT, R16, R3, RZ, P1, P2 ;  /* 0x0000000310167210 */ /* 0x000fe20000fe44ff */
[----:B------:R-:W-:Y:S01]  /*0920*/  IMAD.MOV.U32 R15, RZ, RZ, R8 ;  /* 0x000000ffff0f7224 */ /* 0x000fe200078e0008 */
[----:B------:R-:W-:-:S03]  /*0930*/  SHF.R.S32.HI R16, RZ, 0x1f, R10 ;  /* 0x0000001fff107819 */ /* 0x000fc6000001140a */
        /* <DEDUP_REMOVED lines=12> */
.L_x_170:
[----:B------:R-:W-:Y:S05]  /*0a00*/  BSYNC.RECONVERGENT B2 ;  /* 0x0000000000027941 */ /* 0x000fea0003800200 */
.L_x_169:
[----:B------:R-:W-:Y:S01]  /*0a10*/  FSETP.GEU.AND P0, PT, R15, R14, PT ;  /* 0x0000000e0f00720b */ /* 0x000fe20003f0e000 */
[----:B------:R-:W-:Y:S01]  /*0a20*/  BSSY.RECONVERGENT B2, `(.L_x_171) ;  /* 0x0000012000027945 */ /* 0x000fe20003800200 */
[----:B------:R-:W-:Y:S01]  /*0a30*/  IADD3 R20, P1, P2, R10, R2, R7 ;  /* 0x000000020a147210 */ /* 0x000fe20007a3e007 */
[----:B------:R-:W-:Y:S02]  /*0a40*/  IMAD.MOV.U32 R10, RZ, RZ, R17 ;  /* 0x000000ffff0a7224 */ /* 0x000fe400078e0011 */
[----:B------:R-:W-:Y:S01]  /*0a50*/  IMAD.MOV.U32 R11, RZ, RZ, R18 ;  /* 0x000000ffff0b7224 */ /* 0x000fe200078e0012 */
[----:B------:R-:W-:Y:S01]  /*0a60*/  IADD3.X R13, PT, PT, R16, R3, RZ, P1, P2 ;  /* 0x00000003100d7210 */ /* 0x000fe20000fe44ff */
[----:B------:R-:W-:-:S06]  /*0a70*/  IMAD.MOV.U32 R8, RZ, RZ, R15 ;  /* 0x000000ffff087224 */ /* 0x000fcc00078e000f */
        /* <DEDUP_REMOVED lines=12> */
.L_x_172:
[----:B------:R-:W-:Y:S05]  /*0b40*/  BSYNC.RECONVERGENT B2 ;  /* 0x0000000000027941 */ /* 0x000fea0003800200 */
.L_x_171:
[C---:B------:R-:W-:Y:S02]  /*0b50*/  VIADD R14, R12.reuse, 0x200 ;  /* 0x000002000c0e7836 */ /* 0x040fe40000000000 */
[----:B------:R-:W-:-:S03]  /*0b60*/  VIADD R12, R12, 0x400 ;  /* 0x000004000c0c7836 */ /* 0x000fc60000000000 */
[----:B------:R-:W-:-:S13]  /*0b70*/  ISETP.GE.AND P0, PT, R14, R9, PT ;  /* 0x000000090e00720c */ /* 0x000fda0003f06270 */
[----:B------:R-:W-:Y:S05]  /*0b80*/  @!P0 BRA `(.L_x_173) ;  /* 0xfffffff800788947 */ /* 0x000fea000383ffff */
.L_x_159:
[----:B------:R-:W-:Y:S05]  /*0b90*/  BSYNC.RECONVERGENT B1 ;  /* 0x0000000000017941 */ /* 0x000fea0003800200 */
.L_x_158:
[----:B------:R-:W-:-:S13]  /*0ba0*/  ISETP.GE.AND P0, PT, R9, 0x100, PT ;  /* 0x000001000900780c */ /* 0x000fda0003f06270 */
[----:B------:R-:W-:Y:S05]  /*0bb0*/  @!P0 BRA `(.L_x_174) ;  /* 0x00000010003c8947 */ /* 0x000fea0003800000 */
[----:B------:R-:W1:Y:S01]  /*0bc0*/  S2R R14, SR_LANEID ;  /* 0x00000000000e7919 */ /* 0x000e620000000000 */
[----:B------:R-:W-:Y:S01]  /*0bd0*/  BSSY.RECONVERGENT B1, `(.L_x_175) ;  /* 0x0000015000017945 */ /* 0x000fe20003800200 */
[----:B------:R-:W-:Y:S01]  /*0be0*/  IMAD.MOV.U32 R4, RZ, RZ, R10 ;  /* 0x000000ffff047224 */ /* 0x000fe200078e000a */
[----:B0----5:R-:W0:Y:S01]  /*0bf0*/  SHFL.DOWN PT, R3, R8, 0x1, 0x1f ;  /* 0x08201f0008037f89 */ /* 0x021e2200000e0000 */
[----:B------:R-:W-:Y:S02]  /*0c00*/  IMAD.MOV.U32 R9, RZ, RZ, R11 ;  /* 0x000000ffff097224 */ /* 0x000fe400078e000b */
[----:B------:R-:W-:Y:S01]  /*0c10*/  IMAD.MOV.U32 R2, RZ, RZ, R8 ;  /* 0x000000ffff027224 */ /* 0x000fe200078e0008 */
[----:B------:R2:W3:Y:S04]  /*0c20*/  SHFL.DOWN PT, R5, R10, 0x1, 0x1f ;  /* 0x08201f000a057f89 */ /* 0x0004e800000e0000 */
[----:B------:R2:W4:Y:S01]  /*0c30*/  SHFL.DOWN PT, R12, R11, 0x1, 0x1f ;  /* 0x08201f000b0c7f89 */ /* 0x00052200000e0000 */
[----:B0-----:R-:W-:-:S04]  /*0c40*/  FSETP.GEU.AND P0, PT, R8, R3, PT ;  /* 0x000000030800720b */ /* 0x001fc80003f0e000 */
[----:B-1----:R-:W-:-:S13]  /*0c50*/  ISETP.GT.OR P0, PT, R14, 0x1e, !P0 ;  /* 0x0000001e0e00780c */ /* 0x002fda0004704670 */
        /* <DEDUP_REMOVED lines=12> */
.L_x_176:
[----:B------:R-:W-:Y:S05]  /*0d20*/  BSYNC.RECONVERGENT B1 ;  /* 0x0000000000017941 */ /* 0x000fea0003800200 */
.L_x_175:
        /* <DEDUP_REMOVED lines=21> */
.L_x_178:
[----:B------:R-:W-:Y:S05]  /*0e80*/  BSYNC.RECONVERGENT B1 ;  /* 0x0000000000017941 */ /* 0x000fea0003800200 */
.L_x_177:
        /* <DEDUP_REMOVED lines=21> */
.L_x_180:
[----:B------:R-:W-:Y:S05]  /*0fe0*/  BSYNC.RECONVERGENT B1 ;  /* 0x0000000000017941 */ /* 0x000fea0003800200 */
.L_x_179:
        /* <DEDUP_REMOVED lines=21> */
.L_x_182:
[----:B------:R-:W-:Y:S05]  /*1140*/  BSYNC.RECONVERGENT B1 ;  /* 0x0000000000017941 */ /* 0x000fea0003800200 */
.L_x_181:
        /* <DEDUP_REMOVED lines=22> */
.L_x_184:
[----:B------:R-:W-:Y:S05]  /*12b0*/  BSYNC.RECONVERGENT B1 ;  /* 0x0000000000017941 */ /* 0x000fea0003800200 */
.L_x_183:
[----:B------:R-:W-:Y:S04]  /*12c0*/  BSSY.RECONVERGENT B1, `(.L_x_185) ;  /* 0x000000c000017945 */ /* 0x000fe80003800200 */
[----:B------:R-:W-:Y:S05]  /*12d0*/  @P3 BRA `(.L_x_186) ;  /* 0x0000000000283947 */ /* 0x000fea0003800000 */
[----:B------:R-:W0:Y:S01]  /*12e0*/  S2R R8, SR_CgaCtaId ;  /* 0x0000000000087919 */ /* 0x000e220000008800 */
[----:B------:R-:W-:Y:S01]  /*12f0*/  MOV R7, 0x400 ;  /* 0x0000040000077802 */ /* 0x000fe20000000f00 */
[----:B------:R-:W-:Y:S01]  /*1300*/  IMAD.MOV.U32 R9, RZ, RZ, R2 ;  /* 0x000000ffff097224 */ /* 0x000fe200078e0002 */
[----:B------:R-:W-:-:S04]  /*1310*/  SHF.R.U32.HI R5, RZ, 0x1, R6 ;  /* 0x00000001ff057819 */ /* 0x000fc80000011606 */
[----:B------:R-:W-:Y:S02]  /*1320*/  LOP3.LUT R5, R5, 0x1f0, RZ, 0xc0, !PT ;  /* 0x000001f005057812 */ /* 0x000fe400078ec0ff */
[----:B0-----:R-:W-:-:S05]  /*1330*/  LEA R8, R8, R7, 0x18 ;  /* 0x0000000708087211 */ /* 0x001fca00078ec0ff */
[----:B------:R-:W-:Y:S02]  /*1340*/  IMAD.IADD R5, R5, 0x1, R8 ;  /* 0x0000000105057824 */ /* 0x000fe400078e0208 */
[----:B------:R-:W-:-:S03]  /*1350*/  IMAD.MOV.U32 R8, RZ, RZ, R3 ;  /* 0x000000ffff087224 */ /* 0x000fc600078e0003 */
[----:B------:R0:W-:Y:S04]  /*1360*/  STS [R5+0x8], R4 ;  /* 0x0000080405007388 */ /* 0x0001e80000000800 */
[----:B------:R0:W-:Y:S02]  /*1370*/  STS.64 [R5+0x10], R8 ;  /* 0x0000100805007388 */ /* 0x0001e40000000a00 */
.L_x_186:
[----:B------:R-:W-:Y:S05]  /*1380*/  BSYNC.RECONVERGENT B1 ;  /* 0x0000000000017941 */ /* 0x000fea0003800200 */
.L_x_185:
[----:B------:R-:W-:Y:S01]  /*1390*/  BAR.SYNC.DEFER_BLOCKING 0x0 ;  /* 0x0000000000007b1d */ /* 0x000fe20000010000 */
[----:B------:R-:W-:-:S13]  /*13a0*/  ISETP.NE.AND P2, PT, R6, RZ, PT ;  /* 0x000000ff0600720c */ /* 0x000fda0003f45270 */
[----:B------:R-:W-:Y:S05]  /*13b0*/  @P2 BRA `(.L_x_187) ;  /* 0x0000004400b42947 */ /* 0x000fea0003800000 */
[----:B------:R-:W1:Y:S01]  /*13c0*/  S2R R6, SR_CgaCtaId ;  /* 0x0000000000067919 */ /* 0x000e620000008800 */
[----:B0-----:R-:W-:Y:S01]  /*13d0*/  MOV R9, 0x400 ;  /* 0x0000040000097802 */ /* 0x001fe20000000f00 */
[----:B------:R-:W-:Y:S01]  /*13e0*/  BSSY.RECONVERGENT B1, `(.L_x_188) ;  /* 0x000001a000017945 */ /* 0x000fe20003800200 */
[----:B------:R-:W-:Y:S02]  /*13f0*/  IMAD.MOV.U32 R12, RZ, RZ, R4 ;  /* 0x000000ffff0c7224 */ /* 0x000fe400078e0004 */
[----:B------:R-:W-:Y:S01]  /*1400*/  IMAD.MOV.U32 R7, RZ, RZ, R2 ;  /* 0x000000ffff077224 */ /* 0x000fe200078e0002 */
[----:B-1----:R-:W-:Y:S01]  /*1410*/  LEA R9, R6, R9, 0x18 ;  /* 0x0000000906097211 */ /* 0x002fe200078ec0ff */
[----:B------:R-:W-:-:S04]  /*1420*/  IMAD.MOV.U32 R6, RZ, RZ, R3 ;  /* 0x000000ffff067224 */ /* 0x000fc800078e0003 */
        /* <DEDUP_REMOVED lines=21> */
.L_x_189:
[----:B------:R-:W-:Y:S05]  /*1580*/  BSYNC.RECONVERGENT B1 ;  /* 0x0000000000017941 */ /* 0x000fea0003800200 */
.L_x_188:
        /* <DEDUP_REMOVED lines=18> */
.L_x_191:
[----:B------:R-:W-:Y:S05]  /*16b0*/  BSYNC.RECONVERGENT B1 ;  /* 0x0000000000017941 */ /* 0x000fea0003800200 */
.L_x_190:
        /* <DEDUP_REMOVED lines=18> */
.L_x_193:
[----:B------:R-:W-:Y:S05]  /*17e0*/  BSYNC.RECONVERGENT B1 ;  /* 0x0000000000017941 */ /* 0x000fea0003800200 */
.L_x_192:
        /* <DEDUP_REMOVED lines=18> */
.L_x_195:
[----:B------:R-:W-:Y:S05]  /*1910*/  BSYNC.RECONVERGENT B1 ;  /* 0x0000000000017941 */ /* 0x000fea0003800200 */
.L_x_194:
        /* <DEDUP_REMOVED lines=18> */
.L_x_197:
[----:B------:R-:W-:Y:S05]  /*1a40*/  BSYNC.RECONVERGENT B1 ;  /* 0x0000000000017941 */ /* 0x000fea0003800200 */
.L_x_196:
        /* <DEDUP_REMOVED lines=18> */
.L_x_199:
[----:B------:R-:W-:Y:S05]  /*1b70*/  BSYNC.RECONVERGENT B1 ;  /* 0x0000000000017941 */ /* 0x000fea0003800200 */
.L_x_198:
        /* <DEDUP_REMOVED lines=12> */
[CC--:B------:R-:W-:Y:S02]  /*1c40*/  ISETP.LT.U32.AND P1, PT, R11.reuse, R8.reuse, PT ;  /* 0x000000080b00720c */ /* 0x0c0fe40003f21070 */
[CC--:B------:R-:W-:Y:S02]  /*1c50*/  ISETP.GE.AND.EX P0, PT, R10.reuse, R9.reuse, PT, P0 ;  /* 0x000000090a00720c */ /* 0x0c0fe40003f06300 */
[----:B------:R-:W-:Y:S02]  /*1c60*/  ISETP.LT.AND.EX P1, PT, R10, R9, PT, P1 ;  /* 0x000000090a00720c */ /* 0x000fe40003f21310 */
[----:B------:R-:W-:Y:S02]  /*1c70*/  FSEL R4, R6, R5, !P0 ;  /* 0x0000000506047208 */ /* 0x000fe40004000000 */
[----:B------:R-:W-:-:S02]  /*1c80*/  SEL R3, R11, R8, P1 ;  /* 0x000000080b037207 */ /* 0x000fc40000800000 */
[----:B------:R-:W-:Y:S01]  /*1c90*/  SEL R2, R10, R9, P1 ;  /* 0x000000090a027207 */ /* 0x000fe20000800000 */
[----:B------:R-:W-:Y:S06]  /*1ca0*/  BRA `(.L_x_187) ;  /* 0x0000003c00787947 */ /* 0x000fec0003800000 */
.L_x_174:
[----:B0-----:R-:W-:Y:S01]  /*1cb0*/  LOP3.LUT R2, R6, 0x3e0, RZ, 0xc0, !PT ;  /* 0x000003e006027812 */ /* 0x001fe200078ec0ff */
[----:B------:R-:W-:Y:S01]  /*1cc0*/  BSSY.RECONVERGENT B1, `(.L_x_200) ;  /* 0x000001b000017945 */ /* 0x000fe20003800200 */
[----:B------:R-:W-:Y:S02]  /*1cd0*/  IMAD.MOV.U32 R14, RZ, RZ, R10 ;  /* 0x000000ffff0e7224 */ /* 0x000fe400078e000a */
[----:B------:R-:W-:Y:S02]  /*1ce0*/  IMAD.MOV.U32 R16, RZ, RZ, R11 ;  /* 0x000000ffff107224 */ /* 0x000fe400078e000b */
[----:B------:R-:W-:Y:S01]  /*1cf0*/  VIADD R4, R2, 0x20 ;  /* 0x0000002002047836 */ /* 0x000fe20000000000 */
[----:B------:R-:W-:-:S04]  /*1d00*/  LOP3.LUT R2, RZ, R2, RZ, 0x33, !PT ;  /* 0x00000002ff027212 */ /* 0x000fc800078e33ff */
[----:B------:R-:W-:Y:S01]  /*1d10*/  ISETP.GT.AND P0, PT, R4, R9, PT ;  /* 0x000000090400720c */ /* 0x000fe20003f04270 */
[----:B------:R-:W-:Y:S02]  /*1d20*/  IMAD.IADD R2, R9, 0x1, R2 ;  /* 0x0000000109027824 */ /* 0x000fe400078e0202 */
[----:B-----5:R-:W-:-:S03]  /*1d30*/  IMAD.MOV.U32 R4, RZ, RZ, R8 ;  /* 0x000000ffff047224 */ /* 0x020fc600078e0008 */
        /* <DEDUP_REMOVED lines=19> */
.L_x_201:
[----:B------:R-:W-:Y:S05]  /*1e70*/  BSYNC.RECONVERGENT B1 ;  /* 0x0000000000017941 */ /* 0x000fea0003800200 */
.L_x_200:
        /* <DEDUP_REMOVED lines=22> */
.L_x_203:
[----:B------:R-:W-:Y:S05]  /*1fe0*/  BSYNC.RECONVERGENT B1 ;  /* 0x0000000000017941 */ /* 0x000fea0003800200 */
.L_x_202:
        /* <DEDUP_REMOVED lines=22> */
.L_x_205:
[----:B------:R-:W-:Y:S05]  /*2150*/  BSYNC.RECONVERGENT B1 ;  /* 0x0000000000017941 */ /* 0x000fea0003800200 */
.L_x_204:
        /* <DEDUP_REMOVED lines=22> */
.L_x_207:
[----:B------:R-:W-:Y:S05]  /*22c0*/  BSYNC.RECONVERGENT B1 ;  /* 0x0000000000017941 */ /* 0x000fea0003800200 */
.L_x_206:
        /* <DEDUP_REMOVED lines=23> */
.L_x_209:
[----:B------:R-:W-:Y:S05]  /*2440*/  BSYNC.RECONVERGENT B1 ;  /* 0x0000000000017941 */ /* 0x000fea0003800200 */
.L_x_208:
[----:B------:R-:W-:Y:S04]  /*2450*/  BSSY.RECONVERGENT B1, `(.L_x_210) ;  /* 0x000000c000017945 */ /* 0x000fe80003800200 */
[----:B------:R-:W-:Y:S05]  /*2460*/  @P3 BRA `(.L_x_211) ;  /* 0x0000000000283947 */ /* 0x000fea0003800000 */
[----:B------:R-:W0:Y:S01]  /*2470*/  S2R R8, SR_CgaCtaId ;  /* 0x0000000000087919 */ /* 0x000e220000008800 */
[----:B------:R-:W-:Y:S01]  /*2480*/  MOV R7, 0x400 ;  /* 0x0000040000077802 */ /* 0x000fe20000000f00 */
[----:B------:R-:W-:Y:S01]  /*2490*/  IMAD.MOV.U32 R10, RZ, RZ, R3 ;  /* 0x000000ffff0a7224 */ /* 0x000fe200078e0003 */
[----:B------:R-:W-:Y:S01]  /*24a0*/  SHF.R.U32.HI R5, RZ, 0x1, R6 ;  /* 0x00000001ff057819 */ /* 0x000fe20000011606 */
[----:B------:R-:W-:-:S03]  /*24b0*/  IMAD.MOV.U32 R11, RZ, RZ, R2 ;  /* 0x000000ffff0b7224 */ /* 0x000fc600078e0002 */
[----:B------:R-:W-:Y:S02]  /*24c0*/  LOP3.LUT R5, R5, 0x1f0, RZ, 0xc0, !PT ;  /* 0x000001f005057812 */ /* 0x000fe400078ec0ff */
[----:B0-----:R-:W-:-:S05]  /*24d0*/  LEA R8, R8, R7, 0x18 ;  /* 0x0000000708087211 */ /* 0x001fca00078ec0ff */
[----:B------:R-:W-:-:S05]  /*24e0*/  IMAD.IADD R5, R5, 0x1, R8 ;  /* 0x0000000105057824 */ /* 0x000fca00078e0208 */
[----:B------:R0:W-:Y:S04]  /*24f0*/  STS.64 [R5+0x10], R10 ;  /* 0x0000100a05007388 */ /* 0x0001e80000000a00 */
[----:B------:R0:W-:Y:S02]  /*2500*/  STS [R5+0x8], R4 ;  /* 0x0000080405007388 */ /* 0x0001e40000000800 */
.L_x_211:
[----:B------:R-:W-:Y:S05]  /*2510*/  BSYNC.RECONVERGENT B1 ;  /* 0x0000000000017941 */ /* 0x000fea0003800200 */
.L_x_210:
[----:B------:R-:W-:Y:S01]  /*2520*/  BAR.SYNC.DEFER_BLOCKING 0x0 ;  /* 0x0000000000007b1d */ /* 0x000fe20000010000 */
[----:B------:R-:W-:-:S13]  /*2530*/  ISETP.NE.AND P2, PT, R6, RZ, PT ;  /* 0x000000ff0600720c */ /* 0x000fda0003f45270 */
[----:B------:R-:W-:Y:S05]  /*2540*/  @P2 BRA `(.L_x_187) ;  /* 0x0000003400502947 */ /* 0x000fea0003800000 */
[C---:B------:R-:W-:Y:S01]  /*2550*/  ISETP.GE.AND P0, PT, R9.reuse, 0x21, PT ;  /* 0x000000210900780c */ /* 0x040fe20003f06270 */
[----:B0-----:R-:W-:Y:S01]  /*2560*/  IMAD.MOV.U32 R5, RZ, RZ, R4 ;  /* 0x000000ffff057224 */ /* 0x001fe200078e0004 */
[C---:B------:R-:W-:Y:S01]  /*2570*/  ISETP.GE.AND P5, PT, R9.reuse, 0x41, PT ;  /* 0x000000410900780c */ /* 0x040fe20003fa6270 */
[----:B------:R-:W-:Y:S01]  /*2580*/  IMAD.MOV.U32 R11, RZ, RZ, R3 ;  /* 0x000000ffff0b7224 */ /* 0x000fe200078e0003 */
[C---:B------:R-:W-:Y:S01]  /*2590*/  ISETP.GE.AND P4, PT, R9.reuse, 0x61, PT ;  /* 0x000000610900780c */ /* 0x040fe20003f86270 */
[----:B------:R-:W-:Y:S01]  /*25a0*/  IMAD.MOV.U32 R8, RZ, RZ, R2 ;  /* 0x000000ffff087224 */ /* 0x000fe200078e0002 */
[----:B------:R-:W-:-:S07]  /*25b0*/  ISETP.GE.AND P3, PT, R9, 0x81, PT ;  /* 0x000000810900780c */ /* 0x000fce0003f66270 */
[----:B------:R-:W-:Y:S06]  /*25c0*/  @!P0 BRA `(.L_x_212) ;  /* 0x00000000005c8947 */ /* 0x000fec0003800000 */
        /* <DEDUP_REMOVED lines=22> */
.L_x_213:
[----:B------:R-:W-:Y:S05]  /*2730*/  BSYNC.RECONVERGENT B1 ;  /* 0x0000000000017941 */ /* 0x000fea0003800200 */
.L_x_212:
[----:B------:R-:W-:Y:S02]  /*2740*/  IMAD.MOV.U32 R2, RZ, RZ, R5 ;  /* 0x000000ffff027224 */ /* 0x000fe400078e0005 */
[----:B------:R-:W-:Y:S02]  /*2750*/  IMAD.MOV.U32 R7, RZ, RZ, R11 ;  /* 0x000000ffff077224 */ /* 0x000fe400078e000b */
[----:B------:R-:W-:Y:S01]  /*2760*/  IMAD.MOV.U32 R6, RZ, RZ, R8 ;  /* 0x000000ffff067224 */ /* 0x000fe200078e0008 */
        /* <DEDUP_REMOVED lines=23> */
.L_x_215:
[----:B------:R-:W-:Y:S05]  /*28e0*/  BSYNC.RECONVERGENT B1 ;  /* 0x0000000000017941 */ /* 0x000fea0003800200 */
.L_x_214:
[C---:B------:R-:W-:Y:S01]  /*28f0*/  ISETP.GE.AND P1, PT, R9.reuse, 0xa1, PT ;  /* 0x000000a10900780c */ /* 0x040fe20003f26270 */
[----:B------:R-:W-:Y:S01]  /*2900*/  IMAD.MOV.U32 R3, RZ, RZ, R2 ;  /* 0x000000ffff037224 */ /* 0x000fe200078e0002 */
[C---:B------:R-:W-:Y:S01]  /*2910*/  ISETP.GE.AND P5, PT, R9.reuse, 0xc1, PT ;  /* 0x000000c10900780c */ /* 0x040fe20003fa6270 */
[----:B------:R-:W-:Y:S01]  /*2920*/  IMAD.MOV.U32 R8, RZ, RZ, R6 ;  /* 0x000000ffff087224 */ /* 0x000fe200078e0006 */
[----:B------:R-:W-:Y:S01]  /*2930*/  ISETP.GE.AND P6, PT, R9, 0xe1, PT ;  /* 0x000000e10900780c */ /* 0x000fe20003fc6270 */
[----:B------:R-:W-:Y:S01]  /*2940*/  IMAD.MOV.U32 R9, RZ, RZ, R7 ;  /* 0x000000ffff097224 */ /* 0x000fe200078e0007 */
[----:B------:R-:W-:Y:S11]  /*2950*/  @!P4 BRA `(.L_x_216) ;  /* 0x00000000005cc947 */ /* 0x000ff60003800000 */
        /* <DEDUP_REMOVED lines=13> */
[----:B0-----:R-:W-:Y:S01]  /*2a30*/  @P4 ISETP.GE.U32.AND P0, PT, R7, R10, PT ;  /* 0x0000000a0700420c */ /* 0x001fe20003f06070 */
[----:B------:R-:W-:Y:S02]  /*2a40*/  IMAD.MOV.U32 R9, RZ, RZ, R10 ;  /* 0x000000ffff097224 */ /* 0x000fe400078e000a */
[----:B------:R-:W-:Y:S01]  /*2a50*/  IMAD.MOV.U32 R8, RZ, RZ, R11 ;  /* 0x000000ffff087224 */ /* 0x000fe200078e000b */
[----:B------:R-:W-:-:S04]  /*2a60*/  @P4 ISETP.GE.AND.EX P0, PT, R6, R11, PT, P0 ;  /* 0x0000000b0600420c */ /* 0x000fc80003f06300 */
[----:B------:R-:W-:Y:S02]  /*2a70*/  @P4 FSEL R3, R2, R5, !P0 ;  /* 0x0000000502034208 */ /* 0x000fe40004000000 */
[----:B------:R-:W-:-:S04]  /*2a80*/  @P4 ISETP.LT.U32.AND P0, PT, R7, R10, PT ;  /* 0x0000000a0700420c */ /* 0x000fc80003f01070 */
[----:B------:R-:W-:-:S04]  /*2a90*/  @P4 ISETP.LT.AND.EX P0, PT, R6, R11, PT, P0 ;  /* 0x0000000b0600420c */ /* 0x000fc80003f01300 */
[----:B------:R-:W-:Y:S02]  /*2aa0*/  @P4 SEL R9, R7, R10, P0 ;  /* 0x0000000a07094207 */ /* 0x000fe40000000000 */
[----:B------:R-:W-:-:S07]  /*2ab0*/  @P4 SEL R8, R6, R11, P0 ;  /* 0x0000000b06084207 */ /* 0x000fce0000000000 */
.L_x_217:
[----:B------:R-:W-:Y:S05]  /*2ac0*/  BSYNC.RECONVERGENT B1 ;  /* 0x0000000000017941 */ /* 0x000fea0003800200 */
.L_x_216:
        /* <DEDUP_REMOVED lines=26> */
.L_x_219:
[----:B------:R-:W-:Y:S05]  /*2c70*/  BSYNC.RECONVERGENT B1 ;  /* 0x0000000000017941 */ /* 0x000fea0003800200 */
.L_x_218:
        /* <DEDUP_REMOVED lines=8> */
[----:B0-----:R-:W-:Y:S01]  /*2d00*/  LEA R8, R4, R3, 0x18 ;  /* 0x0000000304087211 */ /* 0x001fe200078ec0ff */
[----:B------:R-:W-:Y:S02]  /*2d10*/  IMAD.MOV.U32 R3, RZ, RZ, R2 ;  /* 0x000000ffff037224 */ /* 0x000fe400078e0002 */
[----:B------:R-:W-:Y:S02]  /*2d20*/  IMAD.MOV.U32 R4, RZ, RZ, R6 ;  /* 0x000000ffff047224 */ /* 0x000fe400078e0006 */
        /* <DEDUP_REMOVED lines=15> */
.L_x_221:
[----:B------:R-:W-:Y:S05]  /*2e20*/  BSYNC.RECONVERGENT B1 ;  /* 0x0000000000017941 */ /* 0x000fea0003800200 */
.L_x_220:
        /* <DEDUP_REMOVED lines=26> */
.L_x_223:
[----:B------:R-:W-:Y:S05]  /*2fd0*/  BSYNC.RECONVERGENT B1 ;  /* 0x0000000000017941 */ /* 0x000fea0003800200 */
.L_x_222:
[----:B------:R-:W-:Y:S02]  /*2fe0*/  IMAD.MOV.U32 R4, RZ, RZ, R5 ;  /* 0x000000ffff047224 */ /* 0x000fe400078e0005 */
[----:B------:R-:W-:Y:S02]  /*2ff0*/  IMAD.MOV.U32 R3, RZ, RZ, R7 ;  /* 0x000000ffff037224 */ /* 0x000fe400078e0007 */
[----:B------:R-:W-:Y:S01]  /*3000*/  IMAD.MOV.U32 R2, RZ, RZ, R8 ;  /* 0x000000ffff027224 */ /* 0x000fe200078e0008 */
[----:B------:R-:W-:Y:S06]  /*3010*/  @!P6 BRA `(.L_x_187) ;  /* 0x00000028009ce947 */ /* 0x000fec0003800000 */
[----:B------:R-:W0:Y:S01]  /*3020*/  S2R R3, SR_CgaCtaId ;  /* 0x0000000000037919 */ /* 0x000e220000008800 */
[----:B------:R-:W-:Y:S01]  /*3030*/  MOV R2, 0x400 ;  /* 0x0000040000027802 */ /* 0x000fe20000000f00 */
[----:B------:R-:W-:-:S03]  /*3040*/  IMAD.MOV.U32 R4, RZ, RZ, R5 ;  /* 0x000000ffff047224 */ /* 0x000fc600078e0005 */
        /* <DEDUP_REMOVED lines=20> */
.L_x_155:
[----:B------:R-:W0:Y:S01]  /*3190*/  S2R R5, SR_TID.X ;  /* 0x0000000000057919 */ /* 0x000e220000002100 */
[----:B------:R-:W1:Y:S02]  /*31a0*/  LDCU.128 UR12, c[0x0][0x380] ;  /* 0x00007000ff0c77ac */ /* 0x000e640008000c00 */
[----:B-1----:R-:W-:Y:S02]  /*31b0*/  IMAD.U32 R10, RZ, RZ, UR12 ;  /* 0x0000000cff0a7e24 */ /* 0x002fe4000f8e00ff */
[----:B------:R-:W-:Y:S01]  /*31c0*/  IMAD.U32 R11, RZ, RZ, UR13 ;  /* 0x0000000dff0b7e24 */ /* 0x000fe2000f8e00ff */
[----:B0-----:R-:W-:-:S05]  /*31d0*/  IADD3 R2, P0, PT, R7, R5, RZ ;  /* 0x0000000507027210 */ /* 0x001fca0007f1e0ff */
[----:B------:R-:W-:Y:S01]  /*31e0*/  IMAD.X R3, RZ, RZ, RZ, P0 ;  /* 0x000000ffff037224 */ /* 0x000fe200000e06ff */
[----:B------:R-:W-:-:S04]  /*31f0*/  LEA R8, P0, R2, R10, 0x2 ;  /* 0x0000000a02087211 */ /* 0x000fc800078010ff */
[----:B------:R-:W-:-:S05]  /*3200*/  LEA.HI.X R9, R2, R11, R3, 0x2, P0 ;  /* 0x0000000b02097211 */ /* 0x000fca00000f1403 */
[----:B------:R-:W2:Y:S04]  /*3210*/  LDG.E R3, desc[UR10][R8.64] ;  /* 0x0000000a08037981 */ /* 0x000ea8000c1e1900 */
[----:B------:R-:W2:Y:S04]  /*3220*/  LDG.E R4, desc[UR10][R8.64+0x400] ;  /* 0x0004000a08047981 */ /* 0x000ea8000c1e1900 */
[----:B------:R-:W3:Y:S04]  /*3230*/  LDG.E R6, desc[UR10][R8.64+0x800] ;  /* 0x0008000a08067981 */ /* 0x000ee8000c1e1900 */
[----:B------:R-:W4:Y:S04]  /*3240*/  LDG.E R16, desc[UR10][R8.64+0xc00] ;  /* 0x000c000a08107981 */ /* 0x000f28000c1e1900 */
[----:B------:R0:W5:Y:S01]  /*3250*/  LDG.E R2, desc[UR10][R8.64+0x1000] ;  /* 0x0010000a08027981 */ /* 0x000162000c1e1900 */
[----:B------:R-:W-:Y:S01]  /*3260*/  IMAD.U32 R13, RZ, RZ, UR14 ;  /* 0x0000000eff0d7e24 */ /* 0x000fe2000f8e00ff */
[----:B------:R-:W-:Y:S01]  /*3270*/  UMOV UR4, URZ ;  /* 0x000000ff00047c82 */ /* 0x000fe20008000000 */
[----:B------:R-:W-:Y:S01]  /*3280*/  IMAD.U32 R14, RZ, RZ, UR15 ;  /* 0x0000000fff0e7e24 */ /* 0x000fe2000f8e00ff */
[----:B------:R-:W-:Y:S01]  /*3290*/  BSSY.RECONVERGENT B1, `(.L_x_224) ;  /* 0x0000013000017945 */ /* 0x000fe20003800200 */
[----:B------:R-:W-:-:S02]  /*32a0*/  ISETP.LE.U32.AND P0, PT, R15, UR6, PT ;  /* 0x000000060f007c0c */ /* 0x000fc4000bf03070 */
[----:B------:R-:W-:Y:S02]  /*32b0*/  IADD3 R17, P4, PT, R7, R13, RZ ;  /* 0x0000000d07117210 */ /* 0x000fe40007f9e0ff */
[----:B--2---:R-:W-:-:S04]  /*32c0*/  FSETP.GEU.AND P1, PT, R4, R3, PT ;  /* 0x000000030400720b */ /* 0x004fc80003f2e000 */
[----:B------:R-:W-:Y:S01]  /*32d0*/  FSEL R3, R4, R3, !P1 ;  /* 0x0000000304037208 */ /* 0x000fe20004800000 */
[----:B------:R-:W-:-:S03]  /*32e0*/  VIADD R4, R5, 0x200 ;  /* 0x0000020005047836 */ /* 0x000fc60000000000 */
[----:B---3--:R-:W-:-:S04]  /*32f0*/  FSETP.GEU.AND P2, PT, R6, R3, PT ;  /* 0x000000030600720b */ /* 0x008fc80003f4e000 */
[----:B------:R-:W-:Y:S01]  /*3300*/  FSEL R3, R6, R3, !P2 ;  /* 0x0000000306037208 */ /* 0x000fe20005000000 */
[----:B------:R-:W-:-:S03]  /*3310*/  VIADD R6, R5, 0x100 ;  /* 0x0000010005067836 */ /* 0x000fc60000000000 */
[----:B----4-:R-:W-:Y:S01]  /*3320*/  FSETP.GEU.AND P3, PT, R3, R16, PT ;  /* 0x000000100300720b */ /* 0x010fe20003f6e000 */
[----:B------:R-:W-:-:S04]  /*3330*/  IMAD.MOV.U32 R7, RZ, RZ, R3 ;  /* 0x000000ffff077224 */ /* 0x000fc800078e0003 */
[----:B------:R-:W-:-:S05]  /*3340*/  @P2 SEL R4, R6, R5, !P1 ;  /* 0x0000000506042207 */ /* 0x000fca0004800000 */
[----:B------:R-:W-:-:S03]  /*3350*/  IMAD.MOV.U32 R6, RZ, RZ, R4 ;  /* 0x000000ffff067224 */ /* 0x000fc600078e0004 */
[----:B0-----:R-:W-:Y:S05]  /*3360*/  @!P3 BRA `(.L_x_225) ;  /* 0x000000000014b947 */ /* 0x001fea0003800000 */
[----:B------:R-:W-:Y:S01]  /*3370*/  FSETP.GEU.AND P1, PT, R16, R3, PT ;  /* 0x000000031000720b */ /* 0x000fe20003f2e000 */
[----:B------:R-:W-:Y:S02]  /*3380*/  IMAD.MOV.U32 R7, RZ, RZ, R16 ;  /* 0x000000ffff077224 */ /* 0x000fe400078e0010 */
[----:B------:R-:W-:-:S10]  /*3390*/  VIADD R6, R5, 0x300 ;  /* 0x0000030005067836 */ /* 0x000fd40000000000 */
[----:B------:R-:W-:Y:S02]  /*33a0*/  @P1 IMAD.MOV.U32 R7, RZ, RZ, R3 ;  /* 0x000000ffff071224 */ /* 0x000fe400078e0003 */
[----:B------:R-:W-:-:S07]  /*33b0*/  @P1 IMAD.MOV.U32 R6, RZ, RZ, R4 ;  /* 0x000000ffff061224 */ /* 0x000fce00078e0004 */
.L_x_225:
[----:B------:R-:W-:Y:S05]  /*33c0*/  BSYNC.RECONVERGENT B1 ;  /* 0x0000000000017941 */ /* 0x000fea0003800200 */
.L_x_224:
[----:B-----5:R-:W-:Y:S01]  /*33d0*/  FSETP.GEU.AND P1, PT, R7, R2, PT ;  /* 0x000000020700720b */ /* 0x020fe20003f2e000 */
[----:B------:R-:W-:Y:S01]  /*33e0*/  IMAD.X R4, RZ, RZ, R14, P4 ;  /* 0x000000ffff047224 */ /* 0x000fe200020e060e */
[----:B------:R-:W-:Y:S01]  /*33f0*/  LOP3.LUT R3, R5, 0x400, RZ, 0xfc, !PT ;  /* 0x0000040005037812 */ /* 0x000fe200078efcff */
[----:B------:R-:W-:Y:S01]  /*3400*/  BSSY.RECONVERGENT B1, `(.L_x_226) ;  /* 0x0000014000017945 */ /* 0x000fe20003800200 */
[-C--:B------:R-:W-:Y:S01]  /*3410*/  IADD3 R19, P3, PT, R6, R17.reuse, RZ ;  /* 0x0000001106137210 */ /* 0x080fe20007f7e0ff */
[----:B------:R-:W-:Y:S01]  /*3420*/  IMAD.MOV.U32 R9, RZ, RZ, R7 ;  /* 0x000000ffff097224 */ /* 0x000fe200078e0007 */
[----:B------:R-:W-:Y:S02]  /*3430*/  IADD3 R16, P2, PT, R3, R17, RZ ;  /* 0x0000001103107210 */ /* 0x000fe40007f5e0ff */
[----:B------:R-:W-:Y:S01]  /*3440*/  IADD3.X R18, PT, PT, R4, UR4, RZ, P3, !PT ;  /* 0x0000000404127c10 */ /* 0x000fe20009ffe4ff */
[----:B------:R-:W-:Y:S01]  /*3450*/  IMAD.MOV.U32 R8, RZ, RZ, R19 ;  /* 0x000000ffff087224 */ /* 0x000fe200078e0013 */
[----:B------:R-:W-:Y:S01]  /*3460*/  ISETP.GE.U32.AND.EX P0, PT, RZ, R12, PT, P0 ;  /* 0x0000000cff00720c */ /* 0x000fe20003f06100 */
[----:B------:R-:W-:-:S02]  /*3470*/  IMAD.X R17, RZ, RZ, R4, P2 ;  /* 0x000000ffff117224 */ /* 0x000fc400010e0604 */
[----:B------:R-:W-:Y:S01]  /*3480*/  IMAD.MOV.U32 R4, RZ, RZ, R18 ;  /* 0x000000ffff047224 */ /* 0x000fe200078e0012 */
[----:B------:R-:W-:Y:S09]  /*3490*/  @!P1 BRA `(.L_x_227) ;  /* 0x0000000000289947 */ /* 0x000ff20003800000 */
[----:B------:R-:W-:Y:S01]  /*34a0*/  FSETP.GEU.AND P2, PT, R2, R7, PT ;  /* 0x000000070200720b */ /* 0x000fe20003f4e000 */
[----:B------:R-:W-:Y:S02]  /*34b0*/  IMAD.U32 R4, RZ, RZ, UR4 ;  /* 0x00000004ff047e24 */ /* 0x000fe4000f8e00ff */
[----:B------:R-:W-:Y:S02]  /*34c0*/  IMAD.MOV.U32 R9, RZ, RZ, R2 ;  /* 0x000000ffff097224 */ /* 0x000fe400078e0002 */
[----:B------:R-:W-:-:S08]  /*34d0*/  IMAD.MOV.U32 R8, RZ, RZ, R16 ;  /* 0x000000ffff087224 */ /* 0x000fd000078e0010 */
[----:B------:R-:W-:-:S04]  /*34e0*/  @P2 ISETP.GE.U32.AND P1, PT, R6, R3, PT ;  /* 0x000000030600220c */ /* 0x000fc80003f26070 */
[----:B------:R-:W-:Y:S01]  /*34f0*/  @P2 ISETP.GE.AND.EX P1, PT, R4, RZ, PT, P1 ;  /* 0x000000ff0400220c */ /* 0x000fe20003f26310 */
[----:B------:R-:W-:-:S03]  /*3500*/  IMAD.MOV.U32 R4, RZ, RZ, R17 ;  /* 0x000000ffff047224 */ /* 0x000fc600078e0011 */
[----:B------:R-:W-:Y:S02]  /*3510*/  @P2 FSEL R9, R7, R2, !P1 ;  /* 0x0000000207092208 */ /* 0x000fe40004800000 */
[----:B------:R-:W-:Y:S02]  /*3520*/  @P2 SEL R8, R19, R16, !P1 ;  /* 0x0000001013082207 */ /* 0x000fe40004800000 */
[----:B------:R-:W-:-:S07]  /*3530*/  @P2 SEL R4, R18, R17, !P1 ;  /* 0x0000001112042207 */ /* 0x000fce0004800000 */
.L_x_227:
[----:B------:R-:W-:Y:S05]  /*3540*/  BSYNC.RECONVERGENT B1 ;  /* 0x0000000000017941 */ /* 0x000fea0003800200 */
.L_x_226:
[----:B------:R-:W-:Y:S05]  /*3550*/  @P0 BRA `(.L_x_228) ;  /* 0x0000001400200947 */ /* 0x000fea0003800000 */
[----:B------:R-:W0:Y:S01]  /*3560*/  LDCU.64 UR8, c[0x0][0x3e8] ;  /* 0x00007d00ff0877ac */ /* 0x000e220008000a00 */
[----:B------:R-:W-:Y:S01]  /*3570*/  ISETP.NE.AND P0, PT, R5, RZ, PT ;  /* 0x000000ff0500720c */ /* 0x000fe20003f05270 */
[----:B------:R-:W-:Y:S01]  /*3580*/  BSSY.RECONVERGENT B1, `(.L_x_229) ;  /* 0x0000012000017945 */ /* 0x000fe20003800200 */
[----:B------:R-:W-:Y:S01]  /*3590*/  UMOV UR4, 0x8 ;  /* 0x0000000800047882 */ /* 0x000fe20000000000 */
[----:B------:R-:W-:Y:S02]  /*35a0*/  UMOV UR5, 0x0 ;  /* 0x0000000000057882 */ /* 0x000fe40000000000 */
[----:B0-----:R-:W-:-:S04]  /*35b0*/  UIMAD.WIDE.U32 UR4, UR8, 0x1, UR4 ;  /* 0x00000001080478a5 */ /* 0x001fc8000f8e0004 */
[----:B------:R-:W-:Y:S02]  /*35c0*/  UIADD3 UR7, UPT, UPT, UR5, UR9, URZ ;  /* 0x0000000905077290 */ /* 0x000fe4000fffe0ff */
[----:B------:R-:W-:Y:S02]  /*35d0*/  IMAD.U32 R7, RZ, RZ, UR5 ;  /* 0x00000005ff077e24 */ /* 0x000fe4000f8e00ff */
[----:B------:R-:W-:Y:S02]  /*35e0*/  IMAD.U32 R6, RZ, RZ, UR4 ;  /* 0x00000004ff067e24 */ /* 0x000fe4000f8e00ff */
[----:B------:R-:W-:Y:S01]  /*35f0*/  IMAD.U32 R7, RZ, RZ, UR7 ;  /* 0x00000007ff077e24 */ /* 0x000fe2000f8e00ff */
[----:B------:R-:W-:Y:S06]  /*3600*/  @P0 BRA `(.L_x_230) ;  /* 0x0000000000240947 */ /* 0x000fec0003800000 */
[----:B------:R-:W-:Y:S02]  /*3610*/  IMAD.MOV.U32 R16, RZ, RZ, 0x500 ;  /* 0x00000500ff107424 */ /* 0x000fe400078e00ff */
[----:B------:R-:W-:-:S05]  /*3620*/  IMAD.MOV.U32 R17, RZ, RZ, 0x0 ;  /* 0x00000000ff117424 */ /* 0x000fca00078e00ff */
[----:B------:R-:W2:Y:S01]  /*3630*/  ATOMG.E.ADD.64.STRONG.GPU PT, R2, desc[UR10][R6.64], R16 ;  /* 0x80000010060279a8 */ /* 0x000ea200081ef50a */
[----:B------:R-:W0:Y:S01]  /*3640*/  S2UR UR5, SR_CgaCtaId ;  /* 0x00000000000579c3 */ /* 0x000e220000008800 */
[----:B------:R-:W-:Y:S02]  /*3650*/  UMOV UR4, 0x400 ;  /* 0x0000040000047882 */ /* 0x000fe40000000000 */
[----:B0-----:R-:W-:Y:S01]  /*3660*/  ULEA UR4, UR5, UR4, 0x18 ;  /* 0x0000000405047291 */ /* 0x001fe2000f8ec0ff */
[----:B--2---:R-:W-:-:S05]  /*3670*/  IADD3 R2, P0, PT, R2, UR6, RZ ;  /* 0x0000000602027c10 */ /* 0x004fca000ff1e0ff */
[----:B------:R-:W-:-:S05]  /*3680*/  IMAD.X R3, RZ, RZ, R3, P0 ;  /* 0x000000ffff037224 */ /* 0x000fca00000e0603 */
[----:B------:R0:W-:Y:S03]  /*3690*/  STS.64 [UR4+0x98], R2 ;  /* 0x00009802ff007988 */ /* 0x0001e60008000a04 */
.L_x_230:
[----:B------:R-:W-:Y:S05]  /*36a0*/  BSYNC.RECONVERGENT B1 ;  /* 0x0000000000017941 */ /* 0x000fea0003800200 */
.L_x_229:
[----:B------:R-:W1:Y:S08]  /*36b0*/  S2UR UR5, SR_CgaCtaId ;  /* 0x00000000000579c3 */ /* 0x000e700000008800 */
[----:B------:R-:W-:Y:S06]  /*36c0*/  BAR.SYNC.DEFER_BLOCKING 0x0 ;  /* 0x0000000000007b1d */ /* 0x000fec0000010000 */
[----:B------:R-:W-:-:S02]  /*36d0*/  UMOV UR4, 0x400 ;  /* 0x0000040000047882 */ /* 0x000fc40000000000 */
[----:B-1----:R-:W-:-:S06]  /*36e0*/  ULEA UR4, UR5, UR4, 0x18 ;  /* 0x0000000405047291 */ /* 0x002fcc000f8ec0ff */
[----:B------:R-:W-:-:S05]  /*36f0*/  IMAD.U32 R16, RZ, RZ, UR4 ;  /* 0x00000004ff107e24 */ /* 0x000fca000f8e00ff */
[----:B0-----:R-:W0:Y:S02]  /*3700*/  LDS.64 R2, [R16+0x98] ;  /* 0x0000980010027984 */ /* 0x001e240000000a00 */
[----:B0-----:R-:W-:-:S04]  /*3710*/  IADD3 R18, P1, PT, R2, 0x500, RZ ;  /* 0x0000050002127810 */ /* 0x001fc80007f3e0ff */
[----:B------:R-:W-:Y:S01]  /*3720*/  ISETP.GT.U32.AND P0, PT, R18, R15, PT ;  /* 0x0000000f1200720c */ /* 0x000fe20003f04070 */
[----:B------:R-:W-:-:S05]  /*3730*/  IMAD.X R17, RZ, RZ, R3, P1 ;  /* 0x000000ffff117224 */ /* 0x000fca00008e0603 */
[----:B------:R-:W-:-:S13]  /*3740*/  ISETP.GT.AND.EX P0, PT, R17, R12, PT, P0 ;  /* 0x0000000c1100720c */ /* 0x000fda0003f04300 */
[----:B------:R-:W-:Y:S05]  /*3750*/  @P0 BRA `(.L_x_231) ;  /* 0x0000000800340947 */ /* 0x000fea0003800000 */
[----:B------:R-:W-:Y:S01]  /*3760*/  BSSY.RECONVERGENT B1, `(.L_x_231) ;  /* 0x000008c000017945 */ /* 0x000fe20003800200 */
[----:B------:R-:W0:Y:S01]  /*3770*/  LDCU.64 UR8, c[0x0][0x398] ;  /* 0x00007300ff0877ac */ /* 0x000e220008000a00 */
[----:B------:R-:W1:Y:S02]  /*3780*/  LDCU.128 UR12, c[0x0][0x380] ;  /* 0x00007000ff0c77ac */ /* 0x000e640008000c00 */
.L_x_244:
[----:B------:R-:W-:Y:S01]  /*3790*/  IADD3 R22, P0, PT, R5, R2, RZ ;  /* 0x0000000205167210 */ /* 0x000fe20007f1e0ff */
[----:B-1----:R-:W-:Y:S02]  /*37a0*/  IMAD.U32 R10, RZ, RZ, UR12 ;  /* 0x0000000cff0a7e24 */ /* 0x002fe4000f8e00ff */
[----:B------:R-:W-:Y:S02]  /*37b0*/  IMAD.U32 R11, RZ, RZ, UR13 ;  /* 0x0000000dff0b7e24 */ /* 0x000fe4000f8e00ff */
[----:B------:R-:W-:Y:S01]  /*37c0*/  IMAD.X R15, RZ, RZ, R3, P0 ;  /* 0x000000ffff0f7224 */ /* 0x000fe200000e0603 */
[----:B------:R-:W-:-:S04]  /*37d0*/  LEA R18, P0, R22, R10, 0x2 ;  /* 0x0000000a16127211 */ /* 0x000fc800078010ff */
[----:B------:R-:W-:-:S05]  /*37e0*/  LEA.HI.X R19, R22, R11, R15, 0x2, P0 ;  /* 0x0000000b16137211 */ /* 0x000fca00000f140f */
[----:B------:R-:W2:Y:S04]  /*37f0*/  LDG.E R24, desc[UR10][R18.64] ;  /* 0x0000000a12187981 */ /* 0x000ea8000c1e1900 */
[----:B------:R1:W5:Y:S04]  /*3800*/  LDG.E R20, desc[UR10][R18.64+0x400] ;  /* 0x0004000a12147981 */ /* 0x000368000c1e1900 */
[----:B------:R1:W5:Y:S04]  /*3810*/  LDG.E R17, desc[UR10][R18.64+0x800] ;  /* 0x0008000a12117981 */ /* 0x000368000c1e1900 */
[----:B------:R1:W5:Y:S04]  /*3820*/  LDG.E R2, desc[UR10][R18.64+0xc00] ;  /* 0x000c000a12027981 */ /* 0x000368000c1e1900 */
[----:B------:R1:W5:Y:S01]  /*3830*/  LDG.E R12, desc[UR10][R18.64+0x1000] ;  /* 0x0010000a120c7981 */ /* 0x000362000c1e1900 */
[----:B------:R-:W-:Y:S01]  /*3840*/  IMAD.U32 R13, RZ, RZ, UR14 ;  /* 0x0000000eff0d7e24 */ /* 0x000fe2000f8e00ff */
[----:B------:R-:W-:Y:S01]  /*3850*/  BSSY.RECONVERGENT B2, `(.L_x_232) ;  /* 0x0000014000027945 */ /* 0x000fe20003800200 */
[----:B------:R-:W-:-:S02]  /*3860*/  IMAD.U32 R14, RZ, RZ, UR15 ;  /* 0x0000000fff0e7e24 */ /* 0x000fc4000f8e00ff */
[----:B------:R-:W-:Y:S01]  /*3870*/  IMAD.MOV.U32 R21, RZ, RZ, R9 ;  /* 0x000000ffff157224 */ /* 0x000fe200078e0009 */
[----:B------:R-:W-:Y:S01]  /*3880*/  IADD3 R3, P1, PT, R22, R13, RZ ;  /* 0x0000000d16037210 */ /* 0x000fe20007f3e0ff */
[----:B------:R-:W-:Y:S02]  /*3890*/  IMAD.MOV.U32 R22, RZ, RZ, R8 ;  /* 0x000000ffff167224 */ /* 0x000fe400078e0008 */
[----:B------:R-:W-:Y:S02]  /*38a0*/  IMAD.MOV.U32 R23, RZ, RZ, R4 ;  /* 0x000000ffff177224 */ /* 0x000fe400078e0004 */
[----:B------:R-:W-:Y:S01]  /*38b0*/  IMAD.X R15, R15, 0x1, R14, P1 ;  /* 0x000000010f0f7824 */ /* 0x000fe200008e060e */
[----:B--2---:R-:W-:-:S13]  /*38c0*/  FSETP.GEU.AND P0, PT, R9, R24, PT ;  /* 0x000000180900720b */ /* 0x004fda0003f0e000 */
[----:B-1----:R-:W-:Y:S05]  /*38d0*/  @!P0 BRA `(.L_x_233) ;  /* 0x00000000002c8947 */ /* 0x002fea0003800000 */
        /* <DEDUP_REMOVED lines=11> */
.L_x_233:
[----:B0-----:R-:W-:Y:S05]  /*3990*/  BSYNC.RECONVERGENT B2 ;  /* 0x0000000000027941 */ /* 0x001fea0003800200 */
.L_x_232:
[----:B-----5:R-:W-:Y:S01]  /*39a0*/  FSETP.GEU.AND P0, PT, R21, R20, PT ;  /* 0x000000141500720b */ /* 0x020fe20003f0e000 */
[----:B------:R-:W-:Y:S01]  /*39b0*/  BSSY.RECONVERGENT B2, `(.L_x_234) ;  /* 0x0000012000027945 */ /* 0x000fe20003800200 */
[----:B------:R-:W-:Y:S01]  /*39c0*/  IADD3 R9, P1, PT, R3, 0x100, RZ ;  /* 0x0000010003097810 */ /* 0x000fe20007f3e0ff */
[----:B------:R-:W-:Y:S02]  /*39d0*/  IMAD.MOV.U32 R4, RZ, RZ, R21 ;  /* 0x000000ffff047224 */ /* 0x000fe400078e0015 */
[----:B------:R-:W-:Y:S02]  /*39e0*/  IMAD.MOV.U32 R18, RZ, RZ, R22 ;  /* 0x000000ffff127224 */ /* 0x000fe400078e0016 */
[----:B------:R-:W-:Y:S02]  /*39f0*/  IMAD.X R8, RZ, RZ, R15, P1 ;  /* 0x000000ffff087224 */ /* 0x000fe400008e060f */
[----:B------:R-:W-:-:S04]  /*3a00*/  IMAD.MOV.U32 R19, RZ, RZ, R23 ;  /* 0x000000ffff137224 */ /* 0x000fc800078e0017 */
        /* <DEDUP_REMOVED lines=12> */
.L_x_235:
[----:B------:R-:W-:Y:S05]  /*3ad0*/  BSYNC.RECONVERGENT B2 ;  /* 0x0000000000027941 */ /* 0x000fea0003800200 */
.L_x_234:
[----:B------:R-:W-:Y:S01]  /*3ae0*/  FSETP.GEU.AND P0, PT, R4, R17, PT ;  /* 0x000000110400720b */ /* 0x000fe20003f0e000 */
        /* <DEDUP_REMOVED lines=18> */
.L_x_237:
[----:B------:R-:W-:Y:S05]  /*3c10*/  BSYNC.RECONVERGENT B2 ;  /* 0x0000000000027941 */ /* 0x000fea0003800200 */
.L_x_236:
        /* <DEDUP_REMOVED lines=19> */
.L_x_239:
[----:B------:R-:W-:Y:S05]  /*3d50*/  BSYNC.RECONVERGENT B2 ;  /* 0x0000000000027941 */ /* 0x000fea0003800200 */
.L_x_238:
        /* <DEDUP_REMOVED lines=19> */
.L_x_241:
[----:B------:R-:W-:Y:S05]  /*3e90*/  BSYNC.RECONVERGENT B2 ;  /* 0x0000000000027941 */ /* 0x000fea0003800200 */
.L_x_240:
[----:B------:R-:W-:Y:S01]  /*3ea0*/  BAR.SYNC.DEFER_BLOCKING 0x0 ;  /* 0x0000000000007b1d */ /* 0x000fe20000010000 */
[----:B------:R-:W-:-:S05]  /*3eb0*/  ISETP.NE.AND P0, PT, R5, RZ, PT ;  /* 0x000000ff0500720c */ /* 0x000fca0003f05270 */
[----:B------:R-:W-:Y:S08]  /*3ec0*/  BSSY.RECONVERGENT B2, `(.L_x_242) ;  /* 0x000000c000027945 */ /* 0x000ff00003800200 */
[----:B------:R-:W-:Y:S05]  /*3ed0*/  @P0 BRA `(.L_x_243) ;  /* 0x0000000000280947 */ /* 0x000fea0003800000 */
[----:B------:R-:W-:Y:S02]  /*3ee0*/  IMAD.MOV.U32 R18, RZ, RZ, 0x500 ;  /* 0x00000500ff127424 */ /* 0x000fe400078e00ff */
[----:B------:R-:W-:-:S05]  /*3ef0*/  IMAD.MOV.U32 R19, RZ, RZ, 0x0 ;  /* 0x00000000ff137424 */ /* 0x000fca00078e00ff */
[----:B------:R-:W2:Y:S01]  /*3f00*/  ATOMG.E.ADD.64.STRONG.GPU PT, R2, desc[UR10][R6.64], R18 ;  /* 0x80000012060279a8 */ /* 0x000ea200081ef50a */
[----:B------:R-:W0:Y:S01]  /*3f10*/  S2UR UR5, SR_CgaCtaId ;  /* 0x00000000000579c3 */ /* 0x000e220000008800 */
[----:B------:R-:W-:Y:S02]  /*3f20*/  UMOV UR4, 0x400 ;  /* 0x0000040000047882 */ /* 0x000fe40000000000 */
[----:B0-----:R-:W-:-:S06]  /*3f30*/  ULEA UR4, UR5, UR4, 0x18 ;  /* 0x0000000405047291 */ /* 0x001fcc000f8ec0ff */
[----:B------:R-:W-:Y:S01]  /*3f40*/  IMAD.U32 R16, RZ, RZ, UR4 ;  /* 0x00000004ff107e24 */ /* 0x000fe2000f8e00ff */
[----:B--2---:R-:W-:-:S05]  /*3f50*/  IADD3 R2, P0, PT, R2, UR6, RZ ;  /* 0x0000000602027c10 */ /* 0x004fca000ff1e0ff */
[----:B------:R-:W-:-:S05]  /*3f60*/  IMAD.X R3, RZ, RZ, R3, P0 ;  /* 0x000000ffff037224 */ /* 0x000fca00000e0603 */
[----:B------:R0:W-:Y:S03]  /*3f70*/  STS.64 [R16+0x98], R2 ;  /* 0x0000980210007388 */ /* 0x0001e60000000a00 */
.L_x_243:
[----:B------:R-:W-:Y:S05]  /*3f80*/  BSYNC.RECONVERGENT B2 ;  /* 0x0000000000027941 */ /* 0x000fea0003800200 */
.L_x_242:
[----:B------:R-:W-:Y:S01]  /*3f90*/  BAR.SYNC.DEFER_BLOCKING 0x0 ;  /* 0x0000000000007b1d */ /* 0x000fe20000010000 */
[----:B------:R-:W-:Y:S02]  /*3fa0*/  IMAD.U32 R15, RZ, RZ, UR8 ;  /* 0x00000008ff0f7e24 */ /* 0x000fe4000f8e00ff */
[----:B------:R-:W-:-:S03]  /*3fb0*/  IMAD.U32 R12, RZ, RZ, UR9 ;  /* 0x00000009ff0c7e24 */ /* 0x000fc6000f8e00ff */
[----:B0-----:R-:W0:Y:S02]  /*3fc0*/  LDS.64 R2, [R16+0x98] ;  /* 0x0000980010027984 */ /* 0x001e240000000a00 */
[----:B0-----:R-:W-:-:S04]  /*3fd0*/  IADD3 R18, P1, PT, R2, 0x500, RZ ;  /* 0x0000050002127810 */ /* 0x001fc80007f3e0ff */
[----:B------:R-:W-:Y:S01]  /*3fe0*/  ISETP.GT.U32.AND P0, PT, R18, R15, PT ;  /* 0x0000000f1200720c */ /* 0x000fe20003f04070 */
[----:B------:R-:W-:-:S05]  /*3ff0*/  IMAD.X R17, RZ, RZ, R3, P1 ;  /* 0x000000ffff117224 */ /* 0x000fca00008e0603 */
[----:B------:R-:W-:-:S13]  /*4000*/  ISETP.GT.AND.EX P0, PT, R17, R12, PT, P0 ;  /* 0x0000000c1100720c */ /* 0x000fda0003f04300 */
[----:B------:R-:W-:Y:S05]  /*4010*/  @!P0 BRA `(.L_x_244) ;  /* 0xfffffff400dc8947 */ /* 0x000fea000383ffff */
[----:B------:R-:W-:Y:S05]  /*4020*/  BSYNC.RECONVERGENT B1 ;  /* 0x0000000000017941 */ /* 0x000fea0003800200 */
.L_x_231:
[----:B------:R-:W-:Y:S01]  /*4030*/  ISETP.GE.U32.AND P0, PT, R2, R15, PT ;  /* 0x0000000f0200720c */ /* 0x000fe20003f06070 */
[----:B------:R-:W-:Y:S03]  /*4040*/  BSSY.RECONVERGENT B1, `(.L_x_228) ;  /* 0x0000099000017945 */ /* 0x000fe60003800200 */
[----:B------:R-:W-:-:S13]  /*4050*/  ISETP.GE.AND.EX P0, PT, R3, R12, PT, P0 ;  /* 0x0000000c0300720c */ /* 0x000fda0003f06300 */
[----:B------:R-:W-:Y:S05]  /*4060*/  @P0 BRA `(.L_x_245) ;  /* 0x0000000800580947 */ /* 0x000fea0003800000 */
[----:B------:R-:W-:-:S05]  /*4070*/  IMAD.IADD R12, R15, 0x1, -R2 ;  /* 0x000000010f0c7824 */ /* 0x000fca00078e0a02 */
[----:B------:R-:W-:-:S13]  /*4080*/  ISETP.GE.AND P0, PT, R5, R12, PT ;  /* 0x0000000c0500720c */ /* 0x000fda0003f06270 */
[----:B------:R-:W-:Y:S05]  /*4090*/  @P0 BRA `(.L_x_245) ;  /* 0x00000008004c0947 */ /* 0x000fea0003800000 */
[----:B------:R-:W-:Y:S01]  /*40a0*/  LOP3.LUT R16, RZ, R5, RZ, 0x33, !PT ;  /* 0x00000005ff107212 */ /* 0x000fe200078e33ff */
[----:B------:R-:W-:Y:S03]  /*40b0*/  BSSY.RECONVERGENT B2, `(.L_x_246) ;  /* 0x000002d000027945 */ /* 0x000fe60003800200 */
[----:B------:R-:W-:Y:S01]  /*40c0*/  IADD3 R16, PT, PT, -R2, R15, R16 ;  /* 0x0000000f02107210 */ /* 0x000fe20007ffe110 */
[----:B------:R-:W-:-:S03]  /*40d0*/  IMAD.MOV.U32 R15, RZ, RZ, R5 ;  /* 0x000000ffff0f7224 */ /* 0x000fc600078e0005 */
[----:B------:R-:W-:-:S04]  /*40e0*/  LOP3.LUT R6, R16, 0x300, RZ, 0xc0, !PT ;  /* 0x0000030010067812 */ /* 0x000fc800078ec0ff */
[----:B------:R-:W-:-:S13]  /*40f0*/  ISETP.NE.AND P0, PT, R6, 0x300, PT ;  /* 0x000003000600780c */ /* 0x000fda0003f05270 */
[----:B------:R-:W-:Y:S05]  /*4100*/  @!P0 BRA `(.L_x_247) ;  /* 0x00000000009c8947 */ /* 0x000fea0003800000 */
[----:B------:R-:W-:Y:S01]  /*4110*/  IADD3 R18, P0, PT, R5, R2, RZ ;  /* 0x0000000205127210 */ /* 0x000fe20007f1e0ff */
[----:B------:R-:W-:Y:S01]  /*4120*/  IMAD.MOV.U32 R15, RZ, RZ, R5 ;  /* 0x000000ffff0f7224 */ /* 0x000fe200078e0005 */
[----:B------:R-:W-:Y:S02]  /*4130*/  LEA.HI R6, R16, 0x1, RZ, 0x18 ;  /* 0x0000000110067811 */ /* 0x000fe400078fc0ff */
[C---:B------:R-:W-:Y:S01]  /*4140*/  LEA R17, P1, R18.reuse, R10, 0x2 ;  /* 0x0000000a12117211 */ /* 0x040fe200078210ff */
[----:B------:R-:W-:Y:S01]  /*4150*/  IMAD.X R7, RZ, RZ, R3, P0 ;  /* 0x000000ffff077224 */ /* 0x000fe200000e0603 */
[----:B------:R-:W-:Y:S02]  /*4160*/  IADD3 R20, P0, PT, R18, R13, RZ ;  /* 0x0000000d12147210 */ /* 0x000fe40007f1e0ff */
[----:B------:R-:W-:Y:S02]  /*4170*/  LOP3.LUT R6, R6, 0x3, RZ, 0xc0, !PT ;  /* 0x0000000306067812 */ /* 0x000fe400078ec0ff */
[----:B------:R-:W-:Y:S01]  /*4180*/  LEA.HI.X R18, R18, R11, R7, 0x2, P1 ;  /* 0x0000000b12127211 */ /* 0x000fe200008f1407 */
[----:B------:R-:W-:-:S02]  /*4190*/  IMAD.X R14, R7, 0x1, R14, P0 ;  /* 0x00000001070e7824 */ /* 0x000fc400000e060e */
[----:B------:R-:W-:-:S07]  /*41a0*/  IMAD.MOV R10, RZ, RZ, -R6 ;  /* 0x000000ffff0a7224 */ /* 0x000fce00078e0a06 */
.L_x_250:
[----:B------:R-:W-:Y:S02]  /*41b0*/  IMAD.MOV.U32 R6, RZ, RZ, R17 ;  /* 0x000000ffff067224 */ /* 0x000fe400078e0011 */
[----:B------:R-:W-:-:S05]  /*41c0*/  IMAD.MOV.U32 R7, RZ, RZ, R18 ;  /* 0x000000ffff077224 */ /* 0x000fca00078e0012 */
[----:B------:R-:W2:Y:S01]  /*41d0*/  LDG.E R22, desc[UR10][R6.64] ;  /* 0x0000000a06167981 */ /* 0x000ea2000c1e1900 */
[----:B------:R-:W-:Y:S01]  /*41e0*/  VIADD R10, R10, 0x1 ;  /* 0x000000010a0a7836 */ /* 0x000fe20000000000 */
[----:B------:R-:W-:Y:S01]  /*41f0*/  BSSY.RECONVERGENT B3, `(.L_x_248) ;  /* 0x0000013000037945 */ /* 0x000fe20003800200 */
[----:B------:R-:W-:-:S03]  /*4200*/  IADD3 R17, P3, PT, R17, 0x400, RZ ;  /* 0x0000040011117810 */ /* 0x000fc60007f7e0ff */
[----:B------:R-:W-:Y:S02]  /*4210*/  ISETP.NE.AND P2, PT, R10, RZ, PT ;  /* 0x000000ff0a00720c */ /* 0x000fe40003f45270 */
[----:B--2---:R-:W-:-:S13]  /*4220*/  FSETP.GEU.AND P0, PT, R9, R22, PT ;  /* 0x000000160900720b */ /* 0x004fda0003f0e000 */
        /* <DEDUP_REMOVED lines=15> */
.L_x_249:
[----:B------:R-:W-:Y:S05]  /*4320*/  BSYNC.RECONVERGENT B3 ;  /* 0x0000000000037941 */ /* 0x000fea0003800200 */
.L_x_248:
[----:B------:R-:W-:Y:S01]  /*4330*/  IADD3 R20, P0, PT, R20, 0x100, RZ ;  /* 0x0000010014147810 */ /* 0x000fe20007f1e0ff */
[----:B------:R-:W-:Y:S02]  /*4340*/  VIADD R15, R15, 0x100 ;  /* 0x000001000f0f7836 */ /* 0x000fe40000000000 */
[----:B------:R-:W-:Y:S02]  /*4350*/  IMAD.X R18, RZ, RZ, R18, P3 ;  /* 0x000000ffff127224 */ /* 0x000fe400018e0612 */
[----:B------:R-:W-:Y:S01]  /*4360*/  IMAD.X R14, RZ, RZ, R14, P0 ;  /* 0x000000ffff0e7224 */ /* 0x000fe200000e060e */
[----:B------:R-:W-:Y:S07]  /*4370*/  @P2 BRA `(.L_x_250) ;  /* 0xfffffffc008c2947 */ /* 0x000fee000383ffff */
.L_x_247:
[----:B------:R-:W-:Y:S05]  /*4380*/  BSYNC.RECONVERGENT B2 ;  /* 0x0000000000027941 */ /* 0x000fea0003800200 */
.L_x_246:
[----:B------:R-:W-:-:S13]  /*4390*/  ISETP.GE.U32.AND P0, PT, R16, 0x300, PT ;  /* 0x000003001000780c */ /* 0x000fda0003f06070 */
[----:B------:R-:W-:Y:S05]  /*43a0*/  @!P0 BRA `(.L_x_245) ;  /* 0x0000000400888947 */ /* 0x000fea0003800000 */
[----:B------:R-:W0:Y:S01]  /*43b0*/  LDC.64 R10, c[0x0][0x380] ;  /* 0x0000e000ff0a7b82 */ /* 0x000e220000000a00 */
[----:B------:R-:W-:-:S07]  /*43c0*/  VIADD R13, R15, 0x200 ;  /* 0x000002000f0d7836 */ /* 0x000fce0000000000 */
[----:B------:R-:W1:Y:S02]  /*43d0*/  LDC.64 R6, c[0x0][0x388] ;  /* 0x0000e200ff067b82 */ /* 0x000e640000000a00 */
.L_x_259:
[----:B------:R-:W-:-:S05]  /*43e0*/  VIADD R15, R13, 0xfffffe00 ;  /* 0xfffffe000d0f7836 */ /* 0x000fca0000000000 */
[----:B------:R-:W-:-:S05]  /*43f0*/  IADD3 R21, P0, PT, R15, R2, RZ ;  /* 0x000000020f157210 */ /* 0x000fca0007f1e0ff */
[----:B------:R-:W-:Y:S01]  /*4400*/  IMAD.X R22, RZ, RZ, R3, P0 ;  /* 0x000000ffff167224 */ /* 0x000fe200000e0603 */
[----:B0-----:R-:W-:-:S04]  /*4410*/  LEA R16, P0, R21, R10, 0x2 ;  /* 0x0000000a15107211 */ /* 0x001fc800078010ff */
[----:B------:R-:W-:-:S05]  /*4420*/  LEA.HI.X R17, R21, R11, R22, 0x2, P0 ;  /* 0x0000000b15117211 */ /* 0x000fca00000f1416 */
[----:B------:R-:W2:Y:S04]  /*4430*/  LDG.E R24, desc[UR10][R16.64] ;  /* 0x0000000a10187981 */ /* 0x000ea8000c1e1900 */
[----:B------:R0:W5:Y:S04]  /*4440*/  LDG.E R18, desc[UR10][R16.64+0x400] ;  /* 0x0004000a10127981 */ /* 0x000168000c1e1900 */
        /* <DEDUP_REMOVED lines=22> */
.L_x_252:
[----:B------:R-:W-:Y:S05]  /*45b0*/  BSYNC.RECONVERGENT B2 ;  /* 0x0000000000027941 */ /* 0x000fea0003800200 */
.L_x_251:
[----:B-----5:R-:W-:Y:S01]  /*45c0*/  FSETP.GEU.AND P0, PT, R19, R18, PT ;  /* 0x000000121300720b */ /* 0x020fe20003f0e000 */
[----:B------:R-:W-:Y:S01]  /*45d0*/  BSSY.RECONVERGENT B2, `(.L_x_253) ;  /* 0x0000013000027945 */ /* 0x000fe20003800200 */
[----:B------:R-:W-:Y:S01]  /*45e0*/  IADD3 R16, P1, P2, R2, R6, R23 ;  /* 0x0000000602107210 */ /* 0x000fe20007a3e017 */
[----:B------:R-:W-:Y:S02]  /*45f0*/  VIADD R17, R13, 0x100 ;  /* 0x000001000d117836 */ /* 0x000fe40000000000 */
[----:B------:R-:W-:Y:S01]  /*4600*/  IMAD.MOV.U32 R9, RZ, RZ, R19 ;  /* 0x000000ffff097224 */ /* 0x000fe200078e0013 */
[----:B------:R-:W-:Y:S01]  /*4610*/  IADD3.X R23, PT, PT, R3, R7, RZ, P1, P2 ;  /* 0x0000000703177210 */ /* 0x000fe20000fe44ff */
[----:B------:R-:W-:Y:S02]  /*4620*/  IMAD.MOV.U32 R4, RZ, RZ, R21 ;  /* 0x000000ffff047224 */ /* 0x000fe400078e0015 */
        /* <DEDUP_REMOVED lines=13> */
.L_x_254:
[----:B------:R-:W-:Y:S05]  /*4700*/  BSYNC.RECONVERGENT B2 ;  /* 0x0000000000027941 */ /* 0x000fea0003800200 */
.L_x_253:
[----:B------:R-:W-:Y:S01]  /*4710*/  FSETP.GEU.AND P0, PT, R9, R14, PT ;  /* 0x0000000e0900720b */ /* 0x000fe20003f0e000 */
[----:B------:R-:W-:Y:S01]  /*4720*/  BSSY.RECONVERGENT B2, `(.L_x_255) ;  /* 0x0000013000027945 */ /* 0x000fe20003800200 */
[CC--:B------:R-:W-:Y:S01]  /*4730*/  IADD3 R19, P1, P4, R2.reuse, R6.reuse, R13 ;  /* 0x0000000602137210 */ /* 0x0c0fe20007c3e00d */
[----:B------:R-:W-:Y:S01]  /*4740*/  IMAD.MOV.U32 R16, RZ, RZ, R9 ;  /* 0x000000ffff107224 */ /* 0x000fe200078e0009 */
[----:B------:R-:W-:Y:S01]  /*4750*/  IADD3 R20, P2, P3, R2, R6, R17 ;  /* 0x0000000602147210 */ /* 0x000fe20007b5e011 */
        /* <DEDUP_REMOVED lines=15> */
.L_x_256:
[----:B------:R-:W-:Y:S05]  /*4850*/  BSYNC.RECONVERGENT B2 ;  /* 0x0000000000027941 */ /* 0x000fea0003800200 */
.L_x_255:
[----:B------:R-:W-:Y:S01]  /*4860*/  FSETP.GEU.AND P0, PT, R16, R15, PT ;  /* 0x0000000f1000720b */ /* 0x000fe20003f0e000 */
[----:B------:R-:W-:Y:S01]  /*4870*/  BSSY.RECONVERGENT B2, `(.L_x_257) ;  /* 0x0000011000027945 */ /* 0x000fe20003800200 */
[----:B------:R-:W-:Y:S01]  /*4880*/  IADD3.X R19, PT, PT, R3, R7, RZ, P2, P3 ;  /* 0x0000000703137210 */ /* 0x000fe200017e64ff */
        /* <DEDUP_REMOVED lines=15> */
.L_x_258:
[----:B------:R-:W-:Y:S05]  /*4980*/  BSYNC.RECONVERGENT B2 ;  /* 0x0000000000027941 */ /* 0x000fea0003800200 */
.L_x_257:
[C---:B------:R-:W-:Y:S02]  /*4990*/  VIADD R15, R13.reuse, 0x200 ;  /* 0x000002000d0f7836 */ /* 0x040fe40000000000 */
[----:B------:R-:W-:-:S03]  /*49a0*/  VIADD R13, R13, 0x400 ;  /* 0x000004000d0d7836 */ /* 0x000fc60000000000 */
[----:B------:R-:W-:-:S13]  /*49b0*/  ISETP.GE.AND P0, PT, R15, R12, PT ;  /* 0x0000000c0f00720c */ /* 0x000fda0003f06270 */
[----:B------:R-:W-:Y:S05]  /*49c0*/  @!P0 BRA `(.L_x_259) ;  /* 0xfffffff800848947 */ /* 0x000fea000383ffff */
.L_x_245:
[----:B------:R-:W-:Y:S05]  /*49d0*/  BSYNC.RECONVERGENT B1 ;  /* 0x0000000000017941 */ /* 0x000fea0003800200 */
.L_x_228:
        /* <DEDUP_REMOVED lines=22> */
.L_x_261:
[----:B------:R-:W-:Y:S05]  /*4b40*/  BSYNC.RECONVERGENT B1 ;  /* 0x0000000000017941 */ /* 0x000fea0003800200 */
.L_x_260:
        /* <DEDUP_REMOVED lines=21> */
.L_x_263:
[----:B------:R-:W-:Y:S05]  /*4ca0*/  BSYNC.RECONVERGENT B1 ;  /* 0x0000000000017941 */ /* 0x000fea0003800200 */
.L_x_262:
        /* <DEDUP_REMOVED lines=21> */
.L_x_265:
[----:B------:R-:W-:Y:S05]  /*4e00*/  BSYNC.RECONVERGENT B1 ;  /* 0x0000000000017941 */ /* 0x000fea0003800200 */
.L_x_264:
        /* <DEDUP_REMOVED lines=21> */
.L_x_267:
[----:B------:R-:W-:Y:S05]  /*4f60*/  BSYNC.RECONVERGENT B1 ;  /* 0x0000000000017941 */ /* 0x000fea0003800200 */
.L_x_266:
        /* <DEDUP_REMOVED lines=22> */
.L_x_269:
[----:B------:R-:W-:Y:S05]  /*50d0*/  BSYNC.RECONVERGENT B1 ;  /* 0x0000000000017941 */ /* 0x000fea0003800200 */
.L_x_268:
[----:B------:R-:W-:Y:S04]  /*50e0*/  BSSY.RECONVERGENT B1, `(.L_x_270) ;  /* 0x000000c000017945 */ /* 0x000fe80003800200 */
[----:B------:R-:W-:Y:S05]  /*50f0*/  @P3 BRA `(.L_x_271) ;  /* 0x0000000000283947 */ /* 0x000fea0003800000 */
[----:B------:R-:W0:Y:S01]  /*5100*/  S2R R8, SR_CgaCtaId ;  /* 0x0000000000087919 */ /* 0x000e220000008800 */
[----:B------:R-:W-:Y:S02]  /*5110*/  MOV R7, 0x400 ;  /* 0x0000040000077802 */ /* 0x000fe40000000f00 */
[----:B------:R-:W-:-:S04]  /*5120*/  SHF.R.U32.HI R6, RZ, 0x1, R5 ;  /* 0x00000001ff067819 */ /* 0x000fc80000011605 */
[----:B------:R-:W-:Y:S02]  /*5130*/  LOP3.LUT R6, R6, 0x1f0, RZ, 0xc0, !PT ;  /* 0x000001f006067812 */ /* 0x000fe400078ec0ff */
[----:B0-----:R-:W-:-:S05]  /*5140*/  LEA R7, R8, R7, 0x18 ;  /* 0x0000000708077211 */ /* 0x001fca00078ec0ff */
[----:B------:R-:W-:Y:S02]  /*5150*/  IMAD.IADD R9, R6, 0x1, R7 ;  /* 0x0000000106097824 */ /* 0x000fe400078e0207 */
[----:B------:R-:W-:Y:S02]  /*5160*/  IMAD.MOV.U32 R6, RZ, RZ, R3 ;  /* 0x000000ffff067224 */ /* 0x000fe400078e0003 */
[----:B------:R-:W-:Y:S01]  /*5170*/  IMAD.MOV.U32 R7, RZ, RZ, R2 ;  /* 0x000000ffff077224 */ /* 0x000fe200078e0002 */
[----:B------:R0:W-:Y:S04]  /*5180*/  STS [R9+0x8], R4 ;  /* 0x0000080409007388 */ /* 0x0001e80000000800 */
[----:B------:R0:W-:Y:S02]  /*5190*/  STS.64 [R9+0x10], R6 ;  /* 0x0000100609007388 */ /* 0x0001e40000000a00 */
.L_x_271:
[----:B------:R-:W-:Y:S05]  /*51a0*/  BSYNC.RECONVERGENT B1 ;  /* 0x0000000000017941 */ /* 0x000fea0003800200 */
.L_x_270:
        /* <DEDUP_REMOVED lines=24> */
[CC--:B------:R-:W-:Y:S02]  /*5330*/  @P3 ISETP.LT.U32.AND P1, PT, R3.reuse, R10.reuse, PT ;  /* 0x0000000a0300320c */ /* 0x0c0fe40003f21070 */
[CC--:B------:R-:W-:Y:S02]  /*5340*/  @P3 ISETP.GE.AND.EX P0, PT, R2.reuse, R11.reuse, PT, P0 ;  /* 0x0000000b0200320c */ /* 0x0c0fe40003f06300 */
[----:B------:R-:W-:Y:S02]  /*5350*/  @P3 ISETP.LT.AND.EX P1, PT, R2, R11, PT, P1 ;  /* 0x0000000b0200320c */ /* 0x000fe40003f21310 */
[----:B------:R-:W-:Y:S02]  /*5360*/  @P3 FSEL R12, R4, R13, !P0 ;  /* 0x0000000d040c3208 */ /* 0x000fe40004000000 */
[----:B------:R-:W-:-:S02]  /*5370*/  @P3 SEL R10, R3, R10, P1 ;  /* 0x0000000a030a3207 */ /* 0x000fc40000800000 */
[----:B------:R-:W-:-:S07]  /*5380*/  @P3 SEL R14, R2, R11, P1 ;  /* 0x0000000b020e3207 */ /* 0x000fce0000800000 */
.L_x_273:
[----:B------:R-:W-:Y:S05]  /*5390*/  BSYNC.RECONVERGENT B1 ;  /* 0x0000000000017941 */ /* 0x000fea0003800200 */
.L_x_272:
        /* <DEDUP_REMOVED lines=11> */
[-C--:B------:R-:W-:Y:S02]  /*5450*/  @P3 ISETP.LT.U32.AND P1, PT, R10, R2.reuse, PT ;  /* 0x000000020a00320c */ /* 0x080fe40003f21070 */
[CC--:B------:R-:W-:Y:S02]  /*5460*/  @P3 ISETP.GE.AND.EX P0, PT, R14.reuse, R3.reuse, PT, P0 ;  /* 0x000000030e00320c */ /* 0x0c0fe40003f06300 */
[----:B------:R-:W-:Y:S02]  /*5470*/  @P3 ISETP.LT.AND.EX P1, PT, R14, R3, PT, P1 ;  /* 0x000000030e00320c */ /* 0x000fe40003f21310 */
[----:B------:R-:W-:Y:S02]  /*5480*/  @P3 FSEL R4, R12, R15, !P0 ;  /* 0x0000000f0c043208 */ /* 0x000fe40004000000 */
[----:B------:R-:W-:-:S02]  /*5490*/  @P3 SEL R11, R10, R2, P1 ;  /* 0x000000020a0b3207 */ /* 0x000fc40000800000 */
[----:B------:R-:W-:-:S07]  /*54a0*/  @P3 SEL R3, R14, R3, P1 ;  /* 0x000000030e033207 */ /* 0x000fce0000800000 */
.L_x_275:
[----:B------:R-:W-:Y:S05]  /*54b0*/  BSYNC.RECONVERGENT B1 ;  /* 0x0000000000017941 */ /* 0x000fea0003800200 */
.L_x_274:
        /* <DEDUP_REMOVED lines=18> */
.L_x_277:
[----:B------:R-:W-:Y:S05]  /*55e0*/  BSYNC.RECONVERGENT B1 ;  /* 0x0000000000017941 */ /* 0x000fea0003800200 */
.L_x_276:
        /* <DEDUP_REMOVED lines=18> */
.L_x_279:
[----:B------:R-:W-:Y:S05]  /*5710*/  BSYNC.RECONVERGENT B1 ;  /* 0x0000000000017941 */ /* 0x000fea0003800200 */
.L_x_278:
        /* <DEDUP_REMOVED lines=18> */
.L_x_281:
[----:B------:R-:W-:Y:S05]  /*5840*/  BSYNC.RECONVERGENT B1 ;  /* 0x0000000000017941 */ /* 0x000fea0003800200 */
.L_x_280:
        /* <DEDUP_REMOVED lines=18> */
.L_x_283:
[----:B------:R-:W-:Y:S05]  /*5970*/  BSYNC.RECONVERGENT B1 ;  /* 0x0000000000017941 */ /* 0x000fea0003800200 */
.L_x_282:
        /* <DEDUP_REMOVED lines=17> */
.L_x_187:
[----:B------:R-:W-:Y:S05]  /*5a90*/  BSYNC.RECONVERGENT B0 ;  /* 0x0000000000007941 */ /* 0x000fea0003800200 */
.L_x_154:
[----:B------:R-:W-:Y:S05]  /*5aa0*/  @P2 EXIT ;  /* 0x000000000000294d */ /* 0x000fea0003800000 */
[----:B0-----:R-:W0:Y:S01]  /*5ab0*/  LDC.64 R6, c[0x0][0x390] ;  /* 0x0000e400ff067b82 */ /* 0x001e220000000a00 */
[----:B------:R-:W-:-:S04]  /*5ac0*/  LOP3.LUT R3, R3, R2, RZ, 0x3c, !PT ;  /* 0x0000000203037212 */ /* 0x000fc800078e3cff */
[----:B------:R-:W-:-:S04]  /*5ad0*/  LOP3.LUT R2, R3, R2, RZ, 0x3c, !PT ;  /* 0x0000000203027212 */ /* 0x000fc800078e3cff */
[----:B------:R-:W-:Y:S01]  /*5ae0*/  LOP3.LUT R3, R3, R2, RZ, 0x3c, !PT ;  /* 0x0000000203037212 */ /* 0x000fe200078e3cff */
[----:B0-----:R-:W-:-:S05]  /*5af0*/  IMAD.WIDE.U32 R6, R0, 0x10, R6 ;  /* 0x0000001000067825 */ /* 0x001fca00078e0006 */
[----:B------:R-:W-:Y:S04]  /*5b00*/  STG.E.64 desc[UR10][R6.64+0x8], R2 ;  /* 0x0000080206007986 */ /* 0x000fe8000c101b0a */
[----:B------:R-:W-:Y:S01]  /*5b10*/  STG.E desc[UR10][R6.64], R4 ;  /* 0x0000000406007986 */ /* 0x000fe2000c10190a */
[----:B------:R-:W-:Y:S05]  /*5b20*/  EXIT ;  /* 0x000000000000794d */ /* 0x000fea0003800000 */
.L_x_284:
        /* <DEDUP_REMOVED lines=13> */
.L_x_874:


//--------------------- .text._ZN6thrust24THRUST_300001_SM_1000_NS8cuda_cub4core6detail13_kernel_agentINS1_8__reduce11ReduceAgentINS0_12zip_iteratorIN4cuda3std3__45tupleIJNS0_10device_ptrIfEENS0_17counting_iteratorIlNS0_11use_defaultESF_SF_EEEEEEEPNSB_IJflEEESJ_lNS1_9__extrema9arg_min_fIflNSA_4lessIfEEEEEEJSI_SK_lSP_EEEvDpT0_ --------------------------
	.section	.text._ZN6thrust24THRUST_300001_SM_1000_NS8cuda_cub4core6detail13_kernel_agentINS1_8__reduce11ReduceAgentINS0_12zip_iteratorIN4cuda3std3__45tupleIJNS0_10device_ptrIfEENS0_17counting_iteratorIlNS0_11use_defaultESF_SF_EEEEEEEPNSB_IJflEEESJ_lNS1_9__extrema9arg_min_fIflNSA_4lessIfEEEEEEJSI_SK_lSP_EEEvDpT0_,"ax",@progbits
	.align	128
        .global         _ZN6thrust24THRUST_300001_SM_1000_NS8cuda_cub4core6detail13_kernel_agentINS1_8__reduce11ReduceAgentINS0_12zip_iteratorIN4cuda3std3__45tupleIJNS0_10device_ptrIfEENS0_17counting_iteratorIlNS0_11use_defaultESF_SF_EEEEEEEPNSB_IJflEEESJ_lNS1_9__extrema9arg_min_fIflNSA_4lessIfEEEEEEJSI_SK_lSP_EEEvDpT0_
        .type           _ZN6thrust24THRUST_300001_SM_1000_NS8cuda_cub4core6detail13_kernel_agentINS1_8__reduce11ReduceAgentINS0_12zip_iteratorIN4cuda3std3__45tupleIJNS0_10device_ptrIfEENS0_17counting_iteratorIlNS0_11use_defaultESF_SF_EEEEEEEPNSB_IJflEEESJ_lNS1_9__extrema9arg_min_fIflNSA_4lessIfEEEEEEJSI_SK_lSP_EEEvDpT0_,@function
        .size           _ZN6thrust24THRUST_300001_SM_1000_NS8cuda_cub4core6detail13_kernel_agentINS1_8__reduce11ReduceAgentINS0_12zip_iteratorIN4cuda3std3__45tupleIJNS0_10device_ptrIfEENS0_17counting_iteratorIlNS0_11use_defaultESF_SF_EEEEEEEPNSB_IJflEEESJ_lNS1_9__extrema9arg_min_fIflNSA_4lessIfEEEEEEJSI_SK_lSP_EEEvDpT0_,(.L_x_875 - _ZN6thrust24THRUST_300001_SM_1000_NS8cuda_cub4core6detail13_kernel_agentINS1_8__reduce11ReduceAgentINS0_12zip_iteratorIN4cuda3std3__45tupleIJNS0_10device_ptrIfEENS0_17counting_iteratorIlNS0_11use_defaultESF_SF_EEEEEEEPNSB_IJflEEESJ_lNS1_9__extrema9arg_min_fIflNSA_4lessIfEEEEEEJSI_SK_lSP_EEEvDpT0_)
        .other          _ZN6thrust24THRUST_300001_SM_1000_NS8cuda_cub4core6detail13_kernel_agentINS1_8__reduce11ReduceAgentINS0_12zip_iteratorIN4cuda3std3__45tupleIJNS0_10device_ptrIfEENS0_17counting_iteratorIlNS0_11use_defaultESF_SF_EEEEEEEPNSB_IJflEEESJ_lNS1_9__extrema9arg_min_fIflNSA_4lessIfEEEEEEJSI_SK_lSP_EEEvDpT0_,@"STO_CUDA_ENTRY STV_DEFAULT"
_ZN6thrust24THRUST_300001_SM_1000_NS8cuda_cub4core6detail13_kernel_agentINS1_8__reduce11ReduceAgentINS0_12zip_iteratorIN4cuda3std3__45tupleIJNS0_10device_ptrIfEENS0_17counting_iteratorIlNS0_11use_defaultESF_SF_EEEEEEEPNSB_IJflEEESJ_lNS1_9__extrema9arg_min_fIflNSA_4lessIfEEEEEEJSI_SK_lSP_EEEvDpT0_:
.text._ZN6thrust24THRUST_300001_SM_1000_NS8cuda_cub4core6detail13_kernel_agentINS1_8__reduce11ReduceAgentINS0_12zip_iteratorIN4cuda3std3__45tupleIJNS0_10device_ptrIfEENS0_17counting_iteratorIlNS0_11use_defaultESF_SF_EEEEEEEPNSB_IJflEEESJ_lNS1_9__extrema9arg_min_fIflNSA_4lessIfEEEEEEJSI_SK_lSP_EEEvDpT0_:
[----:B------:R-:W-:Y:S01]  /*0000*/  LDC R1, c[0x0][0x37c] ;  /* 0x0000df00ff017b82 */ /* 0x000fe20000000800 */
[----:B------:R-:W0:Y:S02]  /*0010*/  LDCU.64 UR4, c[0x0][0x398] ;  /* 0x00007300ff0477ac */ /* 0x000e240008000a00 */
[----:B0-----:R-:W-:-:S04]  /*0020*/  ISETP.NE.U32.AND P0, PT, RZ, UR4, PT ;  /* 0x00000004ff007c0c */ /* 0x001fc8000bf05070 */
[----:B------:R-:W-:-:S13]  /*0030*/  ISETP.NE.AND.EX P0, PT, RZ, UR5, PT, P0 ;  /* 0x00000005ff007c0c */ /* 0x000fda000bf05300 */
[----:B------:R-:W-:Y:S05]  /*0040*/  @!P0 EXIT ;  /* 0x000000000000894d */ /* 0x000fea0003800000 */
[----:B------:R-:W-:Y:S01]  /*0050*/  UISETP.GT.U32.AND UP0, UPT, UR4, 0x4ff, UPT ;  /* 0x000004ff0400788c */ /* 0x000fe2000bf04070 */
[----:B------:R-:W-:Y:S01]  /*0060*/  BSSY.RECONVERGENT B0, `(.L_x_285) ;  /* 0x0000558000007945 */ /* 0x000fe20003800200 */
[----:B------:R-:W0:Y:S02]  /*0070*/  LDCU.64 UR8, c[0x0][0x358] ;  /* 0x00006b00ff0877ac */ /* 0x000e240008000a00 */
[----:B------:R-:W-:-:S09]  /*0080*/  UISETP.GT.AND.EX UP0, UPT, UR5, URZ, UPT, UP0 ;  /* 0x000000ff0500728c */ /* 0x000fd2000bf04300 */
        /* <DEDUP_REMOVED lines=9> */
[----:B------:R-:W1:Y:S01]  /*0120*/  LDC.64 R4, c[0x0][0x380] ;  /* 0x0000e000ff047b82 */ /* 0x000e620000000a00 */
[----:B------:R-:W2:Y:S01]  /*0130*/  LDCU.64 UR6, c[0x0][0x388] ;  /* 0x00007100ff0677ac */ /* 0x000ea20008000a00 */
[----:B-1----:R-:W-:-:S06]  /*0140*/  IMAD.WIDE.U32 R4, R0, 0x4, R4 ;  /* 0x0000000400047825 */ /* 0x002fcc00078e0004 */
[----:B0-----:R1:W5:Y:S01]  /*0150*/  LDG.E R4, desc[UR8][R4.64] ;  /* 0x0000000804047981 */ /* 0x001362000c1e1900 */
[C---:B--2---:R-:W-:Y:S01]  /*0160*/  IADD3 R3, P0, PT, R0.reuse, UR6, RZ ;  /* 0x0000000600037c10 */ /* 0x044fe2000ff1e0ff */
[----:B------:R-:W-:-:S04]  /*0170*/  VIADD R11, R0, 0x100 ;  /* 0x00000100000b7836 */ /* 0x000fc80000000000 */
[----:B------:R-:W-:-:S08]  /*0180*/  IMAD.X R2, RZ, RZ, UR7, P0 ;  /* 0x00000007ff027e24 */ /* 0x000fd000080e06ff */
.L_x_288:
[----:B0-----:R-:W-:Y:S05]  /*0190*/  BSYNC.RECONVERGENT B1 ;  /* 0x0000000000017941 */ /* 0x001fea0003800200 */
.L_x_287:
        /* <DEDUP_REMOVED lines=10> */
[----:B------:R-:W1:Y:S01]  /*0240*/  LDCU.64 UR6, c[0x0][0x388] ;  /* 0x00007100ff0677ac */ /* 0x000e620008000a00 */
[----:B------:R-:W-:-:S04]  /*0250*/  LEA.HI R5, R14, 0x1, RZ, 0x18 ;  /* 0x000000010e057811 */ /* 0x000fc800078fc0ff */
[----:B------:R-:W-:-:S05]  /*0260*/  LOP3.LUT R5, R5, 0x3, RZ, 0xc0, !PT ;  /* 0x0000000305057812 */ /* 0x000fca00078ec0ff */
[----:B------:R-:W-:Y:S01]  /*0270*/  IMAD.MOV R5, RZ, RZ, -R5 ;  /* 0x000000ffff057224 */ /* 0x000fe200078e0a05 */
[C---:B-1----:R-:W-:Y:S01]  /*0280*/  IADD3 R12, P0, PT, R11.reuse, UR6, RZ ;  /* 0x000000060b0c7c10 */ /* 0x042fe2000ff1e0ff */
[----:B0-----:R-:W-:-:S04]  /*0290*/  IMAD.WIDE.U32 R6, R11, 0x4, R6 ;  /* 0x000000040b067825 */ /* 0x001fc800078e0006 */
[----:B------:R-:W-:Y:S02]  /*02a0*/  IMAD.MOV.U32 R9, RZ, RZ, R6 ;  /* 0x000000ffff097224 */ /* 0x000fe400078e0006 */
[----:B------:R-:W-:Y:S02]  /*02b0*/  IMAD.MOV.U32 R10, RZ, RZ, R7 ;  /* 0x000000ffff0a7224 */ /* 0x000fe400078e0007 */
[----:B------:R-:W-:-:S07]  /*02c0*/  IMAD.X R13, RZ, RZ, UR7, P0 ;  /* 0x00000007ff0d7e24 */ /* 0x000fce00080e06ff */
.L_x_295:
        /* <DEDUP_REMOVED lines=17> */
[CC--:B------:R-:W-:Y:S02]  /*03e0*/  @P4 ISETP.LT.U32.AND P0, PT, R7.reuse, R12.reuse, PT ;  /* 0x0000000c0700420c */ /* 0x0c0fe40003f01070 */
[CC--:B------:R-:W-:Y:S02]  /*03f0*/  @P4 ISETP.GE.AND.EX P1, PT, R8.reuse, R13.reuse, PT, P1 ;  /* 0x0000000d0800420c */ /* 0x0c0fe40003f26310 */
[----:B------:R-:W-:Y:S02]  /*0400*/  @P4 ISETP.LT.AND.EX P0, PT, R8, R13, PT, P0 ;  /* 0x0000000d0800420c */ /* 0x000fe40003f01300 */
[----:B------:R-:W-:Y:S02]  /*0410*/  @P4 FSEL R4, R6, R15, !P1 ;  /* 0x0000000f06044208 */ /* 0x000fe40004800000 */
[----:B------:R-:W-:-:S02]  /*0420*/  @P4 SEL R3, R7, R12, P0 ;  /* 0x0000000c07034207 */ /* 0x000fc40000000000 */
[----:B------:R-:W-:-:S07]  /*0430*/  @P4 SEL R2, R8, R13, P0 ;  /* 0x0000000d08024207 */ /* 0x000fce0000000000 */
.L_x_294:
[----:B------:R-:W-:Y:S05]  /*0440*/  BSYNC.RECONVERGENT B3 ;  /* 0x0000000000037941 */ /* 0x000fea0003800200 */
.L_x_293:
[----:B------:R-:W-:Y:S01]  /*0450*/  IADD3 R12, P0, PT, R12, 0x100, RZ ;  /* 0x000001000c0c7810 */ /* 0x000fe20007f1e0ff */
[----:B------:R-:W-:Y:S02]  /*0460*/  VIADD R11, R11, 0x100 ;  /* 0x000001000b0b7836 */ /* 0x000fe40000000000 */
[----:B------:R-:W-:Y:S02]  /*0470*/  IMAD.X R10, RZ, RZ, R10, P3 ;  /* 0x000000ffff0a7224 */ /* 0x000fe400018e060a */
[----:B------:R-:W-:Y:S01]  /*0480*/  IMAD.X R13, RZ, RZ, R13, P0 ;  /* 0x000000ffff0d7224 */ /* 0x000fe200000e060d */
[----:B------:R-:W-:Y:S07]  /*0490*/  @P2 BRA `(.L_x_295) ;  /* 0xfffffffc008c2947 */ /* 0x000fee000383ffff */
.L_x_292:
[----:B------:R-:W-:Y:S05]  /*04a0*/  BSYNC.RECONVERGENT B2 ;  /* 0x0000000000027941 */ /* 0x000fea0003800200 */
.L_x_291:
[----:B------:R-:W-:-:S13]  /*04b0*/  ISETP.GE.U32.AND P0, PT, R14, 0x300, PT ;  /* 0x000003000e00780c */ /* 0x000fda0003f06070 */
[----:B------:R-:W-:Y:S05]  /*04c0*/  @!P0 BRA `(.L_x_290) ;  /* 0x00000004007c8947 */ /* 0x000fea0003800000 */
[----:B------:R-:W0:Y:S01]  /*04d0*/  LDC.64 R8, c[0x0][0x380] ;  /* 0x0000e000ff087b82 */ /* 0x000e220000000a00 */
[----:B------:R-:W-:-:S07]  /*04e0*/  VIADD R10, R11, 0x200 ;  /* 0x000002000b0a7836 */ /* 0x000fce0000000000 */
[----:B------:R-:W1:Y:S02]  /*04f0*/  LDC.64 R6, c[0x0][0x388] ;  /* 0x0000e200ff067b82 */ /* 0x000e640000000a00 */
.L_x_304:
[----:B------:R-:W-:-:S04]  /*0500*/  VIADD R15, R10, 0xfffffe00 ;  /* 0xfffffe000a0f7836 */ /* 0x000fc80000000000 */
[----:B0-----:R-:W-:-:S05]  /*0510*/  IMAD.WIDE R12, R15, 0x4, R8 ;  /* 0x000000040f0c7825 */ /* 0x001fca00078e0208 */
[----:B------:R-:W2:Y:S04]  /*0520*/  LDG.E R19, desc[UR8][R12.64] ;  /* 0x000000080c137981 */ /* 0x000ea8000c1e1900 */
[----:B-----5:R0:W5:Y:S04]  /*0530*/  LDG.E R21, desc[UR8][R12.64+0x400] ;  /* 0x000400080c157981 */ /* 0x020168000c1e1900 */
[----:B------:R0:W5:Y:S04]  /*0540*/  LDG.E R5, desc[UR8][R12.64+0x800] ;  /* 0x000800080c057981 */ /* 0x000168000c1e1900 */
[----:B------:R0:W5:Y:S01]  /*0550*/  LDG.E R11, desc[UR8][R12.64+0xc00] ;  /* 0x000c00080c0b7981 */ /* 0x000162000c1e1900 */
[----:B-1----:R-:W-:Y:S01]  /*0560*/  IADD3 R20, P1, PT, R15, R6, RZ ;  /* 0x000000060f147210 */ /* 0x002fe20007f3e0ff */
[----:B------:R-:W-:Y:S01]  /*0570*/  BSSY.RECONVERGENT B2, `(.L_x_296) ;  /* 0x0000013000027945 */ /* 0x000fe20003800200 */
[----:B------:R-:W-:-:S02]  /*0580*/  IMAD.MOV.U32 R17, RZ, RZ, R3 ;  /* 0x000000ffff117224 */ /* 0x000fc400078e0003 */
[----:B------:R-:W-:Y:S01]  /*0590*/  IMAD.MOV.U32 R18, RZ, RZ, R2 ;  /* 0x000000ffff127224 */ /* 0x000fe200078e0002 */
[----:B------:R-:W-:Y:S01]  /*05a0*/  LEA.HI.X.SX32 R15, R15, R7, 0x1, P1 ;  /* 0x000000070f0f7211 */ /* 0x000fe200008f0eff */
[----:B------:R-:W-:Y:S02]  /*05b0*/  IMAD.MOV.U32 R14, RZ, RZ, R4 ;  /* 0x000000ffff0e7224 */ /* 0x000fe400078e0004 */
[----:B------:R-:W-:Y:S01]  /*05c0*/  VIADD R16, R10, 0xffffff00 ;  /* 0xffffff000a107836 */ /* 0x000fe20000000000 */
[----:B--2---:R-:W-:-:S13]  /*05d0*/  FSETP.GEU.AND P0, PT, R4, R19, PT ;  /* 0x000000130400720b */ /* 0x004fda0003f0e000 */
[----:B0-----:R-:W-:Y:S05]  /*05e0*/  @!P0 BRA `(.L_x_297) ;  /* 0x00000000002c8947 */ /* 0x001fea0003800000 */
        /* <DEDUP_REMOVED lines=11> */
.L_x_297:
[----:B------:R-:W-:Y:S05]  /*06a0*/  BSYNC.RECONVERGENT B2 ;  /* 0x0000000000027941 */ /* 0x000fea0003800200 */
.L_x_296:
[----:B-----5:R-:W-:Y:S01]  /*06b0*/  FSETP.GEU.AND P0, PT, R14, R21, PT ;  /* 0x000000150e00720b */ /* 0x020fe20003f0e000 */
[----:B------:R-:W-:Y:S01]  /*06c0*/  BSSY.RECONVERGENT B2, `(.L_x_298) ;  /* 0x0000013000027945 */ /* 0x000fe20003800200 */
[----:B------:R-:W-:Y:S01]  /*06d0*/  IADD3 R12, P1, PT, R16, R6, RZ ;  /* 0x00000006100c7210 */ /* 0x000fe20007f3e0ff */
[----:B------:R-:W-:Y:S02]  /*06e0*/  VIADD R3, R10, 0x100 ;  /* 0x000001000a037836 */ /* 0x000fe40000000000 */
[----:B------:R-:W-:Y:S01]  /*06f0*/  IMAD.MOV.U32 R4, RZ, RZ, R17 ;  /* 0x000000ffff047224 */ /* 0x000fe200078e0011 */
[----:B------:R-:W-:Y:S01]  /*0700*/  LEA.HI.X.SX32 R13, R16, R7, 0x1, P1 ;  /* 0x00000007100d7211 */ /* 0x000fe200008f0eff */
        /* <DEDUP_REMOVED lines=14> */
.L_x_299:
[----:B------:R-:W-:Y:S05]  /*07f0*/  BSYNC.RECONVERGENT B2 ;  /* 0x0000000000027941 */ /* 0x000fea0003800200 */
.L_x_298:
[----:B------:R-:W-:Y:S01]  /*0800*/  FSETP.GEU.AND P0, PT, R2, R5, PT ;  /* 0x000000050200720b */ /* 0x000fe20003f0e000 */
[----:B------:R-:W-:Y:S01]  /*0810*/  BSSY.RECONVERGENT B2, `(.L_x_300) ;  /* 0x0000013000027945 */ /* 0x000fe20003800200 */
[CC--:B------:R-:W-:Y:S01]  /*0820*/  IADD3 R17, P1, PT, R10.reuse, R6.reuse, RZ ;  /* 0x000000060a117210 */ /* 0x0c0fe20007f3e0ff */
[----:B------:R-:W-:Y:S01]  /*0830*/  IMAD.MOV.U32 R13, RZ, RZ, R4 ;  /* 0x000000ffff0d7224 */ /* 0x000fe200078e0004 */
[----:B------:R-:W-:Y:S01]  /*0840*/  IADD3 R18, P2, PT, R3, R6, RZ ;  /* 0x0000000603127210 */ /* 0x000fe20007f5e0ff */
[----:B------:R-:W-:Y:S01]  /*0850*/  IMAD.MOV.U32 R14, RZ, RZ, R15 ;  /* 0x000000ffff0e7224 */ /* 0x000fe200078e000f */
[----:B------:R-:W-:Y:S01]  /*0860*/  LEA.HI.X.SX32 R16, R10, R7, 0x1, P1 ;  /* 0x000000070a107211 */ /* 0x000fe200008f0eff */
        /* <DEDUP_REMOVED lines=13> */
.L_x_301:
[----:B------:R-:W-:Y:S05]  /*0940*/  BSYNC.RECONVERGENT B2 ;  /* 0x0000000000027941 */ /* 0x000fea0003800200 */
.L_x_300:
[----:B------:R-:W-:Y:S01]  /*0950*/  FSETP.GEU.AND P0, PT, R12, R11, PT ;  /* 0x0000000b0c00720b */ /* 0x000fe20003f0e000 */
[----:B------:R-:W-:Y:S01]  /*0960*/  BSSY.RECONVERGENT B2, `(.L_x_302) ;  /* 0x0000011000027945 */ /* 0x000fe20003800200 */
[----:B------:R-:W-:Y:S01]  /*0970*/  LEA.HI.X.SX32 R5, R3, R7, 0x1, P2 ;  /* 0x0000000703057211 */ /* 0x000fe200010f0eff */
        /* <DEDUP_REMOVED lines=15> */
.L_x_303:
[----:B------:R-:W-:Y:S05]  /*0a70*/  BSYNC.RECONVERGENT B2 ;  /* 0x0000000000027941 */ /* 0x000fea0003800200 */
.L_x_302:
[C---:B------:R-:W-:Y:S02]  /*0a80*/  VIADD R5, R10.reuse, 0x200 ;  /* 0x000002000a057836 */ /* 0x040fe40000000000 */
[----:B------:R-:W-:-:S03]  /*0a90*/  VIADD R10, R10, 0x400 ;  /* 0x000004000a0a7836 */ /* 0x000fc60000000000 */
[----:B------:R-:W-:-:S13]  /*0aa0*/  ISETP.GE.AND P0, PT, R5, UR5, PT ;  /* 0x0000000505007c0c */ /* 0x000fda000bf06270 */
[----:B------:R-:W-:Y:S05]  /*0ab0*/  @!P0 BRA `(.L_x_304) ;  /* 0xfffffff800908947 */ /* 0x000fea000383ffff */
.L_x_290:
[----:B------:R-:W-:Y:S05]  /*0ac0*/  BSYNC.RECONVERGENT B1 ;  /* 0x0000000000017941 */ /* 0x000fea0003800200 */
.L_x_289:
[----:B------:R-:W0:Y:S02]  /*0ad0*/  LDCU UR4, c[0x0][0x398] ;  /* 0x00007300ff0477ac */ /* 0x000e240008000800 */
[----:B0-----:R-:W-:-:S09]  /*0ae0*/  UISETP.GE.AND UP0, UPT, UR4, 0x100, UPT ;  /* 0x000001000400788c */ /* 0x001fd2000bf06270 */
[----:B------:R-:W-:Y:S05]  /*0af0*/  BRA.U !UP0, `(.L_x_305) ;  /* 0x00000011083c7547 */ /* 0x000fea000b800000 */
[----:B------:R-:W0:Y:S01]  /*0b00*/  S2R R12, SR_LANEID ;  /* 0x00000000000c7919 */ /* 0x000e220000000000 */
[----:B------:R-:W-:Y:S01]  /*0b10*/  BSSY.RECONVERGENT B1, `(.L_x_306) ;  /* 0x0000015000017945 */ /* 0x000fe20003800200 */
[----:B------:R-:W-:Y:S01]  /*0b20*/  IMAD.MOV.U32 R8, RZ, RZ, R3 ;  /* 0x000000ffff087224 */ /* 0x000fe200078e0003 */
[----:B-----5:R-:W2:Y:S01]  /*0b30*/  SHFL.DOWN PT, R7, R4, 0x1, 0x1f ;  /* 0x08201f0004077f89 */ /* 0x020ea200000e0000 */
[----:B------:R-:W-:Y:S02]  /*0b40*/  IMAD.MOV.U32 R9, RZ, RZ, R2 ;  /* 0x000000ffff097224 */ /* 0x000fe400078e0002 */
[----:B-1----:R-:W-:Y:S01]  /*0b50*/  IMAD.MOV.U32 R5, RZ, RZ, R4 ;  /* 0x000000ffff057224 */ /* 0x002fe200078e0004 */
[----:B------:R1:W3:Y:S04]  /*0b60*/  SHFL.DOWN PT, R6, R3, 0x1, 0x1f ;  /* 0x08201f0003067f89 */ /* 0x0002e800000e0000 */
[----:B------:R1:W4:Y:S01]  /*0b70*/  SHFL.DOWN PT, R11, R2, 0x1, 0x1f ;  /* 0x08201f00020b7f89 */ /* 0x00032200000e0000 */
[----:B--2---:R-:W-:-:S04]  /*0b80*/  FSETP.GEU.AND P0, PT, R4, R7, PT ;  /* 0x000000070400720b */ /* 0x004fc80003f0e000 */
[----:B0-----:R-:W-:-:S13]  /*0b90*/  ISETP.GT.OR P0, PT, R12, 0x1e, !P0 ;  /* 0x0000001e0c00780c */ /* 0x001fda0004704670 */
[----:B-1-34-:R-:W-:Y:S05]  /*0ba0*/  @P0 BRA `(.L_x_307) ;  /* 0x00000000002c0947 */ /* 0x01afea0003800000 */
        /* <DEDUP_REMOVED lines=11> */
.L_x_307:
[----:B------:R-:W-:Y:S05]  /*0c60*/  BSYNC.RECONVERGENT B1 ;  /* 0x0000000000017941 */ /* 0x000fea0003800200 */
.L_x_306:
        /* <DEDUP_REMOVED lines=21> */
.L_x_309:
[----:B------:R-:W-:Y:S05]  /*0dc0*/  BSYNC.RECONVERGENT B1 ;  /* 0x0000000000017941 */ /* 0x000fea0003800200 */
.L_x_308:
        /* <DEDUP_REMOVED lines=21> */
.L_x_311:
[----:B------:R-:W-:Y:S05]  /*0f20*/  BSYNC.RECONVERGENT B1 ;  /* 0x0000000000017941 */ /* 0x000fea0003800200 */
.L_x_310:
        /* <DEDUP_REMOVED lines=21> */
.L_x_313:
[----:B------:R-:W-:Y:S05]  /*1080*/  BSYNC.RECONVERGENT B1 ;  /* 0x0000000000017941 */ /* 0x000fea0003800200 */
.L_x_312:
        /* <DEDUP_REMOVED lines=22> */
.L_x_315:
[----:B------:R-:W-:Y:S05]  /*11f0*/  BSYNC.RECONVERGENT B1 ;  /* 0x0000000000017941 */ /* 0x000fea0003800200 */
.L_x_314:
        /* <DEDUP_REMOVED lines=12> */
.L_x_317:
[----:B------:R-:W-:Y:S05]  /*12c0*/  BSYNC.RECONVERGENT B1 ;  /* 0x0000000000017941 */ /* 0x000fea0003800200 */
.L_x_316:
        /* <DEDUP_REMOVED lines=31> */
.L_x_320:
[----:B------:R-:W-:Y:S05]  /*14c0*/  BSYNC.RECONVERGENT B1 ;  /* 0x0000000000017941 */ /* 0x000fea0003800200 */
.L_x_319:
        /* <DEDUP_REMOVED lines=18> */
.L_x_322:
[----:B------:R-:W-:Y:S05]  /*15f0*/  BSYNC.RECONVERGENT B1 ;  /* 0x0000000000017941 */ /* 0x000fea0003800200 */
.L_x_321:
        /* <DEDUP_REMOVED lines=18> */
.L_x_324:
[----:B------:R-:W-:Y:S05]  /*1720*/  BSYNC.RECONVERGENT B1 ;  /* 0x0000000000017941 */ /* 0x000fea0003800200 */
.L_x_323:
        /* <DEDUP_REMOVED lines=18> */
.L_x_326:
[----:B------:R-:W-:Y:S05]  /*1850*/  BSYNC.RECONVERGENT B1 ;  /* 0x0000000000017941 */ /* 0x000fea0003800200 */
.L_x_325:
        /* <DEDUP_REMOVED lines=18> */
.L_x_328:
[----:B------:R-:W-:Y:S05]  /*1980*/  BSYNC.RECONVERGENT B1 ;  /* 0x0000000000017941 */ /* 0x000fea0003800200 */
.L_x_327:
        /* <DEDUP_REMOVED lines=18> */
.L_x_330:
[----:B------:R-:W-:Y:S05]  /*1ab0*/  BSYNC.RECONVERGENT B1 ;  /* 0x0000000000017941 */ /* 0x000fea0003800200 */
.L_x_329:
        /* <DEDUP_REMOVED lines=19> */
.L_x_305:
[----:B-1----:R-:W-:Y:S01]  /*1bf0*/  LOP3.LUT R5, R0, 0x3e0, RZ, 0xc0, !PT ;  /* 0x000003e000057812 */ /* 0x002fe200078ec0ff */
[----:B------:R-:W-:Y:S01]  /*1c00*/  BSSY.RECONVERGENT B1, `(.L_x_331) ;  /* 0x000001b000017945 */ /* 0x000fe20003800200 */
[----:B-----5:R-:W-:Y:S02]  /*1c10*/  IMAD.MOV.U32 R7, RZ, RZ, R4 ;  /* 0x000000ffff077224 */ /* 0x020fe400078e0004 */
[----:B------:R-:W-:Y:S02]  /*1c20*/  IMAD.MOV.U32 R13, RZ, RZ, R3 ;  /* 0x000000ffff0d7224 */ /* 0x000fe400078e0003 */
[----:B------:R-:W-:Y:S01]  /*1c30*/  VIADD R6, R5, 0x20 ;  /* 0x0000002005067836 */ /* 0x000fe20000000000 */
[----:B------:R-:W-:Y:S01]  /*1c40*/  LOP3.LUT R5, RZ, R5, RZ, 0x33, !PT ;  /* 0x00000005ff057212 */ /* 0x000fe200078e33ff */
[----:B------:R-:W-:-:S03]  /*1c50*/  IMAD.MOV.U32 R15, RZ, RZ, R2 ;  /* 0x000000ffff0f7224 */ /* 0x000fc600078e0002 */
[----:B------:R-:W-:Y:S01]  /*1c60*/  ISETP.GT.AND P0, PT, R6, UR4, PT ;  /* 0x0000000406007c0c */ /* 0x000fe2000bf04270 */
[----:B------:R-:W-:-:S05]  /*1c70*/  VIADD R5, R5, UR4 ;  /* 0x0000000405057c36 */ /* 0x000fca0008000000 */
        /* <DEDUP_REMOVED lines=19> */
.L_x_332:
[----:B------:R-:W-:Y:S05]  /*1db0*/  BSYNC.RECONVERGENT B1 ;  /* 0x0000000000017941 */ /* 0x000fea0003800200 */
.L_x_331:
        /* <DEDUP_REMOVED lines=22> */
.L_x_334:
[----:B------:R-:W-:Y:S05]  /*1f20*/  BSYNC.RECONVERGENT B1 ;  /* 0x0000000000017941 */ /* 0x000fea0003800200 */
.L_x_333:
        /* <DEDUP_REMOVED lines=22> */
.L_x_336:
[----:B------:R-:W-:Y:S05]  /*2090*/  BSYNC.RECONVERGENT B1 ;  /* 0x0000000000017941 */ /* 0x000fea0003800200 */
.L_x_335:
        /* <DEDUP_REMOVED lines=22> */
.L_x_338:
[----:B------:R-:W-:Y:S05]  /*2200*/  BSYNC.RECONVERGENT B1 ;  /* 0x0000000000017941 */ /* 0x000fea0003800200 */
.L_x_337:
        /* <DEDUP_REMOVED lines=23> */
.L_x_340:
[----:B------:R-:W-:Y:S05]  /*2380*/  BSYNC.RECONVERGENT B1 ;  /* 0x0000000000017941 */ /* 0x000fea0003800200 */
.L_x_339:
        /* <DEDUP_REMOVED lines=12> */
.L_x_342:
[----:B------:R-:W-:Y:S05]  /*2450*/  BSYNC.RECONVERGENT B1 ;  /* 0x0000000000017941 */ /* 0x000fea0003800200 */
.L_x_341:
        /* <DEDUP_REMOVED lines=30> */
.L_x_344:
[----:B------:R-:W-:Y:S05]  /*2640*/  BSYNC.RECONVERGENT B1 ;  /* 0x0000000000017941 */ /* 0x000fea0003800200 */
.L_x_343:
        /* <DEDUP_REMOVED lines=27> */
.L_x_346:
[----:B------:R-:W-:Y:S05]  /*2800*/  BSYNC.RECONVERGENT B1 ;  /* 0x0000000000017941 */ /* 0x000fea0003800200 */
.L_x_345:
        /* <DEDUP_REMOVED lines=27> */
.L_x_348:
[----:B------:R-:W-:Y:S05]  /*29c0*/  BSYNC.RECONVERGENT B1 ;  /* 0x0000000000017941 */ /* 0x000fea0003800200 */
.L_x_347:
        /* <DEDUP_REMOVED lines=27> */
.L_x_350:
[----:B------:R-:W-:Y:S05]  /*2b80*/  BSYNC.RECONVERGENT B1 ;  /* 0x0000000000017941 */ /* 0x000fea0003800200 */
.L_x_349:
        /* <DEDUP_REMOVED lines=27> */
.L_x_352:
[----:B------:R-:W-:Y:S05]  /*2d40*/  BSYNC.RECONVERGENT B1 ;  /* 0x0000000000017941 */ /* 0x000fea0003800200 */
.L_x_351:
        /* <DEDUP_REMOVED lines=27> */
.L_x_354:
[----:B------:R-:W-:Y:S05]  /*2f00*/  BSYNC.RECONVERGENT B1 ;  /* 0x0000000000017941 */ /* 0x000fea0003800200 */
.L_x_353:
        /* <DEDUP_REMOVED lines=28> */
.L_x_286:
[----:B------:R-:W1:Y:S01]  /*30d0*/  S2R R0, SR_TID.X ;  /* 0x0000000000007919 */ /* 0x000e620000002100 */
[----:B------:R-:W1:Y:S01]  /*30e0*/  LDC.64 R2, c[0x0][0x380] ;  /* 0x0000e000ff027b82 */ /* 0x000e620000000a00 */
[----:B------:R-:W2:Y:S01]  /*30f0*/  LDCU.64 UR6, c[0x0][0x388] ;  /* 0x00007100ff0677ac */ /* 0x000ea20008000a00 */
[----:B-1----:R-:W-:-:S05]  /*3100*/  IMAD.WIDE.U32 R2, R0, 0x4, R2 ;  /* 0x0000000400027825 */ /* 0x002fca00078e0002 */
[----:B0-----:R-:W3:Y:S04]  /*3110*/  LDG.E R4, desc[UR8][R2.64] ;  /* 0x0000000802047981 */ /* 0x001ee8000c1e1900 */
[----:B------:R-:W3:Y:S04]  /*3120*/  LDG.E R5, desc[UR8][R2.64+0x400] ;  /* 0x0004000802057981 */ /* 0x000ee8000c1e1900 */
[----:B------:R-:W4:Y:S04]  /*3130*/  LDG.E R6, desc[UR8][R2.64+0x800] ;  /* 0x0008000802067981 */ /* 0x000f28000c1e1900 */
[----:B------:R-:W2:Y:S04]  /*3140*/  LDG.E R7, desc[UR8][R2.64+0xc00] ;  /* 0x000c000802077981 */ /* 0x000ea8000c1e1900 */
[----:B------:R0:W5:Y:S01]  /*3150*/  LDG.E R9, desc[UR8][R2.64+0x1000] ;  /* 0x0010000802097981 */ /* 0x000162000c1e1900 */
[----:B------:R-:W-:Y:S01]  /*3160*/  BSSY.RECONVERGENT B1, `(.L_x_355) ;  /* 0x0000011000017945 */ /* 0x000fe20003800200 */
[----:B---3--:R-:W-:-:S04]  /*3170*/  FSETP.GEU.AND P0, PT, R5, R4, PT ;  /* 0x000000040500720b */ /* 0x008fc80003f0e000 */
[----:B------:R-:W-:Y:S01]  /*3180*/  FSEL R5, R5, R4, !P0 ;  /* 0x0000000405057208 */ /* 0x000fe20004000000 */
[----:B------:R-:W-:-:S03]  /*3190*/  VIADD R4, R0, 0x200 ;  /* 0x0000020000047836 */ /* 0x000fc60000000000 */
[----:B----4-:R-:W-:-:S04]  /*31a0*/  FSETP.GEU.AND P1, PT, R6, R5, PT ;  /* 0x000000050600720b */ /* 0x010fc80003f2e000 */
[----:B------:R-:W-:Y:S01]  /*31b0*/  FSEL R6, R6, R5, !P1 ;  /* 0x0000000506067208 */ /* 0x000fe20004800000 */
[----:B------:R-:W-:-:S03]  /*31c0*/  VIADD R5, R0, 0x100 ;  /* 0x0000010000057836 */ /* 0x000fc60000000000 */
[----:B--2---:R-:W-:Y:S01]  /*31d0*/  FSETP.GEU.AND P2, PT, R6, R7, PT ;  /* 0x000000070600720b */ /* 0x004fe20003f4e000 */
        /* <DEDUP_REMOVED lines=9> */
.L_x_356:
[----:B------:R-:W-:Y:S05]  /*3270*/  BSYNC.RECONVERGENT B1 ;  /* 0x0000000000017941 */ /* 0x000fea0003800200 */
.L_x_355:
[----:B-----5:R-:W-:Y:S01]  /*3280*/  FSETP.GEU.AND P0, PT, R10, R9, PT ;  /* 0x000000090a00720b */ /* 0x020fe20003f0e000 */
[----:B------:R-:W-:Y:S01]  /*3290*/  IMAD.MOV.U32 R15, RZ, RZ, RZ ;  /* 0x000000ffff0f7224 */ /* 0x000fe200078e00ff */
[----:B------:R-:W-:Y:S01]  /*32a0*/  LOP3.LUT R4, R0, 0x400, RZ, 0xfc, !PT ;  /* 0x0000040000047812 */ /* 0x000fe200078efcff */
[----:B------:R-:W-:Y:S01]  /*32b0*/  BSSY.RECONVERGENT B1, `(.L_x_357) ;  /* 0x0000012000017945 */ /* 0x000fe20003800200 */
[----:B------:R-:W-:Y:S01]  /*32c0*/  IADD3 R14, P2, PT, R5, UR6, RZ ;  /* 0x00000006050e7c10 */ /* 0x000fe2000ff5e0ff */
[----:B------:R-:W-:Y:S01]  /*32d0*/  IMAD.MOV.U32 R6, RZ, RZ, R10 ;  /* 0x000000ffff067224 */ /* 0x000fe200078e000a */
[----:B------:R-:W-:Y:S02]  /*32e0*/  IADD3 R11, P1, PT, R4, UR6, RZ ;  /* 0x00000006040b7c10 */ /* 0x000fe4000ff3e0ff */
[----:B------:R-:W-:Y:S01]  /*32f0*/  IADD3.X R13, PT, PT, R15, UR7, RZ, P2, !PT ;  /* 0x000000070f0d7c10 */ /* 0x000fe200097fe4ff */
[----:B------:R-:W-:Y:S02]  /*3300*/  IMAD.MOV.U32 R7, RZ, RZ, R14 ;  /* 0x000000ffff077224 */ /* 0x000fe400078e000e */
[----:B------:R-:W-:-:S02]  /*3310*/  IMAD.X R12, RZ, RZ, UR7, P1 ;  /* 0x00000007ff0c7e24 */ /* 0x000fc400088e06ff */
[----:B------:R-:W-:Y:S01]  /*3320*/  IMAD.MOV.U32 R8, RZ, RZ, R13 ;  /* 0x000000ffff087224 */ /* 0x000fe200078e000d */
[----:B------:R-:W-:Y:S06]  /*3330*/  @!P0 BRA `(.L_x_358) ;  /* 0x0000000000248947 */ /* 0x000fec0003800000 */
[----:B------:R-:W-:Y:S01]  /*3340*/  FSETP.GEU.AND P1, PT, R9, R10, PT ;  /* 0x0000000a0900720b */ /* 0x000fe20003f2e000 */
[----:B------:R-:W-:Y:S02]  /*3350*/  IMAD.MOV.U32 R6, RZ, RZ, R9 ;  /* 0x000000ffff067224 */ /* 0x000fe400078e0009 */
[----:B------:R-:W-:Y:S02]  /*3360*/  IMAD.MOV.U32 R7, RZ, RZ, R11 ;  /* 0x000000ffff077224 */ /* 0x000fe400078e000b */
[----:B------:R-:W-:-:S08]  /*3370*/  IMAD.MOV.U32 R8, RZ, RZ, R12 ;  /* 0x000000ffff087224 */ /* 0x000fd000078e000c */
[----:B------:R-:W-:-:S04]  /*3380*/  @P1 ISETP.GE.U32.AND P0, PT, R5, R4, PT ;  /* 0x000000040500120c */ /* 0x000fc80003f06070 */
[----:B------:R-:W-:-:S04]  /*3390*/  @P1 ISETP.GE.AND.EX P0, PT, R15, RZ, PT, P0 ;  /* 0x000000ff0f00120c */ /* 0x000fc80003f06300 */
[----:B------:R-:W-:Y:S02]  /*33a0*/  @P1 FSEL R6, R10, R9, !P0 ;  /* 0x000000090a061208 */ /* 0x000fe40004000000 */
[----:B------:R-:W-:Y:S02]  /*33b0*/  @P1 SEL R7, R14, R11, !P0 ;  /* 0x0000000b0e071207 */ /* 0x000fe40004000000 */
[----:B------:R-:W-:-:S07]  /*33c0*/  @P1 SEL R8, R13, R12, !P0 ;  /* 0x0000000c0d081207 */ /* 0x000fce0004000000 */
.L_x_358:
[----:B------:R-:W-:Y:S05]  /*33d0*/  BSYNC.RECONVERGENT B1 ;  /* 0x0000000000017941 */ /* 0x000fea0003800200 */
.L_x_357:
[----:B------:R-:W-:Y:S01]  /*33e0*/  UISETP.GE.U32.AND UP0, UPT, UR4, 0xa00, UPT ;  /* 0x00000a000400788c */ /* 0x000fe2000bf06070 */
[----:B------:R-:W-:Y:S02]  /*33f0*/  IMAD.MOV.U32 R9, RZ, RZ, 0x500 ;  /* 0x00000500ff097424 */ /* 0x000fe400078e00ff */
[----:B------:R-:W-:Y:S01]  /*3400*/  IMAD.MOV.U32 R10, RZ, RZ, RZ ;  /* 0x000000ffff0a7224 */ /* 0x000fe200078e00ff */
[----:B------:R-:W-:-:S09]  /*3410*/  UISETP.GE.U32.AND.EX UP0, UPT, UR5, URZ, UPT, UP0 ;  /* 0x000000ff0500728c */ /* 0x000fd2000bf06100 */
[----:B------:R-:W-:Y:S05]  /*3420*/  BRA.U !UP0, `(.L_x_359) ;  /* 0x0000000508c87547 */ /* 0x000fea000b800000 */
[----:B------:R-:W-:Y:S01]  /*3430*/  IMAD.MOV.U32 R9, RZ, RZ, 0x500 ;  /* 0x00000500ff097424 */ /* 0x000fe200078e00ff */
[----:B------:R-:W0:Y:S01]  /*3440*/  LDCU.64 UR6, c[0x0][0x388] ;  /* 0x00007100ff0677ac */ /* 0x000e220008000a00 */
[----:B------:R-:W-:Y:S01]  /*3450*/  IMAD.MOV.U32 R10, RZ, RZ, RZ ;  /* 0x000000ffff0a7224 */ /* 0x000fe200078e00ff */
[----:B------:R-:W1:Y:S06]  /*3460*/  LDCU.64 UR4, c[0x0][0x398] ;  /* 0x00007300ff0477ac */ /* 0x000e6c0008000a00 */
.L_x_370:
[----:B------:R-:W-:-:S04]  /*3470*/  LEA R14, P0, R9, R2, 0x2 ;  /* 0x00000002090e7211 */ /* 0x000fc800078010ff */
[----:B------:R-:W-:-:S05]  /*3480*/  LEA.HI.X R15, R9, R3, R10, 0x2, P0 ;  /* 0x00000003090f7211 */ /* 0x000fca00000f140a */
[----:B------:R-:W2:Y:S04]  /*3490*/  LDG.E R21, desc[UR8][R14.64] ;  /* 0x000000080e157981 */ /* 0x000ea8000c1e1900 */
[----:B------:R3:W5:Y:S04]  /*34a0*/  LDG.E R18, desc[UR8][R14.64+0x400] ;  /* 0x000400080e127981 */ /* 0x000768000c1e1900 */
[----:B------:R3:W5:Y:S04]  /*34b0*/  LDG.E R23, desc[UR8][R14.64+0x800] ;  /* 0x000800080e177981 */ /* 0x000768000c1e1900 */
[----:B------:R3:W5:Y:S04]  /*34c0*/  LDG.E R4, desc[UR8][R14.64+0xc00] ;  /* 0x000c00080e047981 */ /* 0x000768000c1e1900 */
[----:B------:R3:W5:Y:S01]  /*34d0*/  LDG.E R11, desc[UR8][R14.64+0x1000] ;  /* 0x001000080e0b7981 */ /* 0x000762000c1e1900 */
[----:B0-----:R-:W-:Y:S01]  /*34e0*/  IADD3 R12, P1, P2, R9, UR6, R0 ;  /* 0x00000006090c7c10 */ /* 0x001fe2000fa3e000 */
[----:B------:R-:W-:Y:S01]  /*34f0*/  BSSY.RECONVERGENT B1, `(.L_x_360) ;  /* 0x0000012000017945 */ /* 0x000fe20003800200 */
[----:B------:R-:W-:-:S02]  /*3500*/  IMAD.MOV.U32 R13, RZ, RZ, R6 ;  /* 0x000000ffff0d7224 */ /* 0x000fc400078e0006 */
[----:B------:R-:W-:Y:S01]  /*3510*/  IMAD.MOV.U32 R17, RZ, RZ, R7 ;  /* 0x000000ffff117224 */ /* 0x000fe200078e0007 */
[----:B------:R-:W-:Y:S01]  /*3520*/  IADD3.X R5, PT, PT, R10, UR7, RZ, P1, P2 ;  /* 0x000000070a057c10 */ /* 0x000fe20008fe44ff */
[----:B------:R-:W-:Y:S01]  /*3530*/  IMAD.MOV.U32 R19, RZ, RZ, R8 ;  /* 0x000000ffff137224 */ /* 0x000fe200078e0008 */
[----:B--2---:R-:W-:-:S13]  /*3540*/  FSETP.GEU.AND P0, PT, R6, R21, PT ;  /* 0x000000150600720b */ /* 0x004fda0003f0e000 */
[----:B---3--:R-:W-:Y:S05]  /*3550*/  @!P0 BRA `(.L_x_361) ;  /* 0x00000000002c8947 */ /* 0x008fea0003800000 */
        /* <DEDUP_REMOVED lines=11> */
.L_x_361:
[----:B-1----:R-:W-:Y:S05]  /*3610*/  BSYNC.RECONVERGENT B1 ;  /* 0x0000000000017941 */ /* 0x002fea0003800200 */
.L_x_360:
[----:B-----5:R-:W-:Y:S01]  /*3620*/  FSETP.GEU.AND P0, PT, R13, R18, PT ;  /* 0x000000120d00720b */ /* 0x020fe20003f0e000 */
[----:B------:R-:W-:Y:S01]  /*3630*/  BSSY.RECONVERGENT B1, `(.L_x_362) ;  /* 0x0000010000017945 */ /* 0x000fe20003800200 */
[----:B------:R-:W-:Y:S02]  /*3640*/  IMAD.MOV.U32 R6, RZ, RZ, R13 ;  /* 0x000000ffff067224 */ /* 0x000fe400078e000d */
[----:B------:R-:W-:Y:S02]  /*3650*/  IMAD.MOV.U32 R14, RZ, RZ, R17 ;  /* 0x000000ffff0e7224 */ /* 0x000fe400078e0011 */
[----:B------:R-:W-:-:S07]  /*3660*/  IMAD.MOV.U32 R16, RZ, RZ, R19 ;  /* 0x000000ffff107224 */ /* 0x000fce00078e0013 */
[----:B------:R-:W-:Y:S05]  /*3670*/  @!P0 BRA `(.L_x_363) ;  /* 0x00000000002c8947 */ /* 0x000fea0003800000 */
[----:B------:R-:W-:Y:S01]  /*3680*/  FSETP.GEU.AND P2, PT, R18, R13, PT ;  /* 0x0000000d1200720b */ /* 0x000fe20003f4e000 */
[----:B------:R-:W-:Y:S01]  /*3690*/  IMAD.MOV.U32 R6, RZ, RZ, R18 ;  /* 0x000000ffff067224 */ /* 0x000fe200078e0012 */
[----:B------:R-:W-:-:S05]  /*36a0*/  IADD3 R14, P1, PT, R12, 0x100, RZ ;  /* 0x000001000c0e7810 */ /* 0x000fca0007f3e0ff */
[----:B------:R-:W-:-:S06]  /*36b0*/  IMAD.X R16, RZ, RZ, R5, P1 ;  /* 0x000000ffff107224 */ /* 0x000fcc00008e0605 */
[CC--:B------:R-:W-:Y:S02]  /*36c0*/  @P2 ISETP.GE.U32.AND P0, PT, R17.reuse, R14.reuse, PT ;  /* 0x0000000e1100220c */ /* 0x0c0fe40003f06070 */
[----:B------:R-:W-:Y:S02]  /*36d0*/  @P2 ISETP.LT.U32.AND P1, PT, R17, R14, PT ;  /* 0x0000000e1100220c */ /* 0x000fe40003f21070 */
[CC--:B------:R-:W-:Y:S02]  /*36e0*/  @P2 ISETP.GE.AND.EX P0, PT, R19.reuse, R16.reuse, PT, P0 ;  /* 0x000000101300220c */ /* 0x0c0fe40003f06300 */
[----:B------:R-:W-:Y:S02]  /*36f0*/  @P2 ISETP.LT.AND.EX P1, PT, R19, R16, PT, P1 ;  /* 0x000000101300220c */ /* 0x000fe40003f21310 */
[----:B------:R-:W-:Y:S02]  /*3700*/  @P2 FSEL R6, R13, R18, !P0 ;  /* 0x000000120d062208 */ /* 0x000fe40004000000 */
[----:B------:R-:W-:-:S02]  /*3710*/  @P2 SEL R14, R17, R14, P1 ;  /* 0x0000000e110e2207 */ /* 0x000fc40000800000 */
[----:B------:R-:W-:-:S07]  /*3720*/  @P2 SEL R16, R19, R16, P1 ;  /* 0x0000001013102207 */ /* 0x000fce0000800000 */
.L_x_363:
[----:B------:R-:W-:Y:S05]  /*3730*/  BSYNC.RECONVERGENT B1 ;  /* 0x0000000000017941 */ /* 0x000fea0003800200 */
.L_x_362:
        /* <DEDUP_REMOVED lines=19> */
.L_x_365:
[----:B------:R-:W-:Y:S05]  /*3870*/  BSYNC.RECONVERGENT B1 ;  /* 0x0000000000017941 */ /* 0x000fea0003800200 */
.L_x_364:
        /* <DEDUP_REMOVED lines=19> */
.L_x_367:
[----:B------:R-:W-:Y:S05]  /*39b0*/  BSYNC.RECONVERGENT B1 ;  /* 0x0000000000017941 */ /* 0x000fea0003800200 */
.L_x_366:
[----:B------:R-:W-:Y:S01]  /*39c0*/  FSETP.GEU.AND P0, PT, R14, R11, PT ;  /* 0x0000000b0e00720b */ /* 0x000fe20003f0e000 */
        /* <DEDUP_REMOVED lines=16> */
.L_x_369:
[----:B------:R-:W-:Y:S05]  /*3ad0*/  BSYNC.RECONVERGENT B1 ;  /* 0x0000000000017941 */ /* 0x000fea0003800200 */
.L_x_368:
[----:B------:R-:W-:-:S04]  /*3ae0*/  IADD3 R4, P1, PT, R9, 0xa00, RZ ;  /* 0x00000a0009047810 */ /* 0x000fc80007f3e0ff */
[----:B------:R-:W-:Y:S01]  /*3af0*/  ISETP.GT.U32.AND P0, PT, R4, UR4, PT ;  /* 0x0000000404007c0c */ /* 0x000fe2000bf04070 */
[----:B------:R-:W-:Y:S01]  /*3b00*/  IMAD.X R4, RZ, RZ, R10, P1 ;  /* 0x000000ffff047224 */ /* 0x000fe200008e060a */
[----:B------:R-:W-:-:S04]  /*3b10*/  IADD3 R9, P1, PT, R9, 0x500, RZ ;  /* 0x0000050009097810 */ /* 0x000fc80007f3e0ff */
[----:B------:R-:W-:Y:S01]  /*3b20*/  ISETP.GT.AND.EX P0, PT, R4, UR5, PT, P0 ;  /* 0x0000000504007c0c */ /* 0x000fe2000bf04300 */
[----:B------:R-:W-:-:S12]  /*3b30*/  IMAD.X R10, RZ, RZ, R10, P1 ;  /* 0x000000ffff0a7224 */ /* 0x000fd800008e060a */
[----:B------:R-:W-:Y:S05]  /*3b40*/  @!P0 BRA `(.L_x_370) ;  /* 0xfffffff800488947 */ /* 0x000fea000383ffff */
.L_x_359:
        /* <DEDUP_REMOVED lines=8> */
[----:B------:R-:W-:Y:S01]  /*3bd0*/  BSSY.RECONVERGENT B2, `(.L_x_373) ;  /* 0x000002e000027945 */ /* 0x000fe20003800200 */
[----:B------:R-:W-:Y:S02]  /*3be0*/  IMAD.MOV.U32 R12, RZ, RZ, R0 ;  /* 0x000000ffff0c7224 */ /* 0x000fe400078e0000 */
[----:B------:R-:W-:-:S04]  /*3bf0*/  IADD3 R15, PT, PT, -R9, UR4, R2 ;  /* 0x00000004090f7c10 */ /* 0x000fc8000fffe102 */
[----:B------:R-:W-:-:S04]  /*3c00*/  LOP3.LUT R2, R15, 0x300, RZ, 0xc0, !PT ;  /* 0x000003000f027812 */ /* 0x000fc800078ec0ff */
[----:B------:R-:W-:-:S13]  /*3c10*/  ISETP.NE.AND P0, PT, R2, 0x300, PT ;  /* 0x000003000200780c */ /* 0x000fda0003f05270 */
[----:B------:R-:W-:Y:S05]  /*3c20*/  @!P0 BRA `(.L_x_374) ;  /* 0x0000000000a08947 */ /* 0x000fea0003800000 */
[----:B------:R-:W0:Y:S01]  /*3c30*/  LDCU.64 UR10, c[0x0][0x380] ;  /* 0x00007000ff0a77ac */ /* 0x000e220008000a00 */
[----:B------:R-:W-:Y:S01]  /*3c40*/  IADD3 R14, P0, PT, R0, R9, RZ ;  /* 0x00000009000e7210 */ /* 0x000fe20007f1e0ff */
[----:B------:R-:W-:Y:S01]  /*3c50*/  IMAD.MOV.U32 R12, RZ, RZ, R0 ;  /* 0x000000ffff0c7224 */ /* 0x000fe200078e0000 */
[----:B------:R-:W-:-:S03]  /*3c60*/  LEA.HI R2, R15, 0x1, RZ, 0x18 ;  /* 0x000000010f027811 */ /* 0x000fc600078fc0ff */
[----:B------:R-:W-:Y:S01]  /*3c70*/  IMAD.X R3, RZ, RZ, R10, P0 ;  /* 0x000000ffff037224 */ /* 0x000fe200000e060a */
[----:B------:R-:W-:Y:S02]  /*3c80*/  LOP3.LUT R2, R2, 0x3, RZ, 0xc0, !PT ;  /* 0x0000000302027812 */ /* 0x000fe400078ec0ff */
[----:B------:R-:W-:-:S03]  /*3c90*/  IADD3 R16, P0, PT, R14, UR6, RZ ;  /* 0x000000060e107c10 */ /* 0x000fc6000ff1e0ff */
[----:B------:R-:W-:Y:S01]  /*3ca0*/  IMAD.MOV R4, RZ, RZ, -R2 ;  /* 0x000000ffff047224 */ /* 0x000fe200078e0a02 */
[----:B------:R-:W-:Y:S02]  /*3cb0*/  IADD3.X R18, PT, PT, R3, UR7, RZ, P0, !PT ;  /* 0x0000000703127c10 */ /* 0x000fe400087fe4ff */
[----:B0-----:R-:W-:-:S04]  /*3cc0*/  LEA R13, P1, R14, UR10, 0x2 ;  /* 0x0000000a0e0d7c11 */ /* 0x001fc8000f8210ff */
[----:B------:R-:W-:-:S09]  /*3cd0*/  LEA.HI.X R14, R14, UR11, R3, 0x2, P1 ;  /* 0x0000000b0e0e7c11 */ /* 0x000fd200088f1403 */
.L_x_377:
        /* <DEDUP_REMOVED lines=23> */
.L_x_376:
[----:B------:R-:W-:Y:S05]  /*3e50*/  BSYNC.RECONVERGENT B3 ;  /* 0x0000000000037941 */ /* 0x000fea0003800200 */
.L_x_375:
[----:B------:R-:W-:Y:S01]  /*3e60*/  IADD3 R16, P0, PT, R16, 0x100, RZ ;  /* 0x0000010010107810 */ /* 0x000fe20007f1e0ff */
[----:B------:R-:W-:Y:S02]  /*3e70*/  VIADD R12, R12, 0x100 ;  /* 0x000001000c0c7836 */ /* 0x000fe40000000000 */
[----:B------:R-:W-:Y:S02]  /*3e80*/  IMAD.X R14, RZ, RZ, R14, P3 ;  /* 0x000000ffff0e7224 */ /* 0x000fe400018e060e */
[----:B------:R-:W-:Y:S01]  /*3e90*/  IMAD.X R18, RZ, RZ, R18, P0 ;  /* 0x000000ffff127224 */ /* 0x000fe200000e0612 */
[----:B------:R-:W-:Y:S07]  /*3ea0*/  @P2 BRA `(.L_x_377) ;  /* 0xfffffffc008c2947 */ /* 0x000fee000383ffff */
.L_x_374:
[----:B------:R-:W-:Y:S05]  /*3eb0*/  BSYNC.RECONVERGENT B2 ;  /* 0x0000000000027941 */ /* 0x000fea0003800200 */
.L_x_373:
[----:B------:R-:W-:-:S13]  /*3ec0*/  ISETP.GE.U32.AND P0, PT, R15, 0x300, PT ;  /* 0x000003000f00780c */ /* 0x000fda0003f06070 */
[----:B------:R-:W-:Y:S05]  /*3ed0*/  @!P0 BRA `(.L_x_372) ;  /* 0x0000000400888947 */ /* 0x000fea0003800000 */
[----:B------:R-:W0:Y:S01]  /*3ee0*/  LDC.64 R4, c[0x0][0x380] ;  /* 0x0000e000ff047b82 */ /* 0x000e220000000a00 */
[----:B------:R-:W-:-:S07]  /*3ef0*/  VIADD R12, R12, 0x200 ;  /* 0x000002000c0c7836 */ /* 0x000fce0000000000 */
[----:B------:R-:W1:Y:S02]  /*3f00*/  LDC.64 R2, c[0x0][0x388] ;  /* 0x0000e200ff027b82 */ /* 0x000e640000000a00 */
.L_x_386:
        /* <DEDUP_REMOVED lines=29> */
.L_x_379:
[----:B------:R-:W-:Y:S05]  /*40e0*/  BSYNC.RECONVERGENT B2 ;  /* 0x0000000000027941 */ /* 0x000fea0003800200 */
.L_x_378:
        /* <DEDUP_REMOVED lines=20> */
.L_x_381:
[----:B------:R-:W-:Y:S05]  /*4230*/  BSYNC.RECONVERGENT B2 ;  /* 0x0000000000027941 */ /* 0x000fea0003800200 */
.L_x_380:
        /* <DEDUP_REMOVED lines=20> */
.L_x_383:
[----:B------:R-:W-:Y:S05]  /*4380*/  BSYNC.RECONVERGENT B2 ;  /* 0x0000000000027941 */ /* 0x000fea0003800200 */
.L_x_382:
        /* <DEDUP_REMOVED lines=18> */
.L_x_385:
[----:B------:R-:W-:Y:S05]  /*44b0*/  BSYNC.RECONVERGENT B2 ;  /* 0x0000000000027941 */ /* 0x000fea0003800200 */
.L_x_384:
[C---:B------:R-:W-:Y:S02]  /*44c0*/  VIADD R14, R12.reuse, 0x200 ;  /* 0x000002000c0e7836 */ /* 0x040fe40000000000 */
[----:B------:R-:W-:-:S03]  /*44d0*/  VIADD R12, R12, 0x400 ;  /* 0x000004000c0c7836 */ /* 0x000fc60000000000 */
[----:B------:R-:W-:-:S13]  /*44e0*/  ISETP.GE.AND P0, PT, R14, R11, PT ;  /* 0x0000000b0e00720c */ /* 0x000fda0003f06270 */
[----:B------:R-:W-:Y:S05]  /*44f0*/  @!P0 BRA `(.L_x_386) ;  /* 0xfffffff800848947 */ /* 0x000fea000383ffff */
.L_x_372:
[----:B------:R-:W-:Y:S05]  /*4500*/  BSYNC.RECONVERGENT B1 ;  /* 0x0000000000017941 */ /* 0x000fea0003800200 */
.L_x_371:
        /* <DEDUP_REMOVED lines=22> */
.L_x_388:
[----:B------:R-:W-:Y:S05]  /*4670*/  BSYNC.RECONVERGENT B1 ;  /* 0x0000000000017941 */ /* 0x000fea0003800200 */
.L_x_387:
        /* <DEDUP_REMOVED lines=21> */
.L_x_390:
[----:B------:R-:W-:Y:S05]  /*47d0*/  BSYNC.RECONVERGENT B1 ;  /* 0x0000000000017941 */ /* 0x000fea0003800200 */
.L_x_389:
        /* <DEDUP_REMOVED lines=21> */
.L_x_392:
[----:B------:R-:W-:Y:S05]  /*4930*/  BSYNC.RECONVERGENT B1 ;  /* 0x0000000000017941 */ /* 0x000fea0003800200 */
.L_x_391:
        /* <DEDUP_REMOVED lines=21> */
.L_x_394:
[----:B------:R-:W-:Y:S05]  /*4a90*/  BSYNC.RECONVERGENT B1 ;  /* 0x0000000000017941 */ /* 0x000fea0003800200 */
.L_x_393:
        /* <DEDUP_REMOVED lines=22> */
.L_x_396:
[----:B------:R-:W-:Y:S05]  /*4c00*/  BSYNC.RECONVERGENT B1 ;  /* 0x0000000000017941 */ /* 0x000fea0003800200 */
.L_x_395:
        /* <DEDUP_REMOVED lines=12> */
.L_x_398:
[----:B------:R-:W-:Y:S05]  /*4cd0*/  BSYNC.RECONVERGENT B1 ;  /* 0x0000000000017941 */ /* 0x000fea0003800200 */
.L_x_397:
        /* <DEDUP_REMOVED lines=31> */
.L_x_400:
[----:B------:R-:W-:Y:S05]  /*4ed0*/  BSYNC.RECONVERGENT B1 ;  /* 0x0000000000017941 */ /* 0x000fea0003800200 */
.L_x_399:
        /* <DEDUP_REMOVED lines=18> */
.L_x_402:
[----:B------:R-:W-:Y:S05]  /*5000*/  BSYNC.RECONVERGENT B1 ;  /* 0x0000000000017941 */ /* 0x000fea0003800200 */
.L_x_401:
        /* <DEDUP_REMOVED lines=18> */
.L_x_404:
[----:B------:R-:W-:Y:S05]  /*5130*/  BSYNC.RECONVERGENT B1 ;  /* 0x0000000000017941 */ /* 0x000fea0003800200 */
.L_x_403:
        /* <DEDUP_REMOVED lines=18> */
.L_x_406:
[----:B------:R-:W-:Y:S05]  /*5260*/  BSYNC.RECONVERGENT B1 ;  /* 0x0000000000017941 */ /* 0x000fea0003800200 */
.L_x_405:
        /* <DEDUP_REMOVED lines=18> */
.L_x_408:
[----:B------:R-:W-:Y:S05]  /*5390*/  BSYNC.RECONVERGENT B1 ;  /* 0x0000000000017941 */ /* 0x000fea0003800200 */
.L_x_407:
        /* <DEDUP_REMOVED lines=18> */
.L_x_410:
[----:B------:R-:W-:Y:S05]  /*54c0*/  BSYNC.RECONVERGENT B1 ;  /* 0x0000000000017941 */ /* 0x000fea0003800200 */
.L_x_409:
        /* <DEDUP_REMOVED lines=17> */
.L_x_318:
[----:B------:R-:W-:Y:S05]  /*55e0*/  BSYNC.RECONVERGENT B0 ;  /* 0x0000000000007941 */ /* 0x000fea0003800200 */
.L_x_285:
[----:B------:R-:W-:Y:S05]  /*55f0*/  @P1 EXIT ;  /* 0x000000000000194d */ /* 0x000fea0003800000 */
[----:B0-----:R-:W0:Y:S01]  /*5600*/  LDC.64 R6, c[0x0][0x390] ;  /* 0x0000e400ff067b82 */ /* 0x001e220000000a00 */
[----:B------:R-:W-:Y:S02]  /*5610*/  IMAD.MOV.U32 R5, RZ, RZ, R4 ;  /* 0x000000ffff057224 */ /* 0x000fe400078e0004 */
[----:B------:R-:W-:-:S05]  /*5620*/  IMAD.MOV.U32 R4, RZ, RZ, R3 ;  /* 0x000000ffff047224 */ /* 0x000fca00078e0003 */
[----:B0-----:R-:W-:Y:S04]  /*5630*/  STG.E.64 desc[UR8][R6.64+0x8], R4 ;  /* 0x0000080406007986 */ /* 0x001fe8000c101b08 */
[----:B------:R-:W-:Y:S01]  /*5640*/  STG.E desc[UR8][R6.64], R2 ;  /* 0x0000000206007986 */ /* 0x000fe2000c101908 */
[----:B------:R-:W-:Y:S05]  /*5650*/  EXIT ;  /* 0x000000000000794d */ /* 0x000fea0003800000 */
.L_x_411:
        /* <DEDUP_REMOVED lines=10> */
.L_x_875:


//--------------------- .text._ZN6thrust24THRUST_300001_SM_1000_NS8cuda_cub4core6detail13_kernel_agentINS1_8__reduce11ReduceAgentIPN4cuda3std3__45tupleIJflEEESC_SB_iNS1_9__extrema9arg_min_fIflNS9_4lessIfEEEEEEJSC_SC_iSH_EEEvDpT0_ --------------------------
	.section	.text._ZN6thrust24THRUST_300001_SM_1000_NS8cuda_cub4core6detail13_kernel_agentINS1_8__reduce11ReduceAgentIPN4cuda3std3__45tupleIJflEEESC_SB_iNS1_9__extrema9arg_min_fIflNS9_4lessIfEEEEEEJSC_SC_iSH_EEEvDpT0_,"ax",@progbits
	.align	128
        .global         _ZN6thrust24THRUST_300001_SM_1000_NS8cuda_cub4core6detail13_kernel_agentINS1_8__reduce11ReduceAgentIPN4cuda3std3__45tupleIJflEEESC_SB_iNS1_9__extrema9arg_min_fIflNS9_4lessIfEEEEEEJSC_SC_iSH_EEEvDpT0_
        .type           _ZN6thrust24THRUST_300001_SM_1000_NS8cuda_cub4core6detail13_kernel_agentINS1_8__reduce11ReduceAgentIPN4cuda3std3__45tupleIJflEEESC_SB_iNS1_9__extrema9arg_min_fIflNS9_4lessIfEEEEEEJSC_SC_iSH_EEEvDpT0_,@function
        .size           _ZN6thrust24THRUST_300001_SM_1000_NS8cuda_cub4core6detail13_kernel_agentINS1_8__reduce11ReduceAgentIPN4cuda3std3__45tupleIJflEEESC_SB_iNS1_9__extrema9arg_min_fIflNS9_4lessIfEEEEEEJSC_SC_iSH_EEEvDpT0_,(.L_x_876 - _ZN6thrust24THRUST_300001_SM_1000_NS8cuda_cub4core6detail13_kernel_agentINS1_8__reduce11ReduceAgentIPN4cuda3std3__45tupleIJflEEESC_SB_iNS1_9__extrema9arg_min_fIflNS9_4lessIfEEEEEEJSC_SC_iSH_EEEvDpT0_)
        .other          _ZN6thrust24THRUST_300001_SM_1000_NS8cuda_cub4core6detail13_kernel_agentINS1_8__reduce11ReduceAgentIPN4cuda3std3__45tupleIJflEEESC_SB_iNS1_9__extrema9arg_min_fIflNS9_4lessIfEEEEEEJSC_SC_iSH_EEEvDpT0_,@"STO_CUDA_ENTRY STV_DEFAULT"
_ZN6thrust24THRUST_300001_SM_1000_NS8cuda_cub4core6detail13_kernel_agentINS1_8__reduce11ReduceAgentIPN4cuda3std3__45tupleIJflEEESC_SB_iNS1_9__extrema9arg_min_fIflNS9_4lessIfEEEEEEJSC_SC_iSH_EEEvDpT0_:
.text._ZN6thrust24THRUST_300001_SM_1000_NS8cuda_cub4core6detail13_kernel_agentINS1_8__reduce11ReduceAgentIPN4cuda3std3__45tupleIJflEEESC_SB_iNS1_9__extrema9arg_min_fIflNS9_4lessIfEEEEEEJSC_SC_iSH_EEEvDpT0_:
        /* <DEDUP_REMOVED lines=21> */
.L_x_415:
[----:B0-----:R-:W-:Y:S05]  /*0150*/  BSYNC.RECONVERGENT B1 ;  /* 0x0000000000017941 */ /* 0x001fea0003800200 */
.L_x_414:
        /* <DEDUP_REMOVED lines=15> */
.L_x_422:
        /* <DEDUP_REMOVED lines=24> */
.L_x_421:
[----:B------:R-:W-:Y:S05]  /*03d0*/  BSYNC.RECONVERGENT B3 ;  /* 0x0000000000037941 */ /* 0x000fea0003800200 */
.L_x_420:
[----:B------:R-:W-:Y:S02]  /*03e0*/  IMAD.X R7, RZ, RZ, R7, P3 ;  /* 0x000000ffff077224 */ /* 0x000fe400018e0607 */
[----:B------:R-:W-:Y:S01]  /*03f0*/  VIADD R4, R4, 0x100 ;  /* 0x0000010004047836 */ /* 0x000fe20000000000 */
[----:B------:R-:W-:Y:S06]  /*0400*/  @P2 BRA `(.L_x_422) ;  /* 0xfffffffc00902947 */ /* 0x000fec000383ffff */
.L_x_419:
[----:B------:R-:W-:Y:S05]  /*0410*/  BSYNC.RECONVERGENT B2 ;  /* 0x0000000000027941 */ /* 0x000fea0003800200 */
.L_x_418:
[----:B------:R-:W0:Y:S01]  /*0420*/  LDC.64 R6, c[0x0][0x380] ;  /* 0x0000e000ff067b82 */ /* 0x000e220000000a00 */
[----:B------:R-:W-:-:S13]  /*0430*/  ISETP.GE.U32.AND P0, PT, R14, 0x300, PT ;  /* 0x000003000e00780c */ /* 0x000fda0003f06070 */
[----:B------:R-:W-:Y:S05]  /*0440*/  @!P0 BRA `(.L_x_417) ;  /* 0x0000000400508947 */ /* 0x000fea0003800000 */
.L_x_431:
        /* <DEDUP_REMOVED lines=23> */
.L_x_424:
[----:B------:R-:W-:Y:S05]  /*05c0*/  BSYNC.RECONVERGENT B2 ;  /* 0x0000000000027941 */ /* 0x000fea0003800200 */
.L_x_423:
        /* <DEDUP_REMOVED lines=18> */
.L_x_426:
[----:B------:R-:W-:Y:S05]  /*06f0*/  BSYNC.RECONVERGENT B2 ;  /* 0x0000000000027941 */ /* 0x000fea0003800200 */
.L_x_425:
        /* <DEDUP_REMOVED lines=18> */
.L_x_428:
[----:B------:R-:W-:Y:S05]  /*0820*/  BSYNC.RECONVERGENT B2 ;  /* 0x0000000000027941 */ /* 0x000fea0003800200 */
.L_x_427:
        /* <DEDUP_REMOVED lines=18> */
.L_x_430:
[----:B------:R-:W-:Y:S05]  /*0950*/  BSYNC.RECONVERGENT B2 ;  /* 0x0000000000027941 */ /* 0x000fea0003800200 */
.L_x_429:
[----:B------:R-:W-:-:S05]  /*0960*/  VIADD R4, R4, 0x400 ;  /* 0x0000040004047836 */ /* 0x000fca0000000000 */
[----:B------:R-:W-:-:S13]  /*0970*/  ISETP.GE.AND P0, PT, R4, UR5, PT ;  /* 0x0000000504007c0c */ /* 0x000fda000bf06270 */
[----:B------:R-:W-:Y:S05]  /*0980*/  @!P0 BRA `(.L_x_431) ;  /* 0xfffffff800b08947 */ /* 0x000fea000383ffff */
.L_x_417:
[----:B------:R-:W-:Y:S05]  /*0990*/  BSYNC.RECONVERGENT B1 ;  /* 0x0000000000017941 */ /* 0x000fea0003800200 */
.L_x_416:
        /* <DEDUP_REMOVED lines=25> */
.L_x_434:
[----:B------:R-:W-:Y:S05]  /*0b30*/  BSYNC.RECONVERGENT B1 ;  /* 0x0000000000017941 */ /* 0x000fea0003800200 */
.L_x_433:
        /* <DEDUP_REMOVED lines=21> */
.L_x_436:
[----:B------:R-:W-:Y:S05]  /*0c90*/  BSYNC.RECONVERGENT B1 ;  /* 0x0000000000017941 */ /* 0x000fea0003800200 */
.L_x_435:
        /* <DEDUP_REMOVED lines=21> */
.L_x_438:
[----:B------:R-:W-:Y:S05]  /*0df0*/  BSYNC.RECONVERGENT B1 ;  /* 0x0000000000017941 */ /* 0x000fea0003800200 */
.L_x_437:
        /* <DEDUP_REMOVED lines=21> */
.L_x_440:
[----:B------:R-:W-:Y:S05]  /*0f50*/  BSYNC.RECONVERGENT B1 ;  /* 0x0000000000017941 */ /* 0x000fea0003800200 */
.L_x_439:
        /* <DEDUP_REMOVED lines=22> */
.L_x_442:
[----:B------:R-:W-:Y:S05]  /*10c0*/  BSYNC.RECONVERGENT B1 ;  /* 0x0000000000017941 */ /* 0x000fea0003800200 */
.L_x_441:
        /* <DEDUP_REMOVED lines=12> */
.L_x_444:
[----:B------:R-:W-:Y:S05]  /*1190*/  BSYNC.RECONVERGENT B1 ;  /* 0x0000000000017941 */ /* 0x000fea0003800200 */
.L_x_443:
        /* <DEDUP_REMOVED lines=31> */
.L_x_447:
[----:B------:R-:W-:Y:S05]  /*1390*/  BSYNC.RECONVERGENT B1 ;  /* 0x0000000000017941 */ /* 0x000fea0003800200 */
.L_x_446:
        /* <DEDUP_REMOVED lines=18> */
.L_x_449:
[----:B------:R-:W-:Y:S05]  /*14c0*/  BSYNC.RECONVERGENT B1 ;  /* 0x0000000000017941 */ /* 0x000fea0003800200 */
.L_x_448:
        /* <DEDUP_REMOVED lines=18> */
.L_x_451:
[----:B------:R-:W-:Y:S05]  /*15f0*/  BSYNC.RECONVERGENT B1 ;  /* 0x0000000000017941 */ /* 0x000fea0003800200 */
.L_x_450:
        /* <DEDUP_REMOVED lines=18> */
.L_x_453:
[----:B------:R-:W-:Y:S05]  /*1720*/  BSYNC.RECONVERGENT B1 ;  /* 0x0000000000017941 */ /* 0x000fea0003800200 */
.L_x_452:
        /* <DEDUP_REMOVED lines=18> */
.L_x_455:
[----:B------:R-:W-:Y:S05]  /*1850*/  BSYNC.RECONVERGENT B1 ;  /* 0x0000000000017941 */ /* 0x000fea0003800200 */
.L_x_454:
        /* <DEDUP_REMOVED lines=18> */
.L_x_457:
[----:B------:R-:W-:Y:S05]  /*1980*/  BSYNC.RECONVERGENT B1 ;  /* 0x0000000000017941 */ /* 0x000fea0003800200 */
.L_x_456:
        /* <DEDUP_REMOVED lines=19> */
.L_x_432:
        /* <DEDUP_REMOVED lines=28> */
.L_x_459:
[----:B------:R-:W-:Y:S05]  /*1c80*/  BSYNC.RECONVERGENT B1 ;  /* 0x0000000000017941 */ /* 0x000fea0003800200 */
.L_x_458:
        /* <DEDUP_REMOVED lines=22> */
.L_x_461:
[----:B------:R-:W-:Y:S05]  /*1df0*/  BSYNC.RECONVERGENT B1 ;  /* 0x0000000000017941 */ /* 0x000fea0003800200 */
.L_x_460:
        /* <DEDUP_REMOVED lines=22> */
.L_x_463:
[----:B------:R-:W-:Y:S05]  /*1f60*/  BSYNC.RECONVERGENT B1 ;  /* 0x0000000000017941 */ /* 0x000fea0003800200 */
.L_x_462:
        /* <DEDUP_REMOVED lines=22> */
.L_x_465:
[----:B------:R-:W-:Y:S05]  /*20d0*/  BSYNC.RECONVERGENT B1 ;  /* 0x0000000000017941 */ /* 0x000fea0003800200 */
.L_x_464:
        /* <DEDUP_REMOVED lines=23> */
.L_x_467:
[----:B------:R-:W-:Y:S05]  /*2250*/  BSYNC.RECONVERGENT B1 ;  /* 0x0000000000017941 */ /* 0x000fea0003800200 */
.L_x_466:
        /* <DEDUP_REMOVED lines=12> */
.L_x_469:
[----:B------:R-:W-:Y:S05]  /*2320*/  BSYNC.RECONVERGENT B1 ;  /* 0x0000000000017941 */ /* 0x000fea0003800200 */
.L_x_468:
        /* <DEDUP_REMOVED lines=30> */
.L_x_471:
[----:B------:R-:W-:Y:S05]  /*2510*/  BSYNC.RECONVERGENT B1 ;  /* 0x0000000000017941 */ /* 0x000fea0003800200 */
.L_x_470:
        /* <DEDUP_REMOVED lines=27> */
.L_x_473:
[----:B------:R-:W-:Y:S05]  /*26d0*/  BSYNC.RECONVERGENT B1 ;  /* 0x0000000000017941 */ /* 0x000fea0003800200 */
.L_x_472:
        /* <DEDUP_REMOVED lines=27> */
.L_x_475:
[----:B------:R-:W-:Y:S05]  /*2890*/  BSYNC.RECONVERGENT B1 ;  /* 0x0000000000017941 */ /* 0x000fea0003800200 */
.L_x_474:
        /* <DEDUP_REMOVED lines=27> */
.L_x_477:
[----:B------:R-:W-:Y:S05]  /*2a50*/  BSYNC.RECONVERGENT B1 ;  /* 0x0000000000017941 */ /* 0x000fea0003800200 */
.L_x_476:
        /* <DEDUP_REMOVED lines=27> */
.L_x_479:
[----:B------:R-:W-:Y:S05]  /*2c10*/  BSYNC.RECONVERGENT B1 ;  /* 0x0000000000017941 */ /* 0x000fea0003800200 */
.L_x_478:
        /* <DEDUP_REMOVED lines=27> */
.L_x_481:
[----:B------:R-:W-:Y:S05]  /*2dd0*/  BSYNC.RECONVERGENT B1 ;  /* 0x0000000000017941 */ /* 0x000fea0003800200 */
.L_x_480:
        /* <DEDUP_REMOVED lines=28> */
.L_x_413:
        /* <DEDUP_REMOVED lines=22> */
[-C--:B------:R-:W-:Y:S02]  /*3100*/  @P2 ISETP.LT.U32.AND P1, PT, R14, R8.reuse, PT ;  /* 0x000000080e00220c */ /* 0x080fe40003f21070 */
[CC--:B------:R-:W-:Y:S02]  /*3110*/  @P2 ISETP.GE.AND.EX P0, PT, R15.reuse, R9.reuse, PT, P0 ;  /* 0x000000090f00220c */ /* 0x0c0fe40003f06300 */
[----:B------:R-:W-:Y:S02]  /*3120*/  @P2 ISETP.LT.AND.EX P1, PT, R15, R9, PT, P1 ;  /* 0x000000090f00220c */ /* 0x000fe40003f21310 */
[----:B------:R-:W-:Y:S02]  /*3130*/  @P2 FSEL R19, R18, R11, !P0 ;  /* 0x0000000b12132208 */ /* 0x000fe40004000000 */
[----:B------:R-:W-:-:S02]  /*3140*/  @P2 SEL R11, R14, R8, P1 ;  /* 0x000000080e0b2207 */ /* 0x000fc40000800000 */
[----:B------:R-:W-:-:S03]  /*3150*/  @P2 SEL R14, R15, R9, P1 ;  /* 0x000000090f0e2207 */ /* 0x000fc60000800000 */
[----:B------:R-:W-:Y:S02]  /*3160*/  @P2 IMAD.MOV.U32 R8, RZ, RZ, R11 ;  /* 0x000000ffff082224 */ /* 0x000fe400078e000b */
[----:B------:R-:W-:-:S07]  /*3170*/  @P2 IMAD.MOV.U32 R9, RZ, RZ, R14 ;  /* 0x000000ffff092224 */ /* 0x000fce00078e000e */
.L_x_483:
[----:B------:R-:W-:Y:S05]  /*3180*/  BSYNC.RECONVERGENT B1 ;  /* 0x0000000000017941 */ /* 0x000fea0003800200 */
.L_x_482:
        /* <DEDUP_REMOVED lines=17> */
.L_x_485:
[----:B------:R-:W-:Y:S05]  /*32a0*/  BSYNC.RECONVERGENT B1 ;  /* 0x0000000000017941 */ /* 0x000fea0003800200 */
.L_x_484:
        /* <DEDUP_REMOVED lines=17> */
.L_x_487:
[----:B------:R-:W-:Y:S05]  /*33c0*/  BSYNC.RECONVERGENT B1 ;  /* 0x0000000000017941 */ /* 0x000fea0003800200 */
.L_x_486:
        /* <DEDUP_REMOVED lines=17> */
.L_x_489:
[----:B------:R-:W-:Y:S05]  /*34e0*/  BSYNC.RECONVERGENT B1 ;  /* 0x0000000000017941 */ /* 0x000fea0003800200 */
.L_x_488:
[----:B------:R-:W-:Y:S01]  /*34f0*/  UISETP.GE.U32.AND UP0, UPT, UR4, 0xa00, UPT ;  /* 0x00000a000400788c */ /* 0x000fe2000bf06070 */
[----:B------:R-:W-:-:S08]  /*3500*/  IMAD.MOV.U32 R5, RZ, RZ, 0x500 ;  /* 0x00000500ff057424 */ /* 0x000fd000078e00ff */
[----:B------:R-:W-:Y:S05]  /*3510*/  BRA.U !UP0, `(.L_x_490) ;  /* 0x0000000508b47547 */ /* 0x000fea000b800000 */
[----:B------:R-:W0:Y:S01]  /*3520*/  LDC.64 R6, c[0x0][0x380] ;  /* 0x0000e000ff067b82 */ /* 0x000e220000000a00 */
[----:B------:R-:W-:Y:S01]  /*3530*/  IMAD.MOV.U32 R5, RZ, RZ, 0x500 ;  /* 0x00000500ff057424 */ /* 0x000fe200078e00ff */
[----:B------:R-:W1:Y:S06]  /*3540*/  LDCU UR4, c[0x0][0x390] ;  /* 0x00007200ff0477ac */ /* 0x000e6c0008000800 */
.L_x_501:
[----:B------:R-:W-:-:S04]  /*3550*/  IMAD.IADD R17, R0, 0x1, R5 ;  /* 0x0000000100117824 */ /* 0x000fc800078e0205 */
[----:B0-----:R-:W-:-:S05]  /*3560*/  IMAD.WIDE.U32 R16, R17, 0x10, R6 ;  /* 0x0000001011107825 */ /* 0x001fca00078e0006 */
        /* <DEDUP_REMOVED lines=27> */
.L_x_492:
[----:B-1----:R-:W-:Y:S05]  /*3720*/  BSYNC.RECONVERGENT B1 ;  /* 0x0000000000017941 */ /* 0x002fea0003800200 */
.L_x_491:
        /* <DEDUP_REMOVED lines=17> */
.L_x_494:
[----:B------:R-:W-:Y:S05]  /*3840*/  BSYNC.RECONVERGENT B1 ;  /* 0x0000000000017941 */ /* 0x000fea0003800200 */
.L_x_493:
        /* <DEDUP_REMOVED lines=17> */
.L_x_496:
[----:B------:R-:W-:Y:S05]  /*3960*/  BSYNC.RECONVERGENT B1 ;  /* 0x0000000000017941 */ /* 0x000fea0003800200 */
.L_x_495:
        /* <DEDUP_REMOVED lines=17> */
.L_x_498:
[----:B------:R-:W-:Y:S05]  /*3a80*/  BSYNC.RECONVERGENT B1 ;  /* 0x0000000000017941 */ /* 0x000fea0003800200 */
.L_x_497:
        /* <DEDUP_REMOVED lines=17> */
.L_x_500:
[----:B------:R-:W-:Y:S05]  /*3ba0*/  BSYNC.RECONVERGENT B1 ;  /* 0x0000000000017941 */ /* 0x000fea0003800200 */
.L_x_499:
[C---:B------:R-:W-:Y:S02]  /*3bb0*/  VIADD R8, R5.reuse, 0xa00 ;  /* 0x00000a0005087836 */ /* 0x040fe40000000000 */
[----:B------:R-:W-:-:S03]  /*3bc0*/  VIADD R5, R5, 0x500 ;  /* 0x0000050005057836 */ /* 0x000fc60000000000 */
[----:B------:R-:W-:-:S13]  /*3bd0*/  ISETP.GT.AND P0, PT, R8, UR4, PT ;  /* 0x0000000408007c0c */ /* 0x000fda000bf04270 */
[----:B------:R-:W-:Y:S05]  /*3be0*/  @!P0 BRA `(.L_x_501) ;  /* 0xfffffff800588947 */ /* 0x000fea000383ffff */
.L_x_490:
[----:B------:R-:W-:-:S13]  /*3bf0*/  ISETP.GE.AND P0, PT, R5, UR4, PT ;  /* 0x0000000405007c0c */ /* 0x000fda000bf06270 */
        /* <DEDUP_REMOVED lines=12> */
[----:B------:R-:W0:Y:S01]  /*3cc0*/  LDC.64 R6, c[0x0][0x380] ;  /* 0x0000e000ff067b82 */ /* 0x000e220000000a00 */
[----:B------:R-:W-:Y:S01]  /*3cd0*/  LEA.HI R8, R16, 0x1, RZ, 0x18 ;  /* 0x0000000110087811 */ /* 0x000fe200078fc0ff */
[----:B------:R-:W-:Y:S02]  /*3ce0*/  IMAD.IADD R13, R0, 0x1, R5 ;  /* 0x00000001000d7824 */ /* 0x000fe400078e0205 */
[----:B------:R-:W-:Y:S01]  /*3cf0*/  IMAD.MOV.U32 R10, RZ, RZ, R0 ;  /* 0x000000ffff0a7224 */ /* 0x000fe200078e0000 */
[----:B------:R-:W-:-:S05]  /*3d00*/  LOP3.LUT R8, R8, 0x3, RZ, 0xc0, !PT ;  /* 0x0000000308087812 */ /* 0x000fca00078ec0ff */
[----:B------:R-:W-:-:S07]  /*3d10*/  IMAD.MOV R12, RZ, RZ, -R8 ;  /* 0x000000ffff0c7224 */ /* 0x000fce00078e0a08 */
.L_x_508:
[----:B0-----:R-:W-:-:S05]  /*3d20*/  IMAD.WIDE.U32 R8, R13, 0x10, R6 ;  /* 0x000000100d087825 */ /* 0x001fca00078e0006 */
[----:B------:R-:W2:Y:S01]  /*3d30*/  LDG.E.CONSTANT R19, desc[UR6][R8.64] ;  /* 0x0000000608137981 */ /* 0x000ea2000c1e9900 */
[----:B------:R-:W-:Y:S01]  /*3d40*/  VIADD R12, R12, 0x1 ;  /* 0x000000010c0c7836 */ /* 0x000fe20000000000 */
[----:B------:R-:W-:Y:S04]  /*3d50*/  BSSY.RECONVERGENT B3, `(.L_x_506) ;  /* 0x0000013000037945 */ /* 0x000fe80003800200 */
        /* <DEDUP_REMOVED lines=18> */
.L_x_507:
[----:B------:R-:W-:Y:S05]  /*3e80*/  BSYNC.RECONVERGENT B3 ;  /* 0x0000000000037941 */ /* 0x000fea0003800200 */
.L_x_506:
[----:B------:R-:W-:Y:S02]  /*3e90*/  VIADD R10, R10, 0x100 ;  /* 0x000001000a0a7836 */ /* 0x000fe40000000000 */
[----:B------:R-:W-:Y:S01]  /*3ea0*/  VIADD R13, R13, 0x100 ;  /* 0x000001000d0d7836 */ /* 0x000fe20000000000 */
[----:B------:R-:W-:Y:S06]  /*3eb0*/  @P2 BRA `(.L_x_508) ;  /* 0xfffffffc00982947 */ /* 0x000fec000383ffff */
.L_x_505:
[----:B------:R-:W-:Y:S05]  /*3ec0*/  BSYNC.RECONVERGENT B2 ;  /* 0x0000000000027941 */ /* 0x000fea0003800200 */
.L_x_504:
[----:B------:R-:W-:-:S13]  /*3ed0*/  ISETP.GE.U32.AND P0, PT, R16, 0x300, PT ;  /* 0x000003001000780c */ /* 0x000fda0003f06070 */
[----:B------:R-:W-:Y:S05]  /*3ee0*/  @!P0 BRA `(.L_x_503) ;  /* 0x0000000400808947 */ /* 0x000fea0003800000 */
[----:B------:R-:W0:Y:S01]  /*3ef0*/  LDCU.64 UR8, c[0x0][0x380] ;  /* 0x00007000ff0877ac */ /* 0x000e220008000a00 */
[----:B------:R-:W1:Y:S01]  /*3f00*/  LDC.64 R6, c[0x0][0x380] ;  /* 0x0000e000ff067b82 */ /* 0x000e620000000a00 */
[C---:B------:R-:W-:Y:S01]  /*3f10*/  IADD3 R9, P0, PT, R10.reuse, R5, RZ ;  /* 0x000000050a097210 */ /* 0x040fe20007f1e0ff */
[----:B------:R-:W-:-:S04]  /*3f20*/  IMAD.IADD R13, R10, 0x1, R5 ;  /* 0x000000010a0d7824 */ /* 0x000fc800078e0205 */
[----:B------:R-:W-:Y:S01]  /*3f30*/  IMAD.X R12, RZ, RZ, RZ, P0 ;  /* 0x000000ffff0c7224 */ /* 0x000fe200000e06ff */
[----:B0-----:R-:W-:-:S04]  /*3f40*/  LEA R8, P1, R9, UR8, 0x4 ;  /* 0x0000000809087c11 */ /* 0x001fc8000f8220ff */
[----:B------:R-:W-:Y:S02]  /*3f50*/  IADD3 R8, P0, PT, R8, 0x3008, RZ ;  /* 0x0000300808087810 */ /* 0x000fe40007f1e0ff */
[----:B------:R-:W-:-:S05]  /*3f60*/  LEA.HI.X R9, R9, UR9, R12, 0x4, P1 ;  /* 0x0000000909097c11 */ /* 0x000fca00088f240c */
[----:B------:R-:W-:-:S07]  /*3f70*/  IMAD.X R9, RZ, RZ, R9, P0 ;  /* 0x000000ffff097224 */ /* 0x000fce00000e0609 */
.L_x_517:
[----:B-1----:R-:W-:Y:S01]  /*3f80*/  IMAD.WIDE.U32 R14, R13, 0x10, R6 ;  /* 0x000000100d0e7825 */ /* 0x002fe200078e0006 */
[----:B------:R0:W5:Y:S04]  /*3f90*/  LDG.E.CONSTANT R25, desc[UR6][R8.64+-0x2008] ;  /* 0xffdff80608197981 */ /* 0x000168000c1e9900 */
[----:B------:R-:W2:Y:S04]  /*3fa0*/  LDG.E.CONSTANT R21, desc[UR6][R14.64] ;  /* 0x000000060e157981 */ /* 0x000ea8000c1e9900 */
        /* <DEDUP_REMOVED lines=20> */
.L_x_510:
[----:B------:R-:W-:Y:S05]  /*40f0*/  BSYNC.RECONVERGENT B2 ;  /* 0x0000000000027941 */ /* 0x000fea0003800200 */
.L_x_509:
        /* <DEDUP_REMOVED lines=18> */
.L_x_512:
[----:B------:R-:W-:Y:S05]  /*4220*/  BSYNC.RECONVERGENT B2 ;  /* 0x0000000000027941 */ /* 0x000fea0003800200 */
.L_x_511:
        /* <DEDUP_REMOVED lines=18> */
.L_x_514:
[----:B------:R-:W-:Y:S05]  /*4350*/  BSYNC.RECONVERGENT B2 ;  /* 0x0000000000027941 */ /* 0x000fea0003800200 */
.L_x_513:
        /* <DEDUP_REMOVED lines=18> */
.L_x_516:
[----:B------:R-:W-:Y:S05]  /*4480*/  BSYNC.RECONVERGENT B2 ;  /* 0x0000000000027941 */ /* 0x000fea0003800200 */
.L_x_515:
[----:B------:R-:W-:Y:S01]  /*4490*/  VIADD R10, R10, 0x400 ;  /* 0x000004000a0a7836 */ /* 0x000fe20000000000 */
[----:B------:R-:W-:Y:S01]  /*44a0*/  IADD3 R8, P1, PT, R8, 0x4000, RZ ;  /* 0x0000400008087810 */ /* 0x000fe20007f3e0ff */
[----:B------:R-:W-:-:S03]  /*44b0*/  VIADD R13, R13, 0x400 ;  /* 0x000004000d0d7836 */ /* 0x000fc60000000000 */
[----:B------:R-:W-:Y:S01]  /*44c0*/  ISETP.GE.AND P0, PT, R10, R11, PT ;  /* 0x0000000b0a00720c */ /* 0x000fe20003f06270 */
[----:B------:R-:W-:-:S12]  /*44d0*/  IMAD.X R9, RZ, RZ, R9, P1 ;  /* 0x000000ffff097224 */ /* 0x000fd800008e0609 */
[----:B------:R-:W-:Y:S05]  /*44e0*/  @!P0 BRA `(.L_x_517) ;  /* 0xfffffff800a48947 */ /* 0x000fea000383ffff */
.L_x_503:
[----:B------:R-:W-:Y:S05]  /*44f0*/  BSYNC.RECONVERGENT B1 ;  /* 0x0000000000017941 */ /* 0x000fea0003800200 */
.L_x_502:
        /* <DEDUP_REMOVED lines=22> */
.L_x_519:
[----:B------:R-:W-:Y:S05]  /*4660*/  BSYNC.RECONVERGENT B1 ;  /* 0x0000000000017941 */ /* 0x000fea0003800200 */
.L_x_518:
        /* <DEDUP_REMOVED lines=21> */
.L_x_521:
[----:B------:R-:W-:Y:S05]  /*47c0*/  BSYNC.RECONVERGENT B1 ;  /* 0x0000000000017941 */ /* 0x000fea0003800200 */
.L_x_520:
        /* <DEDUP_REMOVED lines=21> */
.L_x_523:
[----:B------:R-:W-:Y:S05]  /*4920*/  BSYNC.RECONVERGENT B1 ;  /* 0x0000000000017941 */ /* 0x000fea0003800200 */
.L_x_522:
        /* <DEDUP_REMOVED lines=21> */
.L_x_525:
[----:B------:R-:W-:Y:S05]  /*4a80*/  BSYNC.RECONVERGENT B1 ;  /* 0x0000000000017941 */ /* 0x000fea0003800200 */
.L_x_524:
        /* <DEDUP_REMOVED lines=22> */
.L_x_527:
[----:B------:R-:W-:Y:S05]  /*4bf0*/  BSYNC.RECONVERGENT B1 ;  /* 0x0000000000017941 */ /* 0x000fea0003800200 */
.L_x_526:
        /* <DEDUP_REMOVED lines=12> */
.L_x_529:
[----:B------:R-:W-:Y:S05]  /*4cc0*/  BSYNC.RECONVERGENT B1 ;  /* 0x0000000000017941 */ /* 0x000fea0003800200 */
.L_x_528:
        /* <DEDUP_REMOVED lines=31> */
.L_x_531:
[----:B------:R-:W-:Y:S05]  /*4ec0*/  BSYNC.RECONVERGENT B1 ;  /* 0x0000000000017941 */ /* 0x000fea0003800200 */
.L_x_530:
        /* <DEDUP_REMOVED lines=18> */
.L_x_533:
[----:B------:R-:W-:Y:S05]  /*4ff0*/  BSYNC.RECONVERGENT B1 ;  /* 0x0000000000017941 */ /* 0x000fea0003800200 */
.L_x_532:
        /* <DEDUP_REMOVED lines=18> */
.L_x_535:
[----:B------:R-:W-:Y:S05]  /*5120*/  BSYNC.RECONVERGENT B1 ;  /* 0x0000000000017941 */ /* 0x000fea0003800200 */
.L_x_534:
        /* <DEDUP_REMOVED lines=18> */
.L_x_537:
[----:B------:R-:W-:Y:S05]  /*5250*/  BSYNC.RECONVERGENT B1 ;  /* 0x0000000000017941 */ /* 0x000fea0003800200 */
.L_x_536:
        /* <DEDUP_REMOVED lines=18> */
.L_x_539:
[----:B------:R-:W-:Y:S05]  /*5380*/  BSYNC.RECONVERGENT B1 ;  /* 0x0000000000017941 */ /* 0x000fea0003800200 */
.L_x_538:
        /* <DEDUP_REMOVED lines=18> */
.L_x_541:
[----:B------:R-:W-:Y:S05]  /*54b0*/  BSYNC.RECONVERGENT B1 ;  /* 0x0000000000017941 */ /* 0x000fea0003800200 */
.L_x_540:
        /* <DEDUP_REMOVED lines=17> */
.L_x_445:
[----:B------:R-:W-:Y:S05]  /*55d0*/  BSYNC.RECONVERGENT B0 ;  /* 0x0000000000007941 */ /* 0x000fea0003800200 */
.L_x_412:
[----:B------:R-:W-:Y:S05]  /*55e0*/  @P1 EXIT ;  /* 0x000000000000194d */ /* 0x000fea0003800000 */
[----:B0-----:R-:W0:Y:S01]  /*55f0*/  LDC.64 R6, c[0x0][0x388] ;  /* 0x0000e200ff067b82 */ /* 0x001e220000000a00 */
[----:B------:R-:W-:Y:S02]  /*5600*/  IMAD.MOV.U32 R5, RZ, RZ, R4 ;  /* 0x000000ffff057224 */ /* 0x000fe400078e0004 */
[----:B------:R-:W-:-:S05]  /*5610*/  IMAD.MOV.U32 R4, RZ, RZ, R3 ;  /* 0x000000ffff047224 */ /* 0x000fca00078e0003 */
[----:B0-----:R-:W-:Y:S04]  /*5620*/  STG.E.64 desc[UR6][R6.64+0x8], R4 ;  /* 0x0000080406007986 */ /* 0x001fe8000c101b06 */
[----:B------:R-:W-:Y:S01]  /*5630*/  STG.E desc[UR6][R6.64], R2 ;  /* 0x0000000206007986 */ /* 0x000fe2000c101906 */
[----:B------:R-:W-:Y:S05]  /*5640*/  EXIT ;  /* 0x000000000000794d */ /* 0x000fea0003800000 */
.L_x_542:
        /* <DEDUP_REMOVED lines=11> */
.L_x_876:


//--------------------- .text._ZN6thrust24THRUST_300001_SM_1000_NS8cuda_cub4core6detail13_kernel_agentINS1_8__reduce10DrainAgentIiEEJN3cub18CUB_300001_SM_10009GridQueueIjEEiEEEvDpT0_ --------------------------
	.section	.text._ZN6thrust24THRUST_300001_SM_1000_NS8cuda_cub4core6detail13_kernel_agentINS1_8__reduce10DrainAgentIiEEJN3cub18CUB_300001_SM_10009GridQueueIjEEiEEEvDpT0_,"ax",@progbits
	.align	128
        .global         _ZN6thrust24THRUST_300001_SM_1000_NS8cuda_cub4core6detail13_kernel_agentINS1_8__reduce10DrainAgentIiEEJN3cub18CUB_300001_SM_10009GridQueueIjEEiEEEvDpT0_
        .type           _ZN6thrust24THRUST_300001_SM_1000_NS8cuda_cub4core6detail13_kernel_agentINS1_8__reduce10DrainAgentIiEEJN3cub18CUB_300001_SM_10009GridQueueIjEEiEEEvDpT0_,@function
        .size           _ZN6thrust24THRUST_300001_SM_1000_NS8cuda_cub4core6detail13_kernel_agentINS1_8__reduce10DrainAgentIiEEJN3cub18CUB_300001_SM_10009GridQueueIjEEiEEEvDpT0_,(.L_x_877 - _ZN6thrust24THRUST_300001_SM_1000_NS8cuda_cub4core6detail13_kernel_agentINS1_8__reduce10DrainAgentIiEEJN3cub18CUB_300001_SM_10009GridQueueIjEEiEEEvDpT0_)
        .other          _ZN6thrust24THRUST_300001_SM_1000_NS8cuda_cub4core6detail13_kernel_agentINS1_8__reduce10DrainAgentIiEEJN3cub18CUB_300001_SM_10009GridQueueIjEEiEEEvDpT0_,@"STO_CUDA_ENTRY STV_DEFAULT"
_ZN6thrust24THRUST_300001_SM_1000_NS8cuda_cub4core6detail13_kernel_agentINS1_8__reduce10DrainAgentIiEEJN3cub18CUB_300001_SM_10009GridQueueIjEEiEEEvDpT0_:
.text._ZN6thrust24THRUST_300001_SM_1000_NS8cuda_cub4core6detail13_kernel_agentINS1_8__reduce10DrainAgentIiEEJN3cub18CUB_300001_SM_10009GridQueueIjEEiEEEvDpT0_:
[----:B------:R-:W-:Y:S08]  /*0000*/  LDC R1, c[0x0][0x37c] ;  /* 0x0000df00ff017b82 */ /* 0x000ff00000000800 */
[----:B------:R-:W0:Y:S01]  /*0010*/  LDC.64 R2, c[0x0][0x380] ;  /* 0x0000e000ff027b82 */ /* 0x000e220000000a00 */
[----:B------:R-:W0:Y:S07]  /*0020*/  LDCU.64 UR4, c[0x0][0x358] ;  /* 0x00006b00ff0477ac */ /* 0x000e2e0008000a00 */
[----:B------:R-:W1:Y:S01]  /*0030*/  LDC R5, c[0x0][0x388] ;  /* 0x0000e200ff057b82 */ /* 0x000e620000000800 */
[----:B0-----:R-:W-:Y:S04]  /*0040*/  STG.E desc[UR4][R2.64+0x4], RZ ;  /* 0x000004ff02007986 */ /* 0x001fe8000c101904 */
[----:B-1----:R-:W-:Y:S01]  /*0050*/  STG.E desc[UR4][R2.64], R5 ;  /* 0x0000000502007986 */ /* 0x002fe2000c101904 */
[----:B------:R-:W-:Y:S05]  /*0060*/  EXIT ;  /* 0x000000000000794d */ /* 0x000fea0003800000 */
.L_x_543:
        /* <DEDUP_REMOVED lines=9> */
.L_x_877:


//--------------------- .text._ZN6thrust24THRUST_300001_SM_1000_NS8cuda_cub4core6detail13_kernel_agentINS1_8__reduce11ReduceAgentINS0_12zip_iteratorIN4cuda3std3__45tupleIJNS0_10device_ptrIfEENS0_17counting_iteratorIlNS0_11use_defaultESF_SF_EEEEEEEPNSB_IJflEEESJ_iNS1_9__extrema9arg_min_fIflNSA_4lessIfEEEEEEJSI_SK_iN3cub18CUB_300001_SM_100013GridEvenShareIiEENSS_9GridQueueIjEESP_EEEvDpT0_ --------------------------
	.section	.text._ZN6thrust24THRUST_300001_SM_1000_NS8cuda_cub4core6detail13_kernel_agentINS1_8__reduce11ReduceAgentINS0_12zip_iteratorIN4cuda3std3__45tupleIJNS0_10device_ptrIfEENS0_17counting_iteratorIlNS0_11use_defaultESF_SF_EEEEEEEPNSB_IJflEEESJ_iNS1_9__extrema9arg_min_fIflNSA_4lessIfEEEEEEJSI_SK_iN3cub18CUB_300001_SM_100013GridEvenShareIiEENSS_9GridQueueIjEESP_EEEvDpT0_,"ax",@progbits
	.align	128
        .global         _ZN6thrust24THRUST_300001_SM_1000_NS8cuda_cub4core6detail13_kernel_agentINS1_8__reduce11ReduceAgentINS0_12zip_iteratorIN4cuda3std3__45tupleIJNS0_10device_ptrIfEENS0_17counting_iteratorIlNS0_11use_defaultESF_SF_EEEEEEEPNSB_IJflEEESJ_iNS1_9__extrema9arg_min_fIflNSA_4lessIfEEEEEEJSI_SK_iN3cub18CUB_300001_SM_100013GridEvenShareIiEENSS_9GridQueueIjEESP_EEEvDpT0_
        .type           _ZN6thrust24THRUST_300001_SM_1000_NS8cuda_cub4core6detail13_kernel_agentINS1_8__reduce11ReduceAgentINS0_12zip_iteratorIN4cuda3std3__45tupleIJNS0_10device_ptrIfEENS0_17counting_iteratorIlNS0_11use_defaultESF_SF_EEEEEEEPNSB_IJflEEESJ_iNS1_9__extrema9arg_min_fIflNSA_4lessIfEEEEEEJSI_SK_iN3cub18CUB_300001_SM_100013GridEvenShareIiEENSS_9GridQueueIjEESP_EEEvDpT0_,@function
        .size           _ZN6thrust24THRUST_300001_SM_1000_NS8cuda_cub4core6detail13_kernel_agentINS1_8__reduce11ReduceAgentINS0_12zip_iteratorIN4cuda3std3__45tupleIJNS0_10device_ptrIfEENS0_17counting_iteratorIlNS0_11use_defaultESF_SF_EEEEEEEPNSB_IJflEEESJ_iNS1_9__extrema9arg_min_fIflNSA_4lessIfEEEEEEJSI_SK_iN3cub18CUB_300001_SM_100013GridEvenShareIiEENSS_9GridQueueIjEESP_EEEvDpT0_,(.L_x_878 - _ZN6thrust24THRUST_300001_SM_1000_NS8cuda_cub4core6detail13_kernel_agentINS1_8__reduce11ReduceAgentINS0_12zip_iteratorIN4cuda3std3__45tupleIJNS0_10device_ptrIfEENS0_17counting_iteratorIlNS0_11use_defaultESF_SF_EEEEEEEPNSB_IJflEEESJ_iNS1_9__extrema9arg_min_fIflNSA_4lessIfEEEEEEJSI_SK_iN3cub18CUB_300001_SM_100013GridEvenShareIiEENSS_9GridQueueIjEESP_EEEvDpT0_)
        .other          _ZN6thrust24THRUST_300001_SM_1000_NS8cuda_cub4core6detail13_kernel_agentINS1_8__reduce11ReduceAgentINS0_12zip_iteratorIN4cuda3std3__45tupleIJNS0_10device_ptrIfEENS0_17counting_iteratorIlNS0_11use_defaultESF_SF_EEEEEEEPNSB_IJflEEESJ_iNS1_9__extrema9arg_min_fIflNSA_4lessIfEEEEEEJSI_SK_iN3cub18CUB_300001_SM_100013GridEvenShareIiEENSS_9GridQueueIjEESP_EEEvDpT0_,@"STO_CUDA_ENTRY STV_DEFAULT"
_ZN6thrust24THRUST_300001_SM_1000_NS8cuda_cub4core6detail13_kernel_agentINS1_8__reduce11ReduceAgentINS0_12zip_iteratorIN4cuda3std3__45tupleIJNS0_10device_ptrIfEENS0_17counting_iteratorIlNS0_11use_defaultESF_SF_EEEEEEEPNSB_IJflEEESJ_iNS1_9__extrema9arg_min_fIflNSA_4lessIfEEEEEEJSI_SK_iN3cub18CUB_300001_SM_100013GridEvenShareIiEENSS_9GridQueueIjEESP_EEEvDpT0_:
.text._ZN6thrust24THRUST_300001_SM_1000_NS8cuda_cub4core6detail13_kernel_agentINS1_8__reduce11ReduceAgentINS0_12zip_iteratorIN4cuda3std3__45tupleIJNS0_10device_ptrIfEENS0_17counting_iteratorIlNS0_11use_defaultESF_SF_EEEEEEEPNSB_IJflEEESJ_iNS1_9__extrema9arg_min_fIflNSA_4lessIfEEEEEEJSI_SK_iN3cub18CUB_300001_SM_100013GridEvenShareIiEENSS_9GridQueueIjEESP_EEEvDpT0_:
[----:B------:R-:W-:Y:S01]  /*0000*/  LDC R1, c[0x0][0x37c] ;  /* 0x0000df00ff017b82 */ /* 0x000fe20000000800 */
[----:B------:R-:W0:Y:S01]  /*0010*/  S2R R0, SR_CTAID.X ;  /* 0x0000000000007919 */ /* 0x000e220000002500 */
[----:B------:R-:W1:Y:S01]  /*0020*/  LDCU UR4, c[0x0][0x398] ;  /* 0x00007300ff0477ac */ /* 0x000e620008000800 */
[----:B------:R-:W-:Y:S01]  /*0030*/  BSSY.RECONVERGENT B0, `(.L_x_544) ;  /* 0x0000586000007945 */ /* 0x000fe20003800200 */
[----:B------:R-:W2:Y:S01]  /*0040*/  LDCU UR6, c[0x0][0x370] ;  /* 0x00006e00ff0677ac */ /* 0x000ea20008000800 */
[----:B------:R-:W3:Y:S01]  /*0050*/  LDCU.64 UR10, c[0x0][0x358] ;  /* 0x00006b00ff0a77ac */ /* 0x000ee20008000a00 */
[----:B-1----:R-:W-:Y:S01]  /*0060*/  IMAD.U32 R10, RZ, RZ, UR4 ;  /* 0x00000004ff0a7e24 */ /* 0x002fe2000f8e00ff */
[----:B--2---:R-:W-:Y:S01]  /*0070*/  UIMAD UR6, UR6, 0x500, URZ ;  /* 0x00000500060678a4 */ /* 0x004fe2000f8e02ff */
[----:B0-----:R-:W-:-:S04]  /*0080*/  IMAD R11, R0, 0x500, RZ ;  /* 0x00000500000b7824 */ /* 0x001fc800078e02ff */
[----:B------:R-:W-:-:S05]  /*0090*/  VIADD R3, R11, 0x500 ;  /* 0x000005000b037836 */ /* 0x000fca0000000000 */
[----:B------:R-:W-:-:S13]  /*00a0*/  ISETP.GT.AND P0, PT, R3, R10, PT ;  /* 0x0000000a0300720c */ /* 0x000fda0003f04270 */
[----:B---3--:R-:W-:Y:S05]  /*00b0*/  @!P0 BRA `(.L_x_545) ;  /* 0x0000003000088947 */ /* 0x008fea0003800000 */
[----:B------:R-:W0:Y:S01]  /*00c0*/  S2R R2, SR_TID.X ;  /* 0x0000000000027919 */ /* 0x000e220000002100 */
[----:B------:R-:W-:Y:S01]  /*00d0*/  IMAD.IADD R3, R10, 0x1, -R11 ;  /* 0x000000010a037824 */ /* 0x000fe200078e0a0b */
[----:B------:R-:W1:Y:S01]  /*00e0*/  LDCU.64 UR6, c[0x0][0x388] ;  /* 0x00007100ff0677ac */ /* 0x000e620008000a00 */
[----:B------:R-:W-:Y:S01]  /*00f0*/  BSSY.RECONVERGENT B1, `(.L_x_546) ;  /* 0x000000f000017945 */ /* 0x000fe20003800200 */
[----:B------:R-:W-:Y:S01]  /*0100*/  CS2R R6, SRZ ;  /* 0x0000000000067805 */ /* 0x000fe2000001ff00 */
[----:B------:R-:W-:Y:S01]  /*0110*/  IMAD.MOV.U32 R9, RZ, RZ, RZ ;  /* 0x000000ffff097224 */ /* 0x000fe200078e00ff */
[----:B------:R-:W2:Y:S01]  /*0120*/  LDCU.64 UR8, c[0x0][0x388] ;  /* 0x00007100ff0877ac */ /* 0x000ea20008000a00 */
[----:B0-----:R-:W-:Y:S01]  /*0130*/  ISETP.GE.AND P0, PT, R2, R3, PT ;  /* 0x000000030200720c */ /* 0x001fe20003f06270 */
[----:B------:R-:W-:-:S12]  /*0140*/  IMAD.MOV.U32 R8, RZ, RZ, R2 ;  /* 0x000000ffff087224 */ /* 0x000fd800078e0002 */
[----:B-12---:R-:W-:Y:S05]  /*0150*/  @P0 BRA `(.L_x_547) ;  /* 0x0000000000200947 */ /* 0x006fea0003800000 */
[----:B------:R-:W0:Y:S01]  /*0160*/  LDC.64 R4, c[0x0][0x380] ;  /* 0x0000e000ff047b82 */ /* 0x000e220000000a00 */
[----:B------:R-:W-:Y:S01]  /*0170*/  IMAD.IADD R9, R11, 0x1, R2 ;  /* 0x000000010b097824 */ /* 0x000fe200078e0202 */
[----:B------:R-:W1:Y:S03]  /*0180*/  LDCU.64 UR4, c[0x0][0x388] ;  /* 0x00007100ff0477ac */ /* 0x000e660008000a00 */
[----:B0-----:R-:W-:-:S05]  /*0190*/  IMAD.WIDE R4, R9, 0x4, R4 ;  /* 0x0000000409047825 */ /* 0x001fca00078e0204 */
[----:B------:R0:W5:Y:S01]  /*01a0*/  LDG.E R7, desc[UR10][R4.64] ;  /* 0x0000000a04077981 */ /* 0x000162000c1e1900 */
[----:B-1----:R-:W-:Y:S01]  /*01b0*/  IADD3 R6, P0, PT, R9, UR4, RZ ;  /* 0x0000000409067c10 */ /* 0x002fe2000ff1e0ff */
[----:B------:R-:W-:-:S03]  /*01c0*/  VIADD R8, R2, 0x100 ;  /* 0x0000010002087836 */ /* 0x000fc60000000000 */
[----:B------:R-:W-:-:S09]  /*01d0*/  LEA.HI.X.SX32 R9, R9, UR5, 0x1, P0 ;  /* 0x0000000509097c11 */ /* 0x000fd200080f0eff */
.L_x_547:
[----:B------:R-:W-:Y:S05]  /*01e0*/  BSYNC.RECONVERGENT B1 ;  /* 0x0000000000017941 */ /* 0x000fea0003800200 */
.L_x_546:
        /* <DEDUP_REMOVED lines=9> */
[----:B------:R-:W0:Y:S01]  /*0280*/  LDC.64 R4, c[0x0][0x380] ;  /* 0x0000e000ff047b82 */ /* 0x000e220000000a00 */
[----:B------:R-:W-:Y:S01]  /*0290*/  LEA.HI R10, R16, 0x1, RZ, 0x18 ;  /* 0x00000001100a7811 */ /* 0x000fe200078fc0ff */
[----:B------:R-:W-:-:S03]  /*02a0*/  IMAD.IADD R15, R11, 0x1, R8 ;  /* 0x000000010b0f7824 */ /* 0x000fc600078e0208 */
[----:B------:R-:W-:-:S05]  /*02b0*/  LOP3.LUT R10, R10, 0x3, RZ, 0xc0, !PT ;  /* 0x000000030a0a7812 */ /* 0x000fca00078ec0ff */
[----:B------:R-:W-:-:S07]  /*02c0*/  IMAD.MOV R10, RZ, RZ, -R10 ;  /* 0x000000ffff0a7224 */ /* 0x000fce00078e0a0a */
.L_x_554:
[----:B0-----:R-:W-:-:S05]  /*02d0*/  IMAD.WIDE R12, R15, 0x4, R4 ;  /* 0x000000040f0c7825 */ /* 0x001fca00078e0204 */
[----:B------:R-:W2:Y:S01]  /*02e0*/  LDG.E R20, desc[UR10][R12.64] ;  /* 0x0000000a0c147981 */ /* 0x000ea2000c1e1900 */
[----:B------:R-:W-:Y:S01]  /*02f0*/  VIADD R10, R10, 0x1 ;  /* 0x000000010a0a7836 */ /* 0x000fe20000000000 */
[C---:B------:R-:W-:Y:S01]  /*0300*/  IADD3 R18, P1, PT, R15.reuse, UR6, RZ ;  /* 0x000000060f127c10 */ /* 0x040fe2000ff3e0ff */
[----:B------:R-:W-:Y:S03]  /*0310*/  BSSY.RECONVERGENT B3, `(.L_x_552) ;  /* 0x0000013000037945 */ /* 0x000fe60003800200 */
[----:B------:R-:W-:Y:S02]  /*0320*/  ISETP.NE.AND P2, PT, R10, RZ, PT ;  /* 0x000000ff0a00720c */ /* 0x000fe40003f45270 */
[----:B------:R-:W-:Y:S02]  /*0330*/  LEA.HI.X.SX32 R17, R15, UR7, 0x1, P1 ;  /* 0x000000070f117c11 */ /* 0x000fe400088f0eff */
        /* <DEDUP_REMOVED lines=10> */
[C---:B------:R-:W-:Y:S02]  /*03e0*/  @P3 ISETP.LT.U32.AND P1, PT, R13.reuse, R18, PT ;  /* 0x000000120d00320c */ /* 0x040fe40003f21070 */
[CC--:B------:R-:W-:Y:S02]  /*03f0*/  @P3 ISETP.GE.AND.EX P0, PT, R14.reuse, R17.reuse, PT, P0 ;  /* 0x000000110e00320c */ /* 0x0c0fe40003f06300 */
[----:B------:R-:W-:Y:S02]  /*0400*/  @P3 ISETP.LT.AND.EX P1, PT, R14, R17, PT, P1 ;  /* 0x000000110e00320c */ /* 0x000fe40003f21310 */
[----:B------:R-:W-:Y:S02]  /*0410*/  @P3 FSEL R7, R12, R20, !P0 ;  /* 0x000000140c073208 */ /* 0x000fe40004000000 */
[----:B------:R-:W-:-:S02]  /*0420*/  @P3 SEL R6, R13, R18, P1 ;  /* 0x000000120d063207 */ /* 0x000fc40000800000 */
[----:B------:R-:W-:-:S07]  /*0430*/  @P3 SEL R9, R14, R17, P1 ;  /* 0x000000110e093207 */ /* 0x000fce0000800000 */
.L_x_553:
[----:B------:R-:W-:Y:S05]  /*0440*/  BSYNC.RECONVERGENT B3 ;  /* 0x0000000000037941 */ /* 0x000fea0003800200 */
.L_x_552:
[----:B------:R-:W-:Y:S02]  /*0450*/  VIADD R8, R8, 0x100 ;  /* 0x0000010008087836 */ /* 0x000fe40000000000 */
[----:B------:R-:W-:Y:S01]  /*0460*/  VIADD R15, R15, 0x100 ;  /* 0x000001000f0f7836 */ /* 0x000fe20000000000 */
[----:B------:R-:W-:Y:S06]  /*0470*/  @P2 BRA `(.L_x_554) ;  /* 0xfffffffc00942947 */ /* 0x000fec000383ffff */
.L_x_551:
[----:B------:R-:W-:Y:S05]  /*0480*/  BSYNC.RECONVERGENT B2 ;  /* 0x0000000000027941 */ /* 0x000fea0003800200 */
.L_x_550:
[----:B------:R-:W-:-:S13]  /*0490*/  ISETP.GE.U32.AND P0, PT, R16, 0x300, PT ;  /* 0x000003001000780c */ /* 0x000fda0003f06070 */
[----:B------:R-:W-:Y:S05]  /*04a0*/  @!P0 BRA `(.L_x_549) ;  /* 0x00000004008c8947 */ /* 0x000fea0003800000 */
[----:B------:R-:W0:Y:S01]  /*04b0*/  LDC.64 R4, c[0x0][0x380] ;  /* 0x0000e000ff047b82 */ /* 0x000e220000000a00 */
[----:B------:R-:W-:-:S04]  /*04c0*/  IMAD.IADD R11, R11, 0x1, R8 ;  /* 0x000000010b0b7824 */ /* 0x000fc800078e0208 */
[C---:B------:R-:W-:Y:S02]  /*04d0*/  VIADD R19, R11.reuse, 0x100 ;  /* 0x000001000b137836 */ /* 0x040fe40000000000 */
[C---:B------:R-:W-:Y:S02]  /*04e0*/  VIADD R18, R11.reuse, 0x200 ;  /* 0x000002000b127836 */ /* 0x040fe40000000000 */
[----:B------:R-:W-:Y:S01]  /*04f0*/  VIADD R20, R11, 0x300 ;  /* 0x000003000b147836 */ /* 0x000fe20000000000 */
[----:B0-----:R-:W-:-:S05]  /*0500*/  IADD3 R4, P0, PT, R4, 0x800, RZ ;  /* 0x0000080004047810 */ /* 0x001fca0007f1e0ff */
[----:B------:R-:W-:-:S08]  /*0510*/  IMAD.X R5, RZ, RZ, R5, P0 ;  /* 0x000000ffff057224 */ /* 0x000fd000000e0605 */
.L_x_563:
[----:B------:R-:W-:-:S05]  /*0520*/  IMAD.WIDE R14, R11, 0x4, R4 ;  /* 0x000000040b0e7825 */ /* 0x000fca00078e0204 */
[----:B------:R-:W2:Y:S04]  /*0530*/  LDG.E R24, desc[UR10][R14.64+-0x800] ;  /* 0xfff8000a0e187981 */ /* 0x000ea8000c1e1900 */
[----:B-----5:R0:W5:Y:S04]  /*0540*/  LDG.E R26, desc[UR10][R14.64+-0x400] ;  /* 0xfffc000a0e1a7981 */ /* 0x020168000c1e1900 */
[----:B------:R0:W5:Y:S04]  /*0550*/  LDG.E R10, desc[UR10][R14.64] ;  /* 0x0000000a0e0a7981 */ /* 0x000168000c1e1900 */
[----:B------:R0:W5:Y:S01]  /*0560*/  LDG.E R12, desc[UR10][R14.64+0x400] ;  /* 0x0004000a0e0c7981 */ /* 0x000162000c1e1900 */
[----:B------:R-:W-:Y:S01]  /*0570*/  IADD3 R21, P1, PT, R11, UR8, RZ ;  /* 0x000000080b157c10 */ /* 0x000fe2000ff3e0ff */
[----:B------:R-:W-:Y:S01]  /*0580*/  BSSY.RECONVERGENT B2, `(.L_x_555) ;  /* 0x0000012000027945 */ /* 0x000fe20003800200 */
[----:B------:R-:W-:-:S02]  /*0590*/  IMAD.MOV.U32 R16, RZ, RZ, R6 ;  /* 0x000000ffff107224 */ /* 0x000fc400078e0006 */
[----:B------:R-:W-:Y:S01]  /*05a0*/  IMAD.MOV.U32 R17, RZ, RZ, R9 ;  /* 0x000000ffff117224 */ /* 0x000fe200078e0009 */
[----:B------:R-:W-:Y:S01]  /*05b0*/  LEA.HI.X.SX32 R22, R11, UR9, 0x1, P1 ;  /* 0x000000090b167c11 */ /* 0x000fe200088f0eff */
[----:B------:R-:W-:Y:S01]  /*05c0*/  IMAD.MOV.U32 R13, RZ, RZ, R7 ;  /* 0x000000ffff0d7224 */ /* 0x000fe200078e0007 */
        /* <DEDUP_REMOVED lines=13> */
.L_x_556:
[----:B------:R-:W-:Y:S05]  /*06a0*/  BSYNC.RECONVERGENT B2 ;  /* 0x0000000000027941 */ /* 0x000fea0003800200 */
.L_x_555:
[----:B-----5:R-:W-:Y:S01]  /*06b0*/  FSETP.GEU.AND P0, PT, R13, R26, PT ;  /* 0x0000001a0d00720b */ /* 0x020fe20003f0e000 */
[----:B------:R-:W-:Y:S01]  /*06c0*/  BSSY.RECONVERGENT B2, `(.L_x_557) ;  /* 0x0000012000027945 */ /* 0x000fe20003800200 */
[C---:B------:R-:W-:Y:S01]  /*06d0*/  IADD3 R15, P1, PT, R19.reuse, UR8, RZ ;  /* 0x00000008130f7c10 */ /* 0x040fe2000ff3e0ff */
[----:B------:R-:W-:Y:S02]  /*06e0*/  IMAD.MOV.U32 R6, RZ, RZ, R16 ;  /* 0x000000ffff067224 */ /* 0x000fe400078e0010 */
[----:B------:R-:W-:Y:S01]  /*06f0*/  IMAD.MOV.U32 R9, RZ, RZ, R17 ;  /* 0x000000ffff097224 */ /* 0x000fe200078e0011 */
[----:B------:R-:W-:Y:S01]  /*0700*/  LEA.HI.X.SX32 R14, R19, UR9, 0x1, P1 ;  /* 0x00000009130e7c11 */ /* 0x000fe200088f0eff */
        /* <DEDUP_REMOVED lines=13> */
.L_x_558:
[----:B------:R-:W-:Y:S05]  /*07e0*/  BSYNC.RECONVERGENT B2 ;  /* 0x0000000000027941 */ /* 0x000fea0003800200 */
.L_x_557:
[----:B------:R-:W-:Y:S01]  /*07f0*/  FSETP.GEU.AND P0, PT, R7, R10, PT ;  /* 0x0000000a0700720b */ /* 0x000fe20003f0e000 */
[----:B------:R-:W-:Y:S01]  /*0800*/  BSSY.RECONVERGENT B2, `(.L_x_559) ;  /* 0x0000013000027945 */ /* 0x000fe20003800200 */
[----:B------:R-:W-:Y:S01]  /*0810*/  IADD3 R17, P1, PT, R18, UR8, RZ ;  /* 0x0000000812117c10 */ /* 0x000fe2000ff3e0ff */
[----:B------:R-:W-:Y:S01]  /*0820*/  IMAD.MOV.U32 R14, RZ, RZ, R6 ;  /* 0x000000ffff0e7224 */ /* 0x000fe200078e0006 */
[----:B------:R-:W-:Y:S01]  /*0830*/  IADD3 R21, P2, PT, R20, UR8, RZ ;  /* 0x0000000814157c10 */ /* 0x000fe2000ff5e0ff */
        /* <DEDUP_REMOVED lines=15> */
.L_x_560:
[----:B------:R-:W-:Y:S05]  /*0930*/  BSYNC.RECONVERGENT B2 ;  /* 0x0000000000027941 */ /* 0x000fea0003800200 */
.L_x_559:
[----:B------:R-:W-:Y:S01]  /*0940*/  FSETP.GEU.AND P0, PT, R13, R12, PT ;  /* 0x0000000c0d00720b */ /* 0x000fe20003f0e000 */
[----:B------:R-:W-:Y:S01]  /*0950*/  BSSY.RECONVERGENT B2, `(.L_x_561) ;  /* 0x0000011000027945 */ /* 0x000fe20003800200 */
[----:B------:R-:W-:Y:S01]  /*0960*/  LEA.HI.X.SX32 R10, R20, UR9, 0x1, P2 ;  /* 0x00000009140a7c11 */ /* 0x000fe200090f0eff */
        /* <DEDUP_REMOVED lines=15> */
.L_x_562:
[----:B------:R-:W-:Y:S05]  /*0a60*/  BSYNC.RECONVERGENT B2 ;  /* 0x0000000000027941 */ /* 0x000fea0003800200 */
.L_x_561:
[----:B------:R-:W-:Y:S02]  /*0a70*/  VIADD R8, R8, 0x400 ;  /* 0x0000040008087836 */ /* 0x000fe40000000000 */
[----:B------:R-:W-:Y:S02]  /*0a80*/  VIADD R19, R19, 0x400 ;  /* 0x0000040013137836 */ /* 0x000fe40000000000 */
[----:B------:R-:W-:Y:S01]  /*0a90*/  VIADD R18, R18, 0x400 ;  /* 0x0000040012127836 */ /* 0x000fe20000000000 */
[----:B------:R-:W-:Y:S01]  /*0aa0*/  ISETP.GE.AND P0, PT, R8, R3, PT ;  /* 0x000000030800720c */ /* 0x000fe20003f06270 */
[----:B------:R-:W-:Y:S02]  /*0ab0*/  VIADD R20, R20, 0x400 ;  /* 0x0000040014147836 */ /* 0x000fe40000000000 */
[----:B------:R-:W-:-:S10]  /*0ac0*/  VIADD R11, R11, 0x400 ;  /* 0x000004000b0b7836 */ /* 0x000fd40000000000 */
[----:B------:R-:W-:Y:S05]  /*0ad0*/  @!P0 BRA `(.L_x_563) ;  /* 0xfffffff800908947 */ /* 0x000fea000383ffff */
.L_x_549:
[----:B------:R-:W-:Y:S05]  /*0ae0*/  BSYNC.RECONVERGENT B1 ;  /* 0x0000000000017941 */ /* 0x000fea0003800200 */
.L_x_548:
[----:B------:R-:W-:-:S13]  /*0af0*/  ISETP.GE.AND P0, PT, R3, 0x100, PT ;  /* 0x000001000300780c */ /* 0x000fda0003f06270 */
[----:B------:R-:W-:Y:S05]  /*0b00*/  @!P0 BRA `(.L_x_564) ;  /* 0x00000010003c8947 */ /* 0x000fea0003800000 */
[----:B------:R-:W1:Y:S01]  /*0b10*/  S2R R13, SR_LANEID ;  /* 0x00000000000d7919 */ /* 0x000e620000000000 */
[----:B------:R-:W-:Y:S01]  /*0b20*/  BSSY.RECONVERGENT B1, `(.L_x_565) ;  /* 0x0000015000017945 */ /* 0x000fe20003800200 */
[----:B0-----:R-:W-:Y:S01]  /*0b30*/  IMAD.MOV.U32 R5, RZ, RZ, R6 ;  /* 0x000000ffff057224 */ /* 0x001fe200078e0006 */
[----:B-----5:R-:W0:Y:S01]  /*0b40*/  SHFL.DOWN PT, R4, R7, 0x1, 0x1f ;  /* 0x08201f0007047f89 */ /* 0x020e2200000e0000 */
        /* <DEDUP_REMOVED lines=18> */
.L_x_566:
[----:B------:R-:W-:Y:S05]  /*0c70*/  BSYNC.RECONVERGENT B1 ;  /* 0x0000000000017941 */ /* 0x000fea0003800200 */
.L_x_565:
        /* <DEDUP_REMOVED lines=21> */
.L_x_568:
[----:B------:R-:W-:Y:S05]  /*0dd0*/  BSYNC.RECONVERGENT B1 ;  /* 0x0000000000017941 */ /* 0x000fea0003800200 */
.L_x_567:
        /* <DEDUP_REMOVED lines=21> */
.L_x_570:
[----:B------:R-:W-:Y:S05]  /*0f30*/  BSYNC.RECONVERGENT B1 ;  /* 0x0000000000017941 */ /* 0x000fea0003800200 */
.L_x_569:
        /* <DEDUP_REMOVED lines=21> */
.L_x_572:
[----:B------:R-:W-:Y:S05]  /*1090*/  BSYNC.RECONVERGENT B1 ;  /* 0x0000000000017941 */ /* 0x000fea0003800200 */
.L_x_571:
        /* <DEDUP_REMOVED lines=22> */
.L_x_574:
[----:B------:R-:W-:Y:S05]  /*1200*/  BSYNC.RECONVERGENT B1 ;  /* 0x0000000000017941 */ /* 0x000fea0003800200 */
.L_x_573:
        /* <DEDUP_REMOVED lines=12> */
.L_x_576:
[----:B------:R-:W-:Y:S05]  /*12d0*/  BSYNC.RECONVERGENT B1 ;  /* 0x0000000000017941 */ /* 0x000fea0003800200 */
.L_x_575:
        /* <DEDUP_REMOVED lines=31> */
.L_x_579:
[----:B------:R-:W-:Y:S05]  /*14d0*/  BSYNC.RECONVERGENT B1 ;  /* 0x0000000000017941 */ /* 0x000fea0003800200 */
.L_x_578:
        /* <DEDUP_REMOVED lines=18> */
.L_x_581:
[----:B------:R-:W-:Y:S05]  /*1600*/  BSYNC.RECONVERGENT B1 ;  /* 0x0000000000017941 */ /* 0x000fea0003800200 */
.L_x_580:
        /* <DEDUP_REMOVED lines=18> */
.L_x_583:
[----:B------:R-:W-:Y:S05]  /*1730*/  BSYNC.RECONVERGENT B1 ;  /* 0x0000000000017941 */ /* 0x000fea0003800200 */
.L_x_582:
        /* <DEDUP_REMOVED lines=18> */
.L_x_585:
[----:B------:R-:W-:Y:S05]  /*1860*/  BSYNC.RECONVERGENT B1 ;  /* 0x0000000000017941 */ /* 0x000fea0003800200 */
.L_x_584:
        /* <DEDUP_REMOVED lines=18> */
.L_x_587:
[----:B------:R-:W-:Y:S05]  /*1990*/  BSYNC.RECONVERGENT B1 ;  /* 0x0000000000017941 */ /* 0x000fea0003800200 */
.L_x_586:
        /* <DEDUP_REMOVED lines=18> */
.L_x_589:
[----:B------:R-:W-:Y:S05]  /*1ac0*/  BSYNC.RECONVERGENT B1 ;  /* 0x0000000000017941 */ /* 0x000fea0003800200 */
.L_x_588:
        /* <DEDUP_REMOVED lines=19> */
.L_x_564:
[----:B0-----:R-:W-:Y:S01]  /*1c00*/  LOP3.LUT R4, R2, 0x3e0, RZ, 0xc0, !PT ;  /* 0x000003e002047812 */ /* 0x001fe200078ec0ff */
[----:B------:R-:W-:Y:S01]  /*1c10*/  BSSY.RECONVERGENT B1, `(.L_x_590) ;  /* 0x000001b000017945 */ /* 0x000fe20003800200 */
[----:B-----5:R-:W-:Y:S02]  /*1c20*/  IMAD.MOV.U32 R5, RZ, RZ, R7 ;  /* 0x000000ffff057224 */ /* 0x020fe400078e0007 */
[----:B------:R-:W-:Y:S02]  /*1c30*/  IMAD.MOV.U32 R13, RZ, RZ, R6 ;  /* 0x000000ffff0d7224 */ /* 0x000fe400078e0006 */
[----:B------:R-:W-:Y:S01]  /*1c40*/  VIADD R8, R4, 0x20 ;  /* 0x0000002004087836 */ /* 0x000fe20000000000 */
[----:B------:R-:W-:Y:S01]  /*1c50*/  LOP3.LUT R4, RZ, R4, RZ, 0x33, !PT ;  /* 0x00000004ff047212 */ /* 0x000fe200078e33ff */
[----:B------:R-:W-:-:S03]  /*1c60*/  IMAD.MOV.U32 R15, RZ, RZ, R9 ;  /* 0x000000ffff0f7224 */ /* 0x000fc600078e0009 */
[----:B------:R-:W-:Y:S01]  /*1c70*/  ISETP.GT.AND P0, PT, R8, R3, PT ;  /* 0x000000030800720c */ /* 0x000fe20003f04270 */
[----:B------:R-:W-:-:S05]  /*1c80*/  IMAD.IADD R4, R3, 0x1, R4 ;  /* 0x0000000103047824 */ /* 0x000fca00078e0204 */
        /* <DEDUP_REMOVED lines=19> */
.L_x_591:
[----:B------:R-:W-:Y:S05]  /*1dc0*/  BSYNC.RECONVERGENT B1 ;  /* 0x0000000000017941 */ /* 0x000fea0003800200 */
.L_x_590:
        /* <DEDUP_REMOVED lines=22> */
.L_x_593:
[----:B------:R-:W-:Y:S05]  /*1f30*/  BSYNC.RECONVERGENT B1 ;  /* 0x0000000000017941 */ /* 0x000fea0003800200 */
.L_x_592:
        /* <DEDUP_REMOVED lines=22> */
.L_x_595:
[----:B------:R-:W-:Y:S05]  /*20a0*/  BSYNC.RECONVERGENT B1 ;  /* 0x0000000000017941 */ /* 0x000fea0003800200 */
.L_x_594:
        /* <DEDUP_REMOVED lines=22> */
.L_x_597:
[----:B------:R-:W-:Y:S05]  /*2210*/  BSYNC.RECONVERGENT B1 ;  /* 0x0000000000017941 */ /* 0x000fea0003800200 */
.L_x_596:
        /* <DEDUP_REMOVED lines=23> */
.L_x_599:
[----:B------:R-:W-:Y:S05]  /*2390*/  BSYNC.RECONVERGENT B1 ;  /* 0x0000000000017941 */ /* 0x000fea0003800200 */
.L_x_598:
        /* <DEDUP_REMOVED lines=12> */
.L_x_601:
[----:B------:R-:W-:Y:S05]  /*2460*/  BSYNC.RECONVERGENT B1 ;  /* 0x0000000000017941 */ /* 0x000fea0003800200 */
.L_x_600:
[----:B------:R-:W-:Y:S01]  /*2470*/  BAR.SYNC.DEFER_BLOCKING 0x0 ;  /* 0x0000000000007b1d */ /* 0x000fe20000010000 */
[----:B------:R-:W-:-:S13]  /*2480*/  ISETP.NE.AND P2, PT, R2, RZ, PT ;  /* 0x000000ff0200720c */ /* 0x000fda0003f45270 */
[----:B------:R-:W-:Y:S05]  /*2490*/  @P2 BRA `(.L_x_577) ;  /* 0x0000003000fc2947 */ /* 0x000fea0003800000 */
[C---:B------:R-:W-:Y:S01]  /*24a0*/  ISETP.GE.AND P0, PT, R3.reuse, 0x21, PT ;  /* 0x000000210300780c */ /* 0x040fe20003f06270 */
[----:B------:R-:W-:Y:S01]  /*24b0*/  IMAD.MOV.U32 R2, RZ, RZ, R6 ;  /* 0x000000ffff027224 */ /* 0x000fe200078e0006 */
[C---:B------:R-:W-:Y:S01]  /*24c0*/  ISETP.GE.AND P5, PT, R3.reuse, 0x41, PT ;  /* 0x000000410300780c */ /* 0x040fe20003fa6270 */
[----:B0-----:R-:W-:Y:S01]  /*24d0*/  IMAD.MOV.U32 R9, RZ, RZ, R5 ;  /* 0x000000ffff097224 */ /* 0x001fe200078e0005 */
        /* <DEDUP_REMOVED lines=26> */
.L_x_603:
[----:B------:R-:W-:Y:S05]  /*2680*/  BSYNC.RECONVERGENT B1 ;  /* 0x0000000000017941 */ /* 0x000fea0003800200 */
.L_x_602:
        /* <DEDUP_REMOVED lines=26> */
.L_x_605:
[----:B------:R-:W-:Y:S05]  /*2830*/  BSYNC.RECONVERGENT B1 ;  /* 0x0000000000017941 */ /* 0x000fea0003800200 */
.L_x_604:
        /* <DEDUP_REMOVED lines=29> */
.L_x_607:
[----:B------:R-:W-:Y:S05]  /*2a10*/  BSYNC.RECONVERGENT B1 ;  /* 0x0000000000017941 */ /* 0x000fea0003800200 */
.L_x_606:
        /* <DEDUP_REMOVED lines=26> */
.L_x_609:
[----:B------:R-:W-:Y:S05]  /*2bc0*/  BSYNC.RECONVERGENT B1 ;  /* 0x0000000000017941 */ /* 0x000fea0003800200 */
.L_x_608:
        /* <DEDUP_REMOVED lines=26> */
.L_x_611:
[----:B------:R-:W-:Y:S05]  /*2d70*/  BSYNC.RECONVERGENT B1 ;  /* 0x0000000000017941 */ /* 0x000fea0003800200 */
.L_x_610:
        /* <DEDUP_REMOVED lines=26> */
.L_x_613:
[----:B------:R-:W-:Y:S05]  /*2f20*/  BSYNC.RECONVERGENT B1 ;  /* 0x0000000000017941 */ /* 0x000fea0003800200 */
.L_x_612:
[----:B------:R-:W-:Y:S02]  /*2f30*/  IMAD.MOV.U32 R6, RZ, RZ, R3 ;  /* 0x000000ffff067224 */ /* 0x000fe400078e0003 */
[----:B------:R-:W-:Y:S02]  /*2f40*/  IMAD.MOV.U32 R5, RZ, RZ, R7 ;  /* 0x000000ffff057224 */ /* 0x000fe400078e0007 */
[----:B------:R-:W-:Y:S01]  /*2f50*/  IMAD.MOV.U32 R4, RZ, RZ, R8 ;  /* 0x000000ffff047224 */ /* 0x000fe200078e0008 */
[----:B------:R-:W-:Y:S06]  /*2f60*/  @!P6 BRA `(.L_x_577) ;  /* 0x000000280048e947 */ /* 0x000fec0003800000 */
        /* <DEDUP_REMOVED lines=23> */
.L_x_545:
[----:B------:R-:W0:Y:S01]  /*30e0*/  S2R R2, SR_TID.X ;  /* 0x0000000000027919 */ /* 0x000e220000002100 */
[----:B------:R-:W1:Y:S01]  /*30f0*/  LDCU.128 UR12, c[0x0][0x380] ;  /* 0x00007000ff0c77ac */ /* 0x000e620008000c00 */
[----:B------:R-:W-:Y:S02]  /*3100*/  SHF.R.S32.HI R12, RZ, 0x1f, R11 ;  /* 0x0000001fff0c7819 */ /* 0x000fe4000001140b */
[----:B0-----:R-:W-:-:S04]  /*3110*/  IADD3 R3, P0, PT, R11, R2, RZ ;  /* 0x000000020b037210 */ /* 0x001fc80007f1e0ff */
[----:B-1----:R-:W-:Y:S01]  /*3120*/  LEA R4, P1, R3, UR12, 0x2 ;  /* 0x0000000c03047c11 */ /* 0x002fe2000f8210ff */
[----:B------:R-:W-:-:S05]  /*3130*/  IMAD.X R6, RZ, RZ, R12, P0 ;  /* 0x000000ffff067224 */ /* 0x000fca00000e060c */
[----:B------:R-:W-:-:S05]  /*3140*/  LEA.HI.X R5, R3, UR13, R6, 0x2, P1 ;  /* 0x0000000d03057c11 */ /* 0x000fca00088f1406 */
[----:B------:R-:W2:Y:S04]  /*3150*/  LDG.E R3, desc[UR10][R4.64] ;  /* 0x0000000a04037981 */ /* 0x000ea8000c1e1900 */
[----:B------:R-:W2:Y:S04]  /*3160*/  LDG.E R6, desc[UR10][R4.64+0x400] ;  /* 0x0004000a04067981 */ /* 0x000ea8000c1e1900 */
[----:B------:R-:W3:Y:S04]  /*3170*/  LDG.E R7, desc[UR10][R4.64+0x800] ;  /* 0x0008000a04077981 */ /* 0x000ee8000c1e1900 */
[----:B------:R-:W4:Y:S01]  /*3180*/  LDG.E R8, desc[UR10][R4.64+0xc00] ;  /* 0x000c000a04087981 */ /* 0x000f22000c1e1900 */
[C---:B------:R-:W-:Y:S01]  /*3190*/  VIADD R13, R2.reuse, 0x100 ;  /* 0x00000100020d7836 */ /* 0x040fe20000000000 */
[----:B------:R-:W-:Y:S01]  /*31a0*/  IADD3 R11, P3, PT, R11, UR14, RZ ;  /* 0x0000000e0b0b7c10 */ /* 0x000fe2000ff7e0ff */
[----:B------:R-:W-:Y:S01]  /*31b0*/  UMOV UR4, URZ ;  /* 0x000000ff00047c82 */ /* 0x000fe20008000000 */
[----:B------:R-:W-:Y:S01]  /*31c0*/  BSSY.RECONVERGENT B1, `(.L_x_614) ;  /* 0x0000013000017945 */ /* 0x000fe20003800200 */
[----:B------:R0:W5:Y:S02]  /*31d0*/  LDG.E R9, desc[UR10][R4.64+0x1000] ;  /* 0x0010000a04097981 */ /* 0x000164000c1e1900 */
[----:B0-----:R-:W-:-:S02]  /*31e0*/  LOP3.LUT R4, R2, 0x400, RZ, 0xfc, !PT ;  /* 0x0000040002047812 */ /* 0x001fc400078efcff */
[----:B--2---:R-:W-:-:S04]  /*31f0*/  FSETP.GEU.AND P0, PT, R6, R3, PT ;  /* 0x000000030600720b */ /* 0x004fc80003f0e000 */
[----:B------:R-:W-:Y:S01]  /*3200*/  FSEL R6, R6, R3, !P0 ;  /* 0x0000000306067208 */ /* 0x000fe20004000000 */
[----:B------:R-:W-:-:S03]  /*3210*/  VIADD R3, R2, 0x200 ;  /* 0x0000020002037836 */ /* 0x000fc60000000000 */
[----:B---3--:R-:W-:-:S04]  /*3220*/  FSETP.GEU.AND P1, PT, R7, R6, PT ;  /* 0x000000060700720b */ /* 0x008fc80003f2e000 */
[----:B------:R-:W-:Y:S02]  /*3230*/  FSEL R7, R7, R6, !P1 ;  /* 0x0000000607077208 */ /* 0x000fe40004800000 */
[----:B------:R-:W-:Y:S02]  /*3240*/  IADD3.X R6, PT, PT, R12, UR15, RZ, P3, !PT ;  /* 0x0000000f0c067c10 */ /* 0x000fe40009ffe4ff */
[----:B----4-:R-:W-:Y:S01]  /*3250*/  FSETP.GEU.AND P2, PT, R7, R8, PT ;  /* 0x000000080700720b */ /* 0x010fe20003f4e000 */
[----:B------:R-:W-:-:S04]  /*3260*/  IMAD.MOV.U32 R12, RZ, RZ, R7 ;  /* 0x000000ffff0c7224 */ /* 0x000fc800078e0007 */
[----:B------:R-:W-:-:S05]  /*3270*/  @P1 SEL R3, R13, R2, !P0 ;  /* 0x000000020d031207 */ /* 0x000fca0004000000 */
[----:B------:R-:W-:-:S03]  /*3280*/  IMAD.MOV.U32 R5, RZ, RZ, R3 ;  /* 0x000000ffff057224 */ /* 0x000fc600078e0003 */
[----:B------:R-:W-:Y:S05]  /*3290*/  @!P2 BRA `(.L_x_615) ;  /* 0x000000000014a947 */ /* 0x000fea0003800000 */
[----:B------:R-:W-:Y:S01]  /*32a0*/  FSETP.GEU.AND P0, PT, R8, R7, PT ;  /* 0x000000070800720b */ /* 0x000fe20003f0e000 */
[----:B------:R-:W-:Y:S02]  /*32b0*/  IMAD.MOV.U32 R12, RZ, RZ, R8 ;  /* 0x000000ffff0c7224 */ /* 0x000fe400078e0008 */
[----:B------:R-:W-:-:S10]  /*32c0*/  VIADD R5, R2, 0x300 ;  /* 0x0000030002057836 */ /* 0x000fd40000000000 */
[----:B------:R-:W-:Y:S02]  /*32d0*/  @P0 IMAD.MOV.U32 R12, RZ, RZ, R7 ;  /* 0x000000ffff0c0224 */ /* 0x000fe400078e0007 */
[----:B------:R-:W-:-:S07]  /*32e0*/  @P0 IMAD.MOV.U32 R5, RZ, RZ, R3 ;  /* 0x000000ffff050224 */ /* 0x000fce00078e0003 */
.L_x_615:
[----:B------:R-:W-:Y:S05]  /*32f0*/  BSYNC.RECONVERGENT B1 ;  /* 0x0000000000017941 */ /* 0x000fea0003800200 */
.L_x_614:
[----:B-----5:R-:W-:Y:S01]  /*3300*/  FSETP.GEU.AND P0, PT, R12, R9, PT ;  /* 0x000000090c00720b */ /* 0x020fe20003f0e000 */
[----:B------:R-:W-:Y:S01]  /*3310*/  BSSY.RECONVERGENT B1, `(.L_x_616) ;  /* 0x0000014000017945 */ /* 0x000fe20003800200 */
[-C--:B------:R-:W-:Y:S01]  /*3320*/  IADD3 R13, P3, PT, R5, R11.reuse, RZ ;  /* 0x0000000b050d7210 */ /* 0x080fe20007f7e0ff */
[----:B------:R-:W-:Y:S01]  /*3330*/  IMAD.MOV.U32 R3, RZ, RZ, R12 ;  /* 0x000000ffff037224 */ /* 0x000fe200078e000c */
[----:B------:R-:W-:Y:S02]  /*3340*/  IADD3 R8, P1, PT, R4, R11, RZ ;  /* 0x0000000b04087210 */ /* 0x000fe40007f3e0ff */
[----:B------:R-:W-:Y:S02]  /*3350*/  IADD3.X R14, PT, PT, R6, UR4, RZ, P3, !PT ;  /* 0x00000004060e7c10 */ /* 0x000fe40009ffe4ff */
[----:B------:R-:W-:Y:S01]  /*3360*/  ISETP.LE.AND P2, PT, R10, UR6, PT ;  /* 0x000000060a007c0c */ /* 0x000fe2000bf43270 */
[----:B------:R-:W-:Y:S02]  /*3370*/  IMAD.X R11, RZ, RZ, R6, P1 ;  /* 0x000000ffff0b7224 */ /* 0x000fe400008e0606 */
[----:B------:R-:W-:-:S02]  /*3380*/  IMAD.MOV.U32 R6, RZ, RZ, R13 ;  /* 0x000000ffff067224 */ /* 0x000fc400078e000d */
[----:B------:R-:W-:Y:S01]  /*3390*/  IMAD.MOV.U32 R7, RZ, RZ, R14 ;  /* 0x000000ffff077224 */ /* 0x000fe200078e000e */
[----:B------:R-:W-:Y:S07]  /*33a0*/  @!P0 BRA `(.L_x_617) ;  /* 0x0000000000288947 */ /* 0x000fee0003800000 */
        /* <DEDUP_REMOVED lines=10> */
.L_x_617:
[----:B------:R-:W-:Y:S05]  /*3450*/  BSYNC.RECONVERGENT B1 ;  /* 0x0000000000017941 */ /* 0x000fea0003800200 */
.L_x_616:
        /* <DEDUP_REMOVED lines=12> */
[----:B------:R-:W-:-:S05]  /*3520*/  IMAD.MOV.U32 R9, RZ, RZ, 0x500 ;  /* 0x00000500ff097424 */ /* 0x000fca00078e00ff */
[----:B------:R-:W2:Y:S01]  /*3530*/  ATOMG.E.ADD.STRONG.GPU PT, R8, desc[UR10][R4.64], R9 ;  /* 0x80000009040879a8 */ /* 0x000ea200081ef10a */
[----:B------:R-:W0:Y:S01]  /*3540*/  S2UR UR5, SR_CgaCtaId ;  /* 0x00000000000579c3 */ /* 0x000e220000008800 */
[----:B------:R-:W-:Y:S02]  /*3550*/  UMOV UR4, 0x400 ;  /* 0x0000040000047882 */ /* 0x000fe40000000000 */
[----:B0-----:R-:W-:Y:S01]  /*3560*/  ULEA UR4, UR5, UR4, 0x18 ;  /* 0x0000000405047291 */ /* 0x001fe2000f8ec0ff */
[----:B--2---:R-:W-:-:S08]  /*3570*/  VIADD R8, R8, UR6 ;  /* 0x0000000608087c36 */ /* 0x004fd00008000000 */
[----:B------:R0:W-:Y:S03]  /*3580*/  STS [UR4+0x98], R8 ;  /* 0x00009808ff007988 */ /* 0x0001e60008000804 */
.L_x_620:
[----:B------:R-:W-:Y:S05]  /*3590*/  BSYNC.RECONVERGENT B1 ;  /* 0x0000000000017941 */ /* 0x000fea0003800200 */
.L_x_619:
[----:B------:R-:W1:Y:S08]  /*35a0*/  S2UR UR5, SR_CgaCtaId ;  /* 0x00000000000579c3 */ /* 0x000e700000008800 */
[----:B------:R-:W-:Y:S06]  /*35b0*/  BAR.SYNC.DEFER_BLOCKING 0x0 ;  /* 0x0000000000007b1d */ /* 0x000fec0000010000 */
[----:B------:R-:W-:Y:S01]  /*35c0*/  UMOV UR4, 0x400 ;  /* 0x0000040000047882 */ /* 0x000fe20000000000 */
[----:B------:R-:W2:Y:S01]  /*35d0*/  LDCU UR7, c[0x0][0x398] ;  /* 0x00007300ff0777ac */ /* 0x000ea20008000800 */
[----:B------:R-:W3:Y:S01]  /*35e0*/  LDCU.128 UR12, c[0x0][0x380] ;  /* 0x00007000ff0c77ac */ /* 0x000ee20008000c00 */
[----:B-1----:R-:W-:-:S06]  /*35f0*/  ULEA UR4, UR5, UR4, 0x18 ;  /* 0x0000000405047291 */ /* 0x002fcc000f8ec0ff */
[----:B0-----:R-:W-:-:S05]  /*3600*/  IMAD.U32 R8, RZ, RZ, UR4 ;  /* 0x00000004ff087e24 */ /* 0x001fca000f8e00ff */
[----:B------:R-:W0:Y:S02]  /*3610*/  LDS R11, [R8+0x98] ;  /* 0x00009800080b7984 */ /* 0x000e240000000800 */
[----:B0-----:R-:W-:-:S05]  /*3620*/  VIADD R9, R11, 0x500 ;  /* 0x000005000b097836 */ /* 0x001fca0000000000 */
[----:B------:R-:W-:-:S13]  /*3630*/  ISETP.GT.AND P0, PT, R9, R10, PT ;  /* 0x0000000a0900720c */ /* 0x000fda0003f04270 */
[----:B--23--:R-:W-:Y:S05]  /*3640*/  @P0 BRA `(.L_x_621) ;  /* 0x0000000800080947 */ /* 0x00cfea0003800000 */
[----:B------:R-:W-:Y:S01]  /*3650*/  BSSY.RECONVERGENT B1, `(.L_x_621) ;  /* 0x0000081000017945 */ /* 0x000fe20003800200 */
.L_x_634:
[----:B------:R-:W-:-:S04]  /*3660*/  IADD3 R13, P0, PT, R2, R11, RZ ;  /* 0x0000000b020d7210 */ /* 0x000fc80007f1e0ff */
[----:B------:R-:W-:Y:S02]  /*3670*/  LEA.HI.X.SX32 R12, R11, RZ, 0x1, P0 ;  /* 0x000000ff0b0c7211 */ /* 0x000fe400000f0eff */
[----:B------:R-:W-:-:S04]  /*3680*/  LEA R14, P0, R13, UR12, 0x2 ;  /* 0x0000000c0d0e7c11 */ /* 0x000fc8000f8010ff */
[----:B------:R-:W-:-:S05]  /*3690*/  LEA.HI.X R15, R13, UR13, R12, 0x2, P0 ;  /* 0x0000000d0d0f7c11 */ /* 0x000fca00080f140c */
[----:B------:R-:W2:Y:S04]  /*36a0*/  LDG.E R20, desc[UR10][R14.64] ;  /* 0x0000000a0e147981 */ /* 0x000ea8000c1e1900 */
[----:B------:R0:W5:Y:S04]  /*36b0*/  LDG.E R21, desc[UR10][R14.64+0x400] ;  /* 0x0004000a0e157981 */ /* 0x000168000c1e1900 */
[----:B------:R0:W5:Y:S04]  /*36c0*/  LDG.E R11, desc[UR10][R14.64+0x800] ;  /* 0x0008000a0e0b7981 */ /* 0x000168000c1e1900 */
[----:B------:R0:W5:Y:S04]  /*36d0*/  LDG.E R9, desc[UR10][R14.64+0xc00] ;  /* 0x000c000a0e097981 */ /* 0x000168000c1e1900 */
[----:B------:R0:W5:Y:S01]  /*36e0*/  LDG.E R10, desc[UR10][R14.64+0x1000] ;  /* 0x0010000a0e0a7981 */ /* 0x000162000c1e1900 */
[----:B------:R-:W-:Y:S01]  /*36f0*/  IADD3 R13, P1, PT, R13, UR14, RZ ;  /* 0x0000000e0d0d7c10 */ /* 0x000fe2000ff3e0ff */
[----:B------:R-:W-:Y:S01]  /*3700*/  BSSY.RECONVERGENT B2, `(.L_x_622) ;  /* 0x0000012000027945 */ /* 0x000fe20003800200 */
[----:B------:R-:W-:-:S02]  /*3710*/  IMAD.MOV.U32 R16, RZ, RZ, R3 ;  /* 0x000000ffff107224 */ /* 0x000fc400078e0003 */
[----:B------:R-:W-:Y:S01]  /*3720*/  IMAD.MOV.U32 R18, RZ, RZ, R6 ;  /* 0x000000ffff127224 */ /* 0x000fe200078e0006 */
[----:B------:R-:W-:Y:S01]  /*3730*/  IADD3.X R12, PT, PT, R12, UR15, RZ, P1, !PT ;  /* 0x0000000f0c0c7c10 */ /* 0x000fe20008ffe4ff */
        /* <DEDUP_REMOVED lines=14> */
.L_x_623:
[----:B------:R-:W-:Y:S05]  /*3820*/  BSYNC.RECONVERGENT B2 ;  /* 0x0000000000027941 */ /* 0x000fea0003800200 */
.L_x_622:
        /* <DEDUP_REMOVED lines=19> */
.L_x_625:
[----:B------:R-:W-:Y:S05]  /*3960*/  BSYNC.RECONVERGENT B2 ;  /* 0x0000000000027941 */ /* 0x000fea0003800200 */
.L_x_624:
        /* <DEDUP_REMOVED lines=19> */
.L_x_627:
[----:B------:R-:W-:Y:S05]  /*3aa0*/  BSYNC.RECONVERGENT B2 ;  /* 0x0000000000027941 */ /* 0x000fea0003800200 */
.L_x_626:
        /* <DEDUP_REMOVED lines=19> */
.L_x_629:
[----:B------:R-:W-:Y:S05]  /*3be0*/  BSYNC.RECONVERGENT B2 ;  /* 0x0000000000027941 */ /* 0x000fea0003800200 */
.L_x_628:
        /* <DEDUP_REMOVED lines=19> */
.L_x_631:
[----:B------:R-:W-:Y:S05]  /*3d20*/  BSYNC.RECONVERGENT B2 ;  /* 0x0000000000027941 */ /* 0x000fea0003800200 */
.L_x_630:
[----:B------:R-:W-:Y:S01]  /*3d30*/  BAR.SYNC.DEFER_BLOCKING 0x0 ;  /* 0x0000000000007b1d */ /* 0x000fe20000010000 */
[----:B------:R-:W-:-:S05]  /*3d40*/  ISETP.NE.AND P0, PT, R2, RZ, PT ;  /* 0x000000ff0200720c */ /* 0x000fca0003f05270 */
[----:B------:R-:W-:Y:S08]  /*3d50*/  BSSY.RECONVERGENT B2, `(.L_x_632) ;  /* 0x000000a000027945 */ /* 0x000ff00003800200 */
[----:B------:R-:W-:Y:S05]  /*3d60*/  @P0 BRA `(.L_x_633) ;  /* 0x0000000000200947 */ /* 0x000fea0003800000 */
[----:B------:R-:W-:-:S05]  /*3d70*/  IMAD.MOV.U32 R11, RZ, RZ, 0x500 ;  /* 0x00000500ff0b7424 */ /* 0x000fca00078e00ff */
[----:B------:R-:W2:Y:S01]  /*3d80*/  ATOMG.E.ADD.STRONG.GPU PT, R8, desc[UR10][R4.64], R11 ;  /* 0x8000000b040879a8 */ /* 0x000ea200081ef10a */
[----:B------:R-:W0:Y:S01]  /*3d90*/  S2UR UR5, SR_CgaCtaId ;  /* 0x00000000000579c3 */ /* 0x000e220000008800 */
[----:B------:R-:W-:Y:S02]  /*3da0*/  UMOV UR4, 0x400 ;  /* 0x0000040000047882 */ /* 0x000fe40000000000 */
[----:B0-----:R-:W-:Y:S01]  /*3db0*/  ULEA UR4, UR5, UR4, 0x18 ;  /* 0x0000000405047291 */ /* 0x001fe2000f8ec0ff */
[----:B--2---:R-:W-:-:S05]  /*3dc0*/  VIADD R9, R8, UR6 ;  /* 0x0000000608097c36 */ /* 0x004fca0008000000 */
[----:B------:R-:W-:-:S05]  /*3dd0*/  IMAD.U32 R8, RZ, RZ, UR4 ;  /* 0x00000004ff087e24 */ /* 0x000fca000f8e00ff */
[----:B------:R0:W-:Y:S02]  /*3de0*/  STS [R8+0x98], R9 ;  /* 0x0000980908007388 */ /* 0x0001e40000000800 */
.L_x_633:
[----:B------:R-:W-:Y:S05]  /*3df0*/  BSYNC.RECONVERGENT B2 ;  /* 0x0000000000027941 */ /* 0x000fea0003800200 */
.L_x_632:
[----:B------:R-:W-:Y:S01]  /*3e00*/  BAR.SYNC.DEFER_BLOCKING 0x0 ;  /* 0x0000000000007b1d */ /* 0x000fe20000010000 */
[----:B------:R-:W-:-:S05]  /*3e10*/  IMAD.U32 R10, RZ, RZ, UR7 ;  /* 0x00000007ff0a7e24 */ /* 0x000fca000f8e00ff */
[----:B------:R-:W0:Y:S02]  /*3e20*/  LDS R11, [R8+0x98] ;  /* 0x00009800080b7984 */ /* 0x000e240000000800 */
[----:B0-----:R-:W-:-:S05]  /*3e30*/  VIADD R9, R11, 0x500 ;  /* 0x000005000b097836 */ /* 0x001fca0000000000 */
[----:B------:R-:W-:-:S13]  /*3e40*/  ISETP.GT.AND P0, PT, R9, R10, PT ;  /* 0x0000000a0900720c */ /* 0x000fda0003f04270 */
[----:B------:R-:W-:Y:S05]  /*3e50*/  @!P0 BRA `(.L_x_634) ;  /* 0xfffffff800008947 */ /* 0x000fea000383ffff */
[----:B------:R-:W-:Y:S05]  /*3e60*/  BSYNC.RECONVERGENT B1 ;  /* 0x0000000000017941 */ /* 0x000fea0003800200 */
.L_x_621:
[----:B------:R-:W-:Y:S01]  /*3e70*/  ISETP.GE.AND P0, PT, R11, R10, PT ;  /* 0x0000000a0b00720c */ /* 0x000fe20003f06270 */
[----:B------:R-:W0:Y:S01]  /*3e80*/  LDCU.64 UR6, c[0x0][0x388] ;  /* 0x00007100ff0677ac */ /* 0x000e220008000a00 */
[----:B------:R-:W-:Y:S01]  /*3e90*/  BSSY.RECONVERGENT B1, `(.L_x_618) ;  /* 0x0000094000017945 */ /* 0x000fe20003800200 */
[----:B------:R-:W1:Y:S10]  /*3ea0*/  LDCU.64 UR4, c[0x0][0x388] ;  /* 0x00007100ff0477ac */ /* 0x000e740008000a00 */
[----:B------:R-:W-:Y:S05]  /*3eb0*/  @P0 BRA `(.L_x_635) ;  /* 0x0000000800440947 */ /* 0x000fea0003800000 */
[----:B------:R-:W-:-:S05]  /*3ec0*/  IMAD.IADD R9, R10, 0x1, -R11 ;  /* 0x000000010a097824 */ /* 0x000fca00078e0a0b */
[----:B------:R-:W-:-:S13]  /*3ed0*/  ISETP.GE.AND P0, PT, R2, R9, PT ;  /* 0x000000090200720c */ /* 0x000fda0003f06270 */
[----:B------:R-:W-:Y:S05]  /*3ee0*/  @P0 BRA `(.L_x_635) ;  /* 0x0000000800380947 */ /* 0x000fea0003800000 */
[----:B------:R-:W-:Y:S01]  /*3ef0*/  LOP3.LUT R4, RZ, R2, RZ, 0x33, !PT ;  /* 0x00000002ff047212 */ /* 0x000fe200078e33ff */
[----:B------:R-:W-:Y:S01]  /*3f00*/  BSSY.RECONVERGENT B2, `(.L_x_636) ;  /* 0x0000027000027945 */ /* 0x000fe20003800200 */
[----:B------:R-:W-:Y:S02]  /*3f10*/  IMAD.MOV.U32 R8, RZ, RZ, R2 ;  /* 0x000000ffff087224 */ /* 0x000fe400078e0002 */
[----:B------:R-:W-:-:S04]  /*3f20*/  IADD3 R16, PT, PT, -R11, R10, R4 ;  /* 0x0000000a0b107210 */ /* 0x000fc80007ffe104 */
[----:B------:R-:W-:-:S04]  /*3f30*/  LOP3.LUT R4, R16, 0x300, RZ, 0xc0, !PT ;  /* 0x0000030010047812 */ /* 0x000fc800078ec0ff */
[----:B------:R-:W-:-:S13]  /*3f40*/  ISETP.NE.AND P0, PT, R4, 0x300, PT ;  /* 0x000003000400780c */ /* 0x000fda0003f05270 */
[----:B------:R-:W-:Y:S05]  /*3f50*/  @!P0 BRA `(.L_x_637) ;  /* 0x0000000000848947 */ /* 0x000fea0003800000 */
[----:B------:R-:W2:Y:S01]  /*3f60*/  LDC.64 R4, c[0x0][0x380] ;  /* 0x0000e000ff047b82 */ /* 0x000ea20000000a00 */
[----:B------:R-:W-:Y:S01]  /*3f70*/  LEA.HI R8, R16, 0x1, RZ, 0x18 ;  /* 0x0000000110087811 */ /* 0x000fe200078fc0ff */
[----:B------:R-:W-:-:S03]  /*3f80*/  IMAD.IADD R15, R2, 0x1, R11 ;  /* 0x00000001020f7824 */ /* 0x000fc600078e020b */
[----:B------:R-:W-:Y:S01]  /*3f90*/  LOP3.LUT R10, R8, 0x3, RZ, 0xc0, !PT ;  /* 0x00000003080a7812 */ /* 0x000fe200078ec0ff */
[----:B------:R-:W-:-:S04]  /*3fa0*/  IMAD.MOV.U32 R8, RZ, RZ, R2 ;  /* 0x000000ffff087224 */ /* 0x000fc800078e0002 */
[----:B------:R-:W-:-:S07]  /*3fb0*/  IMAD.MOV R10, RZ, RZ, -R10 ;  /* 0x000000ffff0a7224 */ /* 0x000fce00078e0a0a */
.L_x_640:
[----:B--2---:R-:W-:-:S05]  /*3fc0*/  IMAD.WIDE R12, R15, 0x4, R4 ;  /* 0x000000040f0c7825 */ /* 0x004fca00078e0204 */
[----:B------:R-:W2:Y:S01]  /*3fd0*/  LDG.E R20, desc[UR10][R12.64] ;  /* 0x0000000a0c147981 */ /* 0x000ea2000c1e1900 */
[----:B------:R-:W-:Y:S01]  /*3fe0*/  VIADD R10, R10, 0x1 ;  /* 0x000000010a0a7836 */ /* 0x000fe20000000000 */
[C---:B-1----:R-:W-:Y:S01]  /*3ff0*/  IADD3 R18, P1, PT, R15.reuse, UR4, RZ ;  /* 0x000000040f127c10 */ /* 0x042fe2000ff3e0ff */
[----:B------:R-:W-:Y:S03]  /*4000*/  BSSY.RECONVERGENT B3, `(.L_x_638) ;  /* 0x0000013000037945 */ /* 0x000fe60003800200 */
[----:B------:R-:W-:Y:S02]  /*4010*/  ISETP.NE.AND P2, PT, R10, RZ, PT ;  /* 0x000000ff0a00720c */ /* 0x000fe40003f45270 */
[----:B------:R-:W-:Y:S02]  /*4020*/  LEA.HI.X.SX32 R17, R15, UR5, 0x1, P1 ;  /* 0x000000050f117c11 */ /* 0x000fe400088f0eff */
        /* <DEDUP_REMOVED lines=16> */
.L_x_639:
[----:B0-----:R-:W-:Y:S05]  /*4130*/  BSYNC.RECONVERGENT B3 ;  /* 0x0000000000037941 */ /* 0x001fea0003800200 */
.L_x_638:
[----:B------:R-:W-:Y:S02]  /*4140*/  VIADD R8, R8, 0x100 ;  /* 0x0000010008087836 */ /* 0x000fe40000000000 */
[----:B------:R-:W-:Y:S01]  /*4150*/  VIADD R15, R15, 0x100 ;  /* 0x000001000f0f7836 */ /* 0x000fe20000000000 */
[----:B------:R-:W-:Y:S06]  /*4160*/  @P2 BRA `(.L_x_640) ;  /* 0xfffffffc00942947 */ /* 0x000fec000383ffff */
.L_x_637:
[----:B01----:R-:W-:Y:S05]  /*4170*/  BSYNC.RECONVERGENT B2 ;  /* 0x0000000000027941 */ /* 0x003fea0003800200 */
.L_x_636:
        /* <DEDUP_REMOVED lines=9> */
.L_x_649:
[----:B------:R-:W-:-:S05]  /*4210*/  IMAD.WIDE R14, R11, 0x4, R4 ;  /* 0x000000040b0e7825 */ /* 0x000fca00078e0204 */
[----:B------:R-:W2:Y:S04]  /*4220*/  LDG.E R24, desc[UR10][R14.64+-0x800] ;  /* 0xfff8000a0e187981 */ /* 0x000ea8000c1e1900 */
[----:B------:R0:W5:Y:S04]  /*4230*/  LDG.E R26, desc[UR10][R14.64+-0x400] ;  /* 0xfffc000a0e1a7981 */ /* 0x000168000c1e1900 */
        /* <DEDUP_REMOVED lines=21> */
.L_x_642:
[----:B------:R-:W-:Y:S05]  /*4390*/  BSYNC.RECONVERGENT B2 ;  /* 0x0000000000027941 */ /* 0x000fea0003800200 */
.L_x_641:
        /* <DEDUP_REMOVED lines=19> */
.L_x_644:
[----:B------:R-:W-:Y:S05]  /*44d0*/  BSYNC.RECONVERGENT B2 ;  /* 0x0000000000027941 */ /* 0x000fea0003800200 */
.L_x_643:
[----:B------:R-:W-:Y:S01]  /*44e0*/  FSETP.GEU.AND P0, PT, R3, R10, PT ;  /* 0x0000000a0300720b */ /* 0x000fe20003f0e000 */
[----:B------:R-:W-:Y:S01]  /*44f0*/  BSSY.RECONVERGENT B2, `(.L_x_645) ;  /* 0x0000013000027945 */ /* 0x000fe20003800200 */
[C---:B------:R-:W-:Y:S01]  /*4500*/  IADD3 R17, P1, PT, R19.reuse, UR6, RZ ;  /* 0x0000000613117c10 */ /* 0x040fe2000ff3e0ff */
        /* <DEDUP_REMOVED lines=17> */
.L_x_646:
[----:B------:R-:W-:Y:S05]  /*4620*/  BSYNC.RECONVERGENT B2 ;  /* 0x0000000000027941 */ /* 0x000fea0003800200 */
.L_x_645:
        /* <DEDUP_REMOVED lines=18> */
.L_x_648:
[----:B------:R-:W-:Y:S05]  /*4750*/  BSYNC.RECONVERGENT B2 ;  /* 0x0000000000027941 */ /* 0x000fea0003800200 */
.L_x_647:
[----:B------:R-:W-:Y:S02]  /*4760*/  VIADD R8, R8, 0x400 ;  /* 0x0000040008087836 */ /* 0x000fe40000000000 */
[----:B------:R-:W-:Y:S02]  /*4770*/  VIADD R20, R20, 0x400 ;  /* 0x0000040014147836 */ /* 0x000fe40000000000 */
[----:B------:R-:W-:Y:S01]  /*4780*/  VIADD R19, R19, 0x400 ;  /* 0x0000040013137836 */ /* 0x000fe20000000000 */
[----:B------:R-:W-:Y:S01]  /*4790*/  ISETP.GE.AND P0, PT, R8, R9, PT ;  /* 0x000000090800720c */ /* 0x000fe20003f06270 */
[----:B------:R-:W-:Y:S02]  /*47a0*/  VIADD R18, R18, 0x400 ;  /* 0x0000040012127836 */ /* 0x000fe40000000000 */
[----:B------:R-:W-:-:S10]  /*47b0*/  VIADD R11, R11, 0x400 ;  /* 0x000004000b0b7836 */ /* 0x000fd40000000000 */
[----:B------:R-:W-:Y:S05]  /*47c0*/  @!P0 BRA `(.L_x_649) ;  /* 0xfffffff800908947 */ /* 0x000fea000383ffff */
.L_x_635:
[----:B01----:R-:W-:Y:S05]  /*47d0*/  BSYNC.RECONVERGENT B1 ;  /* 0x0000000000017941 */ /* 0x003fea0003800200 */
.L_x_618:
        /* <DEDUP_REMOVED lines=22> */
.L_x_651:
[----:B------:R-:W-:Y:S05]  /*4940*/  BSYNC.RECONVERGENT B1 ;  /* 0x0000000000017941 */ /* 0x000fea0003800200 */
.L_x_650:
        /* <DEDUP_REMOVED lines=21> */
.L_x_653:
[----:B------:R-:W-:Y:S05]  /*4aa0*/  BSYNC.RECONVERGENT B1 ;  /* 0x0000000000017941 */ /* 0x000fea0003800200 */
.L_x_652:
        /* <DEDUP_REMOVED lines=21> */
.L_x_655:
[----:B------:R-:W-:Y:S05]  /*4c00*/  BSYNC.RECONVERGENT B1 ;  /* 0x0000000000017941 */ /* 0x000fea0003800200 */
.L_x_654:
        /* <DEDUP_REMOVED lines=21> */
.L_x_657:
[----:B------:R-:W-:Y:S05]  /*4d60*/  BSYNC.RECONVERGENT B1 ;  /* 0x0000000000017941 */ /* 0x000fea0003800200 */
.L_x_656:
        /* <DEDUP_REMOVED lines=22> */
.L_x_659:
[----:B------:R-:W-:Y:S05]  /*4ed0*/  BSYNC.RECONVERGENT B1 ;  /* 0x0000000000017941 */ /* 0x000fea0003800200 */
.L_x_658:
        /* <DEDUP_REMOVED lines=12> */
.L_x_661:
[----:B------:R-:W-:Y:S05]  /*4fa0*/  BSYNC.RECONVERGENT B1 ;  /* 0x0000000000017941 */ /* 0x000fea0003800200 */
.L_x_660:
[----:B------:R-:W-:Y:S01]  /*4fb0*/  BAR.SYNC.DEFER_BLOCKING 0x0 ;  /* 0x0000000000007b1d */ /* 0x000fe20000010000 */
[----:B------:R-:W-:-:S13]  /*4fc0*/  ISETP.NE.AND P2, PT, R2, RZ, PT ;  /* 0x000000ff0200720c */ /* 0x000fda0003f45270 */
[----:B------:R-:W-:Y:S05]  /*4fd0*/  @P2 BRA `(.L_x_577) ;  /* 0x00000008002c2947 */ /* 0x000fea0003800000 */
[----:B------:R-:W1:Y:S01]  /*4fe0*/  S2R R2, SR_CgaCtaId ;  /* 0x0000000000027919 */ /* 0x000e620000008800 */
[----:B------:R-:W-:Y:S01]  /*4ff0*/  MOV R7, 0x400 ;  /* 0x0000040000077802 */ /* 0x000fe20000000f00 */
[----:B------:R-:W-:Y:S01]  /*5000*/  BSSY.RECONVERGENT B1, `(.L_x_662) ;  /* 0x0000019000017945 */ /* 0x000fe20003800200 */
[----:B------:R-:W-:Y:S02]  /*5010*/  IMAD.MOV.U32 R12, RZ, RZ, R6 ;  /* 0x000000ffff0c7224 */ /* 0x000fe400078e0006 */
[----:B------:R-:W-:Y:S02]  /*5020*/  IMAD.MOV.U32 R10, RZ, RZ, R5 ;  /* 0x000000ffff0a7224 */ /* 0x000fe400078e0005 */
[----:B------:R-:W-:Y:S01]  /*5030*/  IMAD.MOV.U32 R14, RZ, RZ, R4 ;  /* 0x000000ffff0e7224 */ /* 0x000fe200078e0004 */
[----:B-1----:R-:W-:-:S05]  /*5040*/  LEA R7, R2, R7, 0x18 ;  /* 0x0000000702077211 */ /* 0x002fca00078ec0ff */
[----:B------:R-:W1:Y:S04]  /*5050*/  LDS R13, [R7+0x18] ;  /* 0x00001800070d7984 */ /* 0x000e680000000800 */
[----:B------:R2:W3:Y:S04]  /*5060*/  LDS R15, [R7+0x28] ;  /* 0x00002800070f7984 */ /* 0x0004e80000000800 */
[----:B------:R2:W4:Y:S04]  /*5070*/  LDS R17, [R7+0x38] ;  /* 0x0000380007117984 */ /* 0x0005280000000800 */
[----:B0-----:R2:W0:Y:S04]  /*5080*/  LDS R9, [R7+0x48] ;  /* 0x0000480007097984 */ /* 0x0014280000000800 */
[----:B------:R2:W0:Y:S04]  /*5090*/  LDS R8, [R7+0x58] ;  /* 0x0000580007087984 */ /* 0x0004280000000800 */
[----:B------:R2:W0:Y:S04]  /*50a0*/  LDS R3, [R7+0x68] ;  /* 0x0000680007037984 */ /* 0x0004280000000800 */
[----:B------:R2:W0:Y:S01]  /*50b0*/  LDS R2, [R7+0x78] ;  /* 0x0000780007027984 */ /* 0x0004220000000800 */
[----:B-1----:R-:W-:-:S13]  /*50c0*/  FSETP.GEU.AND P0, PT, R6, R13, PT ;  /* 0x0000000d0600720b */ /* 0x002fda0003f0e000 */
[----:B--234-:R-:W-:Y:S05]  /*50d0*/  @!P0 BRA `(.L_x_663) ;  /* 0x00000000002c8947 */ /* 0x01cfea0003800000 */
[----:B------:R-:W1:Y:S01]  /*50e0*/  LDS.64 R10, [R7+0x20] ;  /* 0x00002000070a7984 */ /* 0x000e620000000a00 */
[----:B------:R-:W-:Y:S01]  /*50f0*/  FSETP.GEU.AND P3, PT, R13, R6, PT ;  /* 0x000000060d00720b */ /* 0x000fe20003f6e000 */
[----:B------:R-:W-:-:S12]  /*5100*/  IMAD.MOV.U32 R12, RZ, RZ, R13 ;  /* 0x000000ffff0c7224 */ /* 0x000fd800078e000d */
[CC--:B-1----:R-:W-:Y:S01]  /*5110*/  @P3 ISETP.GE.U32.AND P0, PT, R5.reuse, R10.reuse, PT ;  /* 0x0000000a0500320c */ /* 0x0c2fe20003f06070 */
[----:B------:R-:W-:Y:S01]  /*5120*/  IMAD.MOV.U32 R14, RZ, RZ, R11 ;  /* 0x000000ffff0e7224 */ /* 0x000fe200078e000b */
[CC--:B------:R-:W-:Y:S02]  /*5130*/  @P3 ISETP.LT.U32.AND P1, PT, R5.reuse, R10.reuse, PT ;  /* 0x0000000a0500320c */ /* 0x0c0fe40003f21070 */
[CC--:B------:R-:W-:Y:S02]  /*5140*/  @P3 ISETP.GE.AND.EX P0, PT, R4.reuse, R11.reuse, PT, P0 ;  /* 0x0000000b0400320c */ /* 0x0c0fe40003f06300 */
[----:B------:R-:W-:Y:S02]  /*5150*/  @P3 ISETP.LT.AND.EX P1, PT, R4, R11, PT, P1 ;  /* 0x0000000b0400320c */ /* 0x000fe40003f21310 */
[----:B------:R-:W-:Y:S02]  /*5160*/  @P3 FSEL R12, R6, R13, !P0 ;  /* 0x0000000d060c3208 */ /* 0x000fe40004000000 */
[----:B------:R-:W-:-:S02]  /*5170*/  @P3 SEL R10, R5, R10, P1 ;  /* 0x0000000a050a3207 */ /* 0x000fc40000800000 */
[----:B------:R-:W-:-:S07]  /*5180*/  @P3 SEL R14, R4, R11, P1 ;  /* 0x0000000b040e3207 */ /* 0x000fce0000800000 */
.L_x_663:
[----:B------:R-:W-:Y:S05]  /*5190*/  BSYNC.RECONVERGENT B1 ;  /* 0x0000000000017941 */ /* 0x000fea0003800200 */
.L_x_662:
[----:B------:R-:W-:Y:S01]  /*51a0*/  FSETP.GEU.AND P0, PT, R12, R15, PT ;  /* 0x0000000f0c00720b */ /* 0x000fe20003f0e000 */
[----:B------:R-:W-:Y:S01]  /*51b0*/  BSSY.RECONVERGENT B1, `(.L_x_664) ;  /* 0x0000010000017945 */ /* 0x000fe20003800200 */
[----:B------:R-:W-:Y:S02]  /*51c0*/  IMAD.MOV.U32 R6, RZ, RZ, R12 ;  /* 0x000000ffff067224 */ /* 0x000fe400078e000c */
[----:B------:R-:W-:Y:S02]  /*51d0*/  IMAD.MOV.U32 R11, RZ, RZ, R10 ;  /* 0x000000ffff0b7224 */ /* 0x000fe400078e000a */
[----:B------:R-:W-:-:S07]  /*51e0*/  IMAD.MOV.U32 R5, RZ, RZ, R14 ;  /* 0x000000ffff057224 */ /* 0x000fce00078e000e */
[----:B------:R-:W-:Y:S05]  /*51f0*/  @!P0 BRA `(.L_x_665) ;  /* 0x00000000002c8947 */ /* 0x000fea0003800000 */
[----:B------:R-:W1:Y:S01]  /*5200*/  LDS.64 R4, [R7+0x30] ;  /* 0x0000300007047984 */ /* 0x000e620000000a00 */
[----:B------:R-:W-:Y:S01]  /*5210*/  FSETP.GEU.AND P3, PT, R15, R12, PT ;  /* 0x0000000c0f00720b */ /* 0x000fe20003f6e000 */
[----:B------:R-:W-:-:S12]  /*5220*/  IMAD.MOV.U32 R6, RZ, RZ, R15 ;  /* 0x000000ffff067224 */ /* 0x000fd800078e000f */
[CC--:B-1----:R-:W-:Y:S01]  /*5230*/  @P3 ISETP.GE.U32.AND P0, PT, R10.reuse, R4.reuse, PT ;  /* 0x000000040a00320c */ /* 0x0c2fe20003f06070 */
[----:B------:R-:W-:Y:S01]  /*5240*/  IMAD.MOV.U32 R11, RZ, RZ, R4 ;  /* 0x000000ffff0b7224 */ /* 0x000fe200078e0004 */
[-C--:B------:R-:W-:Y:S02]  /*5250*/  @P3 ISETP.LT.U32.AND P1, PT, R10, R4.reuse, PT ;  /* 0x000000040a00320c */ /* 0x080fe40003f21070 */
[CC--:B------:R-:W-:Y:S02]  /*5260*/  @P3 ISETP.GE.AND.EX P0, PT, R14.reuse, R5.reuse, PT, P0 ;  /* 0x000000050e00320c */ /* 0x0c0fe40003f06300 */
[----:B------:R-:W-:Y:S02]  /*5270*/  @P3 ISETP.LT.AND.EX P1, PT, R14, R5, PT, P1 ;  /* 0x000000050e00320c */ /* 0x000fe40003f21310 */
[----:B------:R-:W-:Y:S02]  /*5280*/  @P3 FSEL R6, R12, R15, !P0 ;  /* 0x0000000f0c063208 */ /* 0x000fe40004000000 */
[----:B------:R-:W-:-:S02]  /*5290*/  @P3 SEL R11, R10, R4, P1 ;  /* 0x000000040a0b3207 */ /* 0x000fc40000800000 */
[----:B------:R-:W-:-:S07]  /*52a0*/  @P3 SEL R5, R14, R5, P1 ;  /* 0x000000050e053207 */ /* 0x000fce0000800000 */
.L_x_665:
[----:B------:R-:W-:Y:S05]  /*52b0*/  BSYNC.RECONVERGENT B1 ;  /* 0x0000000000017941 */ /* 0x000fea0003800200 */
.L_x_664:
        /* <DEDUP_REMOVED lines=18> */
.L_x_667:
[----:B------:R-:W-:Y:S05]  /*53e0*/  BSYNC.RECONVERGENT B1 ;  /* 0x0000000000017941 */ /* 0x000fea0003800200 */
.L_x_666:
[----:B0-----:R-:W-:Y:S01]  /*53f0*/  FSETP.GEU.AND P0, PT, R4, R9, PT ;  /* 0x000000090400720b */ /* 0x001fe20003f0e000 */
        /* <DEDUP_REMOVED lines=17> */
.L_x_669:
[----:B------:R-:W-:Y:S05]  /*5510*/  BSYNC.RECONVERGENT B1 ;  /* 0x0000000000017941 */ /* 0x000fea0003800200 */
.L_x_668:
        /* <DEDUP_REMOVED lines=18> */
.L_x_671:
[----:B------:R-:W-:Y:S05]  /*5640*/  BSYNC.RECONVERGENT B1 ;  /* 0x0000000000017941 */ /* 0x000fea0003800200 */
.L_x_670:
        /* <DEDUP_REMOVED lines=18> */
.L_x_673:
[----:B------:R-:W-:Y:S05]  /*5770*/  BSYNC.RECONVERGENT B1 ;  /* 0x0000000000017941 */ /* 0x000fea0003800200 */
.L_x_672:
        /* <DEDUP_REMOVED lines=17> */
.L_x_577:
[----:B------:R-:W-:Y:S05]  /*5890*/  BSYNC.RECONVERGENT B0 ;  /* 0x0000000000007941 */ /* 0x000fea0003800200 */
.L_x_544:
        /* <DEDUP_REMOVED lines=9> */
.L_x_674:
        /* <DEDUP_REMOVED lines=13> */
.L_x_878:


//--------------------- .text._ZN6thrust24THRUST_300001_SM_1000_NS8cuda_cub4core6detail13_kernel_agentINS1_8__reduce11ReduceAgentINS0_12zip_iteratorIN4cuda3std3__45tupleIJNS0_10device_ptrIfEENS0_17counting_iteratorIlNS0_11use_defaultESF_SF_EEEEEEEPNSB_IJflEEESJ_iNS1_9__extrema9arg_min_fIflNSA_4lessIfEEEEEEJSI_SK_iSP_EEEvDpT0_ --------------------------
	.section	.text._ZN6thrust24THRUST_300001_SM_1000_NS8cuda_cub4core6detail13_kernel_agentINS1_8__reduce11ReduceAgentINS0_12zip_iteratorIN4cuda3std3__45tupleIJNS0_10device_ptrIfEENS0_17counting_iteratorIlNS0_11use_defaultESF_SF_EEEEEEEPNSB_IJflEEESJ_iNS1_9__extrema9arg_min_fIflNSA_4lessIfEEEEEEJSI_SK_iSP_EEEvDpT0_,"ax",@progbits
	.align	128
        .global         _ZN6thrust24THRUST_300001_SM_1000_NS8cuda_cub4core6detail13_kernel_agentINS1_8__reduce11ReduceAgentINS0_12zip_iteratorIN4cuda3std3__45tupleIJNS0_10device_ptrIfEENS0_17counting_iteratorIlNS0_11use_defaultESF_SF_EEEEEEEPNSB_IJflEEESJ_iNS1_9__extrema9arg_min_fIflNSA_4lessIfEEEEEEJSI_SK_iSP_EEEvDpT0_
        .type           _ZN6thrust24THRUST_300001_SM_1000_NS8cuda_cub4core6detail13_kernel_agentINS1_8__reduce11ReduceAgentINS0_12zip_iteratorIN4cuda3std3__45tupleIJNS0_10device_ptrIfEENS0_17counting_iteratorIlNS0_11use_defaultESF_SF_EEEEEEEPNSB_IJflEEESJ_iNS1_9__extrema9arg_min_fIflNSA_4lessIfEEEEEEJSI_SK_iSP_EEEvDpT0_,@function
        .size           _ZN6thrust24THRUST_300001_SM_1000_NS8cuda_cub4core6detail13_kernel_agentINS1_8__reduce11ReduceAgentINS0_12zip_iteratorIN4cuda3std3__45tupleIJNS0_10device_ptrIfEENS0_17counting_iteratorIlNS0_11use_defaultESF_SF_EEEEEEEPNSB_IJflEEESJ_iNS1_9__extrema9arg_min_fIflNSA_4lessIfEEEEEEJSI_SK_iSP_EEEvDpT0_,(.L_x_879 - _ZN6thrust24THRUST_300001_SM_1000_NS8cuda_cub4core6detail13_kernel_agentINS1_8__reduce11ReduceAgentINS0_12zip_iteratorIN4cuda3std3__45tupleIJNS0_10device_ptrIfEENS0_17counting_iteratorIlNS0_11use_defaultESF_SF_EEEEEEEPNSB_IJflEEESJ_iNS1_9__extrema9arg_min_fIflNSA_4lessIfEEEEEEJSI_SK_iSP_EEEvDpT0_)
        .other          _ZN6thrust24THRUST_300001_SM_1000_NS8cuda_cub4core6detail13_kernel_agentINS1_8__reduce11ReduceAgentINS0_12zip_iteratorIN4cuda3std3__45tupleIJNS0_10device_ptrIfEENS0_17counting_iteratorIlNS0_11use_defaultESF_SF_EEEEEEEPNSB_IJflEEESJ_iNS1_9__extrema9arg_min_fIflNSA_4lessIfEEEEEEJSI_SK_iSP_EEEvDpT0_,@"STO_CUDA_ENTRY STV_DEFAULT"
_ZN6thrust24THRUST_300001_SM_1000_NS8cuda_cub4core6detail13_kernel_agentINS1_8__reduce11ReduceAgentINS0_12zip_iteratorIN4cuda3std3__45tupleIJNS0_10device_ptrIfEENS0_17counting_iteratorIlNS0_11use_defaultESF_SF_EEEEEEEPNSB_IJflEEESJ_iNS1_9__extrema9arg_min_fIflNSA_4lessIfEEEEEEJSI_SK_iSP_EEEvDpT0_:
.text._ZN6thrust24THRUST_300001_SM_1000_NS8cuda_cub4core6detail13_kernel_agentINS1_8__reduce11ReduceAgentINS0_12zip_iteratorIN4cuda3std3__45tupleIJNS0_10device_ptrIfEENS0_17counting_iteratorIlNS0_11use_defaultESF_SF_EEEEEEEPNSB_IJflEEESJ_iNS1_9__extrema9arg_min_fIflNSA_4lessIfEEEEEEJSI_SK_iSP_EEEvDpT0_:
        /* <DEDUP_REMOVED lines=23> */
.L_x_678:
[----:B0-----:R-:W-:Y:S05]  /*0170*/  BSYNC.RECONVERGENT B1 ;  /* 0x0000000000017941 */ /* 0x001fea0003800200 */
.L_x_677:
        /* <DEDUP_REMOVED lines=19> */
.L_x_685:
        /* <DEDUP_REMOVED lines=23> */
.L_x_684:
[----:B------:R-:W-:Y:S05]  /*0420*/  BSYNC.RECONVERGENT B3 ;  /* 0x0000000000037941 */ /* 0x000fea0003800200 */
.L_x_683:
[----:B------:R-:W-:Y:S01]  /*0430*/  IADD3 R12, P0, PT, R12, 0x100, RZ ;  /* 0x000001000c0c7810 */ /* 0x000fe20007f1e0ff */
[----:B------:R-:W-:Y:S02]  /*0440*/  VIADD R11, R11, 0x100 ;  /* 0x000001000b0b7836 */ /* 0x000fe40000000000 */
[----:B------:R-:W-:Y:S02]  /*0450*/  IMAD.X R10, RZ, RZ, R10, P3 ;  /* 0x000000ffff0a7224 */ /* 0x000fe400018e060a */
[----:B------:R-:W-:Y:S01]  /*0460*/  IMAD.X R13, RZ, RZ, R13, P0 ;  /* 0x000000ffff0d7224 */ /* 0x000fe200000e060d */
[----:B------:R-:W-:Y:S07]  /*0470*/  @P2 BRA `(.L_x_685) ;  /* 0xfffffffc008c2947 */ /* 0x000fee000383ffff */
.L_x_682:
[----:B------:R-:W-:Y:S05]  /*0480*/  BSYNC.RECONVERGENT B2 ;  /* 0x0000000000027941 */ /* 0x000fea0003800200 */
.L_x_681:
[----:B------:R-:W-:-:S13]  /*0490*/  ISETP.GE.U32.AND P0, PT, R14, 0x300, PT ;  /* 0x000003000e00780c */ /* 0x000fda0003f06070 */
[----:B------:R-:W-:Y:S05]  /*04a0*/  @!P0 BRA `(.L_x_680) ;  /* 0x00000004007c8947 */ /* 0x000fea0003800000 */
[----:B------:R-:W0:Y:S01]  /*04b0*/  LDC.64 R8, c[0x0][0x380] ;  /* 0x0000e000ff087b82 */ /* 0x000e220000000a00 */
[----:B------:R-:W-:-:S07]  /*04c0*/  VIADD R10, R11, 0x200 ;  /* 0x000002000b0a7836 */ /* 0x000fce0000000000 */
[----:B------:R-:W1:Y:S02]  /*04d0*/  LDC.64 R6, c[0x0][0x388] ;  /* 0x0000e200ff067b82 */ /* 0x000e640000000a00 */
.L_x_694:
        /* <DEDUP_REMOVED lines=26> */
.L_x_687:
[----:B------:R-:W-:Y:S05]  /*0680*/  BSYNC.RECONVERGENT B2 ;  /* 0x0000000000027941 */ /* 0x000fea0003800200 */
.L_x_686:
        /* <DEDUP_REMOVED lines=20> */
.L_x_689:
[----:B------:R-:W-:Y:S05]  /*07d0*/  BSYNC.RECONVERGENT B2 ;  /* 0x0000000000027941 */ /* 0x000fea0003800200 */
.L_x_688:
        /* <DEDUP_REMOVED lines=20> */
.L_x_691:
[----:B------:R-:W-:Y:S05]  /*0920*/  BSYNC.RECONVERGENT B2 ;  /* 0x0000000000027941 */ /* 0x000fea0003800200 */
.L_x_690:
        /* <DEDUP_REMOVED lines=18> */
.L_x_693:
[----:B------:R-:W-:Y:S05]  /*0a50*/  BSYNC.RECONVERGENT B2 ;  /* 0x0000000000027941 */ /* 0x000fea0003800200 */
.L_x_692:
[C---:B------:R-:W-:Y:S02]  /*0a60*/  VIADD R5, R10.reuse, 0x200 ;  /* 0x000002000a057836 */ /* 0x040fe40000000000 */
[----:B------:R-:W-:-:S03]  /*0a70*/  VIADD R10, R10, 0x400 ;  /* 0x000004000a0a7836 */ /* 0x000fc60000000000 */
[----:B------:R-:W-:-:S13]  /*0a80*/  ISETP.GE.AND P0, PT, R5, UR5, PT ;  /* 0x0000000505007c0c */ /* 0x000fda000bf06270 */
[----:B------:R-:W-:Y:S05]  /*0a90*/  @!P0 BRA `(.L_x_694) ;  /* 0xfffffff800908947 */ /* 0x000fea000383ffff */
.L_x_680:
[----:B------:R-:W-:Y:S05]  /*0aa0*/  BSYNC.RECONVERGENT B1 ;  /* 0x0000000000017941 */ /* 0x000fea0003800200 */
.L_x_679:
        /* <DEDUP_REMOVED lines=25> */
.L_x_697:
[----:B------:R-:W-:Y:S05]  /*0c40*/  BSYNC.RECONVERGENT B1 ;  /* 0x0000000000017941 */ /* 0x000fea0003800200 */
.L_x_696:
        /* <DEDUP_REMOVED lines=21> */
.L_x_699:
[----:B------:R-:W-:Y:S05]  /*0da0*/  BSYNC.RECONVERGENT B1 ;  /* 0x0000000000017941 */ /* 0x000fea0003800200 */
.L_x_698:
        /* <DEDUP_REMOVED lines=21> */
.L_x_701:
[----:B------:R-:W-:Y:S05]  /*0f00*/  BSYNC.RECONVERGENT B1 ;  /* 0x0000000000017941 */ /* 0x000fea0003800200 */
.L_x_700:
        /* <DEDUP_REMOVED lines=21> */
.L_x_703:
[----:B------:R-:W-:Y:S05]  /*1060*/  BSYNC.RECONVERGENT B1 ;  /* 0x0000000000017941 */ /* 0x000fea0003800200 */
.L_x_702:
        /* <DEDUP_REMOVED lines=22> */
.L_x_705:
[----:B------:R-:W-:Y:S05]  /*11d0*/  BSYNC.RECONVERGENT B1 ;  /* 0x0000000000017941 */ /* 0x000fea0003800200 */
.L_x_704:
        /* <DEDUP_REMOVED lines=12> */
.L_x_707:
[----:B------:R-:W-:Y:S05]  /*12a0*/  BSYNC.RECONVERGENT B1 ;  /* 0x0000000000017941 */ /* 0x000fea0003800200 */
.L_x_706:
        /* <DEDUP_REMOVED lines=31> */
.L_x_710:
[----:B------:R-:W-:Y:S05]  /*14a0*/  BSYNC.RECONVERGENT B1 ;  /* 0x0000000000017941 */ /* 0x000fea0003800200 */
.L_x_709:
        /* <DEDUP_REMOVED lines=18> */
.L_x_712:
[----:B------:R-:W-:Y:S05]  /*15d0*/  BSYNC.RECONVERGENT B1 ;  /* 0x0000000000017941 */ /* 0x000fea0003800200 */
.L_x_711:
        /* <DEDUP_REMOVED lines=18> */
.L_x_714:
[----:B------:R-:W-:Y:S05]  /*1700*/  BSYNC.RECONVERGENT B1 ;  /* 0x0000000000017941 */ /* 0x000fea0003800200 */
.L_x_713:
        /* <DEDUP_REMOVED lines=18> */
.L_x_716:
[----:B------:R-:W-:Y:S05]  /*1830*/  BSYNC.RECONVERGENT B1 ;  /* 0x0000000000017941 */ /* 0x000fea0003800200 */
.L_x_715:
        /* <DEDUP_REMOVED lines=18> */
.L_x_718:
[----:B------:R-:W-:Y:S05]  /*1960*/  BSYNC.RECONVERGENT B1 ;  /* 0x0000000000017941 */ /* 0x000fea0003800200 */
.L_x_717:
        /* <DEDUP_REMOVED lines=18> */
.L_x_720:
[----:B------:R-:W-:Y:S05]  /*1a90*/  BSYNC.RECONVERGENT B1 ;  /* 0x0000000000017941 */ /* 0x000fea0003800200 */
.L_x_719:
        /* <DEDUP_REMOVED lines=19> */
.L_x_695:
        /* <DEDUP_REMOVED lines=28> */
.L_x_722:
[----:B------:R-:W-:Y:S05]  /*1d90*/  BSYNC.RECONVERGENT B1 ;  /* 0x0000000000017941 */ /* 0x000fea0003800200 */
.L_x_721:
        /* <DEDUP_REMOVED lines=22> */
.L_x_724:
[----:B------:R-:W-:Y:S05]  /*1f00*/  BSYNC.RECONVERGENT B1 ;  /* 0x0000000000017941 */ /* 0x000fea0003800200 */
.L_x_723:
        /* <DEDUP_REMOVED lines=22> */
.L_x_726:
[----:B------:R-:W-:Y:S05]  /*2070*/  BSYNC.RECONVERGENT B1 ;  /* 0x0000000000017941 */ /* 0x000fea0003800200 */
.L_x_725:
        /* <DEDUP_REMOVED lines=22> */
.L_x_728:
[----:B------:R-:W-:Y:S05]  /*21e0*/  BSYNC.RECONVERGENT B1 ;  /* 0x0000000000017941 */ /* 0x000fea0003800200 */
.L_x_727:
        /* <DEDUP_REMOVED lines=23> */
.L_x_730:
[----:B------:R-:W-:Y:S05]  /*2360*/  BSYNC.RECONVERGENT B1 ;  /* 0x0000000000017941 */ /* 0x000fea0003800200 */
.L_x_729:
        /* <DEDUP_REMOVED lines=12> */
.L_x_732:
[----:B------:R-:W-:Y:S05]  /*2430*/  BSYNC.RECONVERGENT B1 ;  /* 0x0000000000017941 */ /* 0x000fea0003800200 */
.L_x_731:
        /* <DEDUP_REMOVED lines=30> */
.L_x_734:
[----:B------:R-:W-:Y:S05]  /*2620*/  BSYNC.RECONVERGENT B1 ;  /* 0x0000000000017941 */ /* 0x000fea0003800200 */
.L_x_733:
        /* <DEDUP_REMOVED lines=27> */
.L_x_736:
[----:B------:R-:W-:Y:S05]  /*27e0*/  BSYNC.RECONVERGENT B1 ;  /* 0x0000000000017941 */ /* 0x000fea0003800200 */
.L_x_735:
        /* <DEDUP_REMOVED lines=27> */
.L_x_738:
[----:B------:R-:W-:Y:S05]  /*29a0*/  BSYNC.RECONVERGENT B1 ;  /* 0x0000000000017941 */ /* 0x000fea0003800200 */
.L_x_737:
        /* <DEDUP_REMOVED lines=27> */
.L_x_740:
[----:B------:R-:W-:Y:S05]  /*2b60*/  BSYNC.RECONVERGENT B1 ;  /* 0x0000000000017941 */ /* 0x000fea0003800200 */
.L_x_739:
        /* <DEDUP_REMOVED lines=27> */
.L_x_742:
[----:B------:R-:W-:Y:S05]  /*2d20*/  BSYNC.RECONVERGENT B1 ;  /* 0x0000000000017941 */ /* 0x000fea0003800200 */
.L_x_741:
        /* <DEDUP_REMOVED lines=27> */
.L_x_744:
[----:B------:R-:W-:Y:S05]  /*2ee0*/  BSYNC.RECONVERGENT B1 ;  /* 0x0000000000017941 */ /* 0x000fea0003800200 */
.L_x_743:
        /* <DEDUP_REMOVED lines=28> */
.L_x_676:
        /* <DEDUP_REMOVED lines=26> */
.L_x_746:
[----:B------:R-:W-:Y:S05]  /*3250*/  BSYNC.RECONVERGENT B1 ;  /* 0x0000000000017941 */ /* 0x000fea0003800200 */
.L_x_745:
        /* <DEDUP_REMOVED lines=21> */
.L_x_748:
[----:B------:R-:W-:Y:S05]  /*33b0*/  BSYNC.RECONVERGENT B1 ;  /* 0x0000000000017941 */ /* 0x000fea0003800200 */
.L_x_747:
[----:B------:R-:W-:Y:S01]  /*33c0*/  UISETP.GE.U32.AND UP0, UPT, UR4, 0xa00, UPT ;  /* 0x00000a000400788c */ /* 0x000fe2000bf06070 */
[----:B------:R-:W-:-:S08]  /*33d0*/  IMAD.MOV.U32 R5, RZ, RZ, 0x500 ;  /* 0x00000500ff057424 */ /* 0x000fd000078e00ff */
[----:B------:R-:W-:Y:S05]  /*33e0*/  BRA.U !UP0, `(.L_x_749) ;  /* 0x0000000508c47547 */ /* 0x000fea000b800000 */
[----:B------:R-:W-:Y:S01]  /*33f0*/  IMAD.MOV.U32 R5, RZ, RZ, 0x500 ;  /* 0x00000500ff057424 */ /* 0x000fe200078e00ff */
[----:B------:R-:W0:Y:S01]  /*3400*/  LDCU UR4, c[0x0][0x398] ;  /* 0x00007300ff0477ac */ /* 0x000e220008000800 */
[----:B------:R-:W1:Y:S05]  /*3410*/  LDCU.64 UR6, c[0x0][0x388] ;  /* 0x00007100ff0677ac */ /* 0x000e6a0008000a00 */
.L_x_760:
[----:B------:R-:W-:-:S05]  /*3420*/  IMAD.WIDE.U32 R12, R5, 0x4, R2 ;  /* 0x00000004050c7825 */ /* 0x000fca00078e0002 */
[----:B------:R-:W2:Y:S04]  /*3430*/  LDG.E R17, desc[UR8][R12.64] ;  /* 0x000000080c117981 */ /* 0x000ea8000c1e1900 */
[----:B------:R3:W5:Y:S04]  /*3440*/  LDG.E R18, desc[UR8][R12.64+0x400] ;  /* 0x000400080c127981 */ /* 0x000768000c1e1900 */
[----:B------:R3:W5:Y:S04]  /*3450*/  LDG.E R19, desc[UR8][R12.64+0x800] ;  /* 0x000800080c137981 */ /* 0x000768000c1e1900 */
[----:B------:R3:W5:Y:S04]  /*3460*/  LDG.E R4, desc[UR8][R12.64+0xc00] ;  /* 0x000c00080c047981 */ /* 0x000768000c1e1900 */
[----:B------:R3:W5:Y:S01]  /*3470*/  LDG.E R10, desc[UR8][R12.64+0x1000] ;  /* 0x001000080c0a7981 */ /* 0x000762000c1e1900 */
[----:B-1----:R-:W-:Y:S01]  /*3480*/  IADD3 R16, P1, P2, R0, UR6, R5 ;  /* 0x0000000600107c10 */ /* 0x002fe2000fa3e005 */
[----:B------:R-:W-:Y:S01]  /*3490*/  BSSY.RECONVERGENT B1, `(.L_x_750) ;  /* 0x0000012000017945 */ /* 0x000fe20003800200 */
[----:B------:R-:W-:-:S02]  /*34a0*/  IMAD.MOV.U32 R11, RZ, RZ, R6 ;  /* 0x000000ffff0b7224 */ /* 0x000fc400078e0006 */
[----:B------:R-:W-:Y:S01]  /*34b0*/  IMAD.MOV.U32 R14, RZ, RZ, R7 ;  /* 0x000000ffff0e7224 */ /* 0x000fe200078e0007 */
[----:B------:R-:W-:Y:S01]  /*34c0*/  IADD3.X R9, PT, PT, RZ, UR7, RZ, P1, P2 ;  /* 0x00000007ff097c10 */ /* 0x000fe20008fe44ff */
        /* <DEDUP_REMOVED lines=14> */
.L_x_751:
[----:B0-----:R-:W-:Y:S05]  /*35b0*/  BSYNC.RECONVERGENT B1 ;  /* 0x0000000000017941 */ /* 0x001fea0003800200 */
.L_x_750:
[----:B-----5:R-:W-:Y:S01]  /*35c0*/  FSETP.GEU.AND P0, PT, R11, R18, PT ;  /* 0x000000120b00720b */ /* 0x020fe20003f0e000 */
[----:B------:R-:W-:Y:S01]  /*35d0*/  BSSY.RECONVERGENT B1, `(.L_x_752) ;  /* 0x0000012000017945 */ /* 0x000fe20003800200 */
[----:B------:R-:W-:Y:S01]  /*35e0*/  IADD3 RZ, P1, PT, R16, 0x100, RZ ;  /* 0x0000010010ff7810 */ /* 0x000fe20007f3e0ff */
[----:B------:R-:W-:Y:S02]  /*35f0*/  IMAD.MOV.U32 R6, RZ, RZ, R11 ;  /* 0x000000ffff067224 */ /* 0x000fe400078e000b */
[----:B------:R-:W-:Y:S02]  /*3600*/  IMAD.MOV.U32 R12, RZ, RZ, R14 ;  /* 0x000000ffff0c7224 */ /* 0x000fe400078e000e */
[----:B------:R-:W-:Y:S02]  /*3610*/  IMAD.X R8, RZ, RZ, R9, P1 ;  /* 0x000000ffff087224 */ /* 0x000fe400008e0609 */
[----:B------:R-:W-:-:S04]  /*3620*/  IMAD.MOV.U32 R13, RZ, RZ, R15 ;  /* 0x000000ffff0d7224 */ /* 0x000fc800078e000f */
[----:B------:R-:W-:Y:S05]  /*3630*/  @!P0 BRA `(.L_x_753) ;  /* 0x00000000002c8947 */ /* 0x000fea0003800000 */
[----:B------:R-:W-:Y:S01]  /*3640*/  FSETP.GEU.AND P2, PT, R18, R11, PT ;  /* 0x0000000b1200720b */ /* 0x000fe20003f4e000 */
[----:B------:R-:W-:Y:S02]  /*3650*/  VIADD R12, R16, 0x100 ;  /* 0x00000100100c7836 */ /* 0x000fe40000000000 */
        /* <DEDUP_REMOVED lines=9> */
.L_x_753:
[----:B------:R-:W-:Y:S05]  /*36f0*/  BSYNC.RECONVERGENT B1 ;  /* 0x0000000000017941 */ /* 0x000fea0003800200 */
.L_x_752:
[----:B------:R-:W-:Y:S01]  /*3700*/  FSETP.GEU.AND P0, PT, R6, R19, PT ;  /* 0x000000130600720b */ /* 0x000fe20003f0e000 */
        /* <DEDUP_REMOVED lines=18> */
.L_x_755:
[----:B------:R-:W-:Y:S05]  /*3830*/  BSYNC.RECONVERGENT B1 ;  /* 0x0000000000017941 */ /* 0x000fea0003800200 */
.L_x_754:
[----:B------:R-:W-:Y:S01]  /*3840*/  FSETP.GEU.AND P0, PT, R7, R4, PT ;  /* 0x000000040700720b */ /* 0x000fe20003f0e000 */
[----:B------:R-:W-:Y:S01]  /*3850*/  BSSY.RECONVERGENT B1, `(.L_x_756) ;  /* 0x0000013000017945 */ /* 0x000fe20003800200 */
[C---:B------:R-:W-:Y:S01]  /*3860*/  IADD3 R15, P1, PT, R16.reuse, 0x300, RZ ;  /* 0x00000300100f7810 */ /* 0x040fe20007f3e0ff */
[----:B------:R-:W-:Y:S01]  /*3870*/  IMAD.MOV.U32 R11, RZ, RZ, R7 ;  /* 0x000000ffff0b7224 */ /* 0x000fe200078e0007 */
[----:B------:R-:W-:Y:S01]  /*3880*/  IADD3 R19, P2, PT, R16, 0x400, RZ ;  /* 0x0000040010137810 */ /* 0x000fe20007f5e0ff */
        /* <DEDUP_REMOVED lines=15> */
.L_x_757:
[----:B------:R-:W-:Y:S05]  /*3980*/  BSYNC.RECONVERGENT B1 ;  /* 0x0000000000017941 */ /* 0x000fea0003800200 */
.L_x_756:
[----:B------:R-:W-:Y:S01]  /*3990*/  FSETP.GEU.AND P0, PT, R11, R10, PT ;  /* 0x0000000a0b00720b */ /* 0x000fe20003f0e000 */
[----:B------:R-:W-:Y:S01]  /*39a0*/  BSSY.RECONVERGENT B1, `(.L_x_758) ;  /* 0x0000011000017945 */ /* 0x000fe20003800200 */
[----:B------:R-:W-:Y:S02]  /*39b0*/  IMAD.X R4, RZ, RZ, R9, P2 ;  /* 0x000000ffff047224 */ /* 0x000fe400010e0609 */
[----:B------:R-:W-:Y:S02]  /*39c0*/  IMAD.MOV.U32 R6, RZ, RZ, R11 ;  /* 0x000000ffff067224 */ /* 0x000fe400078e000b */
[----:B------:R-:W-:Y:S02]  /*39d0*/  IMAD.MOV.U32 R7, RZ, RZ, R12 ;  /* 0x000000ffff077224 */ /* 0x000fe400078e000c */
[----:B------:R-:W-:-:S05]  /*39e0*/  IMAD.MOV.U32 R8, RZ, RZ, R13 ;  /* 0x000000ffff087224 */ /* 0x000fca00078e000d */
        /* <DEDUP_REMOVED lines=12> */
.L_x_759:
[----:B------:R-:W-:Y:S05]  /*3ab0*/  BSYNC.RECONVERGENT B1 ;  /* 0x0000000000017941 */ /* 0x000fea0003800200 */
.L_x_758:
[C---:B------:R-:W-:Y:S02]  /*3ac0*/  VIADD R4, R5.reuse, 0xa00 ;  /* 0x00000a0005047836 */ /* 0x040fe40000000000 */
[----:B------:R-:W-:-:S03]  /*3ad0*/  VIADD R5, R5, 0x500 ;  /* 0x0000050005057836 */ /* 0x000fc60000000000 */
[----:B------:R-:W-:-:S13]  /*3ae0*/  ISETP.GT.AND P0, PT, R4, UR4, PT ;  /* 0x0000000404007c0c */ /* 0x000fda000bf04270 */
[----:B------:R-:W-:Y:S05]  /*3af0*/  @!P0 BRA `(.L_x_760) ;  /* 0xfffffff800488947 */ /* 0x000fea000383ffff */
.L_x_749:
        /* <DEDUP_REMOVED lines=14> */
[----:B------:R-:W-:Y:S01]  /*3be0*/  IMAD.IADD R11, R0, 0x1, R5 ;  /* 0x00000001000b7824 */ /* 0x000fe200078e0205 */
[----:B------:R-:W-:-:S04]  /*3bf0*/  LEA.HI R4, R15, 0x1, RZ, 0x18 ;  /* 0x000000010f047811 */ /* 0x000fc800078fc0ff */
[C---:B------:R-:W-:Y:S02]  /*3c00*/  IADD3 R14, P0, PT, R11.reuse, UR6, RZ ;  /* 0x000000060b0e7c10 */ /* 0x040fe4000ff1e0ff */
[----:B------:R-:W-:Y:S01]  /*3c10*/  LOP3.LUT R10, R4, 0x3, RZ, 0xc0, !PT ;  /* 0x00000003040a7812 */ /* 0x000fe200078ec0ff */
[----:B------:R-:W-:Y:S02]  /*3c20*/  IMAD.MOV.U32 R4, RZ, RZ, R0 ;  /* 0x000000ffff047224 */ /* 0x000fe400078e0000 */
[----:B------:R-:W-:Y:S02]  /*3c30*/  IMAD.X R16, RZ, RZ, UR7, P0 ;  /* 0x00000007ff107e24 */ /* 0x000fe400080e06ff */
[----:B------:R-:W-:Y:S02]  /*3c40*/  IMAD.MOV R10, RZ, RZ, -R10 ;  /* 0x000000ffff0a7224 */ /* 0x000fe400078e0a0a */
[----:B0-----:R-:W-:-:S04]  /*3c50*/  IMAD.WIDE.U32 R2, R11, 0x4, R2 ;  /* 0x000000040b027825 */ /* 0x001fc800078e0002 */
[----:B------:R-:W-:Y:S02]  /*3c60*/  IMAD.MOV.U32 R12, RZ, RZ, R2 ;  /* 0x000000ffff0c7224 */ /* 0x000fe400078e0002 */
[----:B------:R-:W-:-:S07]  /*3c70*/  IMAD.MOV.U32 R13, RZ, RZ, R3 ;  /* 0x000000ffff0d7224 */ /* 0x000fce00078e0003 */
.L_x_767:
        /* <DEDUP_REMOVED lines=23> */
.L_x_766:
[----:B------:R-:W-:Y:S05]  /*3df0*/  BSYNC.RECONVERGENT B3 ;  /* 0x0000000000037941 */ /* 0x000fea0003800200 */
.L_x_765:
[----:B------:R-:W-:Y:S01]  /*3e00*/  IADD3 R14, P0, PT, R14, 0x100, RZ ;  /* 0x000001000e0e7810 */ /* 0x000fe20007f1e0ff */
[----:B------:R-:W-:Y:S02]  /*3e10*/  VIADD R4, R4, 0x100 ;  /* 0x0000010004047836 */ /* 0x000fe40000000000 */
[----:B------:R-:W-:Y:S02]  /*3e20*/  IMAD.X R13, RZ, RZ, R13, P3 ;  /* 0x000000ffff0d7224 */ /* 0x000fe400018e060d */
[----:B------:R-:W-:Y:S01]  /*3e30*/  IMAD.X R16, RZ, RZ, R16, P0 ;  /* 0x000000ffff107224 */ /* 0x000fe200000e0610 */
[----:B------:R-:W-:Y:S07]  /*3e40*/  @P2 BRA `(.L_x_767) ;  /* 0xfffffffc008c2947 */ /* 0x000fee000383ffff */
.L_x_764:
[----:B------:R-:W-:Y:S05]  /*3e50*/  BSYNC.RECONVERGENT B2 ;  /* 0x0000000000027941 */ /* 0x000fea0003800200 */
.L_x_763:
[----:B------:R-:W-:-:S13]  /*3e60*/  ISETP.GE.U32.AND P0, PT, R15, 0x300, PT ;  /* 0x000003000f00780c */ /* 0x000fda0003f06070 */
[----:B------:R-:W-:Y:S05]  /*3e70*/  @!P0 BRA `(.L_x_762) ;  /* 0x0000000400cc8947 */ /* 0x000fea0003800000 */
[----:B------:R-:W0:Y:S01]  /*3e80*/  LDC.64 R14, c[0x0][0x380] ;  /* 0x0000e000ff0e7b82 */ /* 0x000e220000000a00 */
[----:B------:R-:W1:Y:S01]  /*3e90*/  LDCU.128 UR12, c[0x0][0x380] ;  /* 0x00007000ff0c77ac */ /* 0x000e620008000c00 */
[C---:B------:R-:W-:Y:S01]  /*3ea0*/  IADD3 R16, P1, PT, R4.reuse, R5, RZ ;  /* 0x0000000504107210 */ /* 0x040fe20007f3e0ff */
[----:B------:R-:W-:-:S04]  /*3eb0*/  IMAD.IADD R11, R4, 0x1, R5 ;  /* 0x00000001040b7824 */ /* 0x000fc800078e0205 */
[----:B------:R-:W-:Y:S01]  /*3ec0*/  IMAD.X R5, RZ, RZ, RZ, P1 ;  /* 0x000000ffff057224 */ /* 0x000fe200008e06ff */
[----:B------:R-:W2:Y:S01]  /*3ed0*/  LDC.64 R2, c[0x0][0x388] ;  /* 0x0000e200ff027b82 */ /* 0x000ea20000000a00 */
[C---:B-1----:R-:W-:Y:S02]  /*3ee0*/  LEA R17, P2, R16.reuse, UR12, 0x2 ;  /* 0x0000000c10117c11 */ /* 0x042fe4000f8410ff */
[----:B------:R-:W-:Y:S02]  /*3ef0*/  IADD3 R10, P0, PT, R11, UR14, RZ ;  /* 0x0000000e0b0a7c10 */ /* 0x000fe4000ff1e0ff */
[----:B------:R-:W-:Y:S01]  /*3f00*/  IADD3 R17, P1, PT, R17, 0xc00, RZ ;  /* 0x00000c0011117810 */ /* 0x000fe20007f3e0ff */
[----:B0-----:R-:W-:Y:S01]  /*3f10*/  IMAD.WIDE.U32 R14, R11, 0x4, R14 ;  /* 0x000000040b0e7825 */ /* 0x001fe200078e000e */
[----:B------:R-:W-:-:S03]  /*3f20*/  LEA.HI.X R16, R16, UR13, R5, 0x2, P2 ;  /* 0x0000000d10107c11 */ /* 0x000fc600090f1405 */
[----:B------:R-:W-:Y:S02]  /*3f30*/  IMAD.MOV.U32 R12, RZ, RZ, R14 ;  /* 0x000000ffff0c7224 */ /* 0x000fe400078e000e */
[----:B------:R-:W-:Y:S02]  /*3f40*/  IMAD.X R13, RZ, RZ, UR15, P0 ;  /* 0x0000000fff0d7e24 */ /* 0x000fe400080e06ff */
[----:B------:R-:W-:Y:S02]  /*3f50*/  VIADD R14, R4, 0x200 ;  /* 0x00000200040e7836 */ /* 0x000fe40000000000 */
[----:B--2---:R-:W-:-:S07]  /*3f60*/  IMAD.X R16, RZ, RZ, R16, P1 ;  /* 0x000000ffff107224 */ /* 0x004fce00008e0610 */
.L_x_776:
[----:B------:R-:W-:Y:S02]  /*3f70*/  IMAD.MOV.U32 R4, RZ, RZ, R12 ;  /* 0x000000ffff047224 */ /* 0x000fe400078e000c */
[----:B------:R-:W-:-:S05]  /*3f80*/  IMAD.MOV.U32 R5, RZ, RZ, R15 ;  /* 0x000000ffff057224 */ /* 0x000fca00078e000f */
[----:B------:R0:W2:Y:S02]  /*3f90*/  LDG.E R21, desc[UR8][R4.64] ;  /* 0x0000000804157981 */ /* 0x0000a4000c1e1900 */
[----:B0-----:R-:W-:Y:S02]  /*3fa0*/  IMAD.MOV.U32 R4, RZ, RZ, R17 ;  /* 0x000000ffff047224 */ /* 0x001fe400078e0011 */
[----:B------:R-:W-:-:S05]  /*3fb0*/  IMAD.MOV.U32 R5, RZ, RZ, R16 ;  /* 0x000000ffff057224 */ /* 0x000fca00078e0010 */
[----:B------:R0:W5:Y:S04]  /*3fc0*/  LDG.E R27, desc[UR8][R4.64+-0x800] ;  /* 0xfff80008041b7981 */ /* 0x000168000c1e1900 */
[----:B------:R0:W5:Y:S04]  /*3fd0*/  LDG.E R16, desc[UR8][R4.64+-0x400] ;  /* 0xfffc000804107981 */ /* 0x000168000c1e1900 */
[----:B------:R0:W5:Y:S01]  /*3fe0*/  LDG.E R17, desc[UR8][R4.64] ;  /* 0x0000000804117981 */ /* 0x000162000c1e1900 */
[----:B------:R-:W-:Y:S01]  /*3ff0*/  BSSY.RECONVERGENT B2, `(.L_x_768) ;  /* 0x0000012000027945 */ /* 0x000fe20003800200 */
[----:B------:R-:W-:-:S02]  /*4000*/  IMAD.MOV.U32 R18, RZ, RZ, R6 ;  /* 0x000000ffff127224 */ /* 0x000fc400078e0006 */
[----:B------:R-:W-:Y:S02]  /*4010*/  IMAD.MOV.U32 R20, RZ, RZ, R7 ;  /* 0x000000ffff147224 */ /* 0x000fe400078e0007 */
[----:B------:R-:W-:Y:S02]  /*4020*/  VIADD R19, R11, 0x100 ;  /* 0x000001000b137836 */ /* 0x000fe40000000000 */
        /* <DEDUP_REMOVED lines=14> */
.L_x_769:
[----:B------:R-:W-:Y:S05]  /*4110*/  BSYNC.RECONVERGENT B2 ;  /* 0x0000000000027941 */ /* 0x000fea0003800200 */
.L_x_768:
[----:B-----5:R-:W-:Y:S01]  /*4120*/  FSETP.GEU.AND P0, PT, R18, R27, PT ;  /* 0x0000001b1200720b */ /* 0x020fe20003f0e000 */
[----:B------:R-:W-:Y:S01]  /*4130*/  BSSY.RECONVERGENT B2, `(.L_x_770) ;  /* 0x0000013000027945 */ /* 0x000fe20003800200 */
[----:B------:R-:W-:Y:S01]  /*4140*/  IADD3 R23, P1, PT, R19, R2, RZ ;  /* 0x0000000213177210 */ /* 0x000fe20007f3e0ff */
[----:B------:R-:W-:Y:S02]  /*4150*/  VIADD R21, R11, 0x200 ;  /* 0x000002000b157836 */ /* 0x000fe40000000000 */
[----:B------:R-:W-:Y:S02]  /*4160*/  IMAD.MOV.U32 R19, RZ, RZ, R18 ;  /* 0x000000ffff137224 */ /* 0x000fe400078e0012 */
[----:B------:R-:W-:Y:S02]  /*4170*/  IMAD.X R25, RZ, RZ, R3, P1 ;  /* 0x000000ffff197224 */ /* 0x000fe400008e0603 */
[----:B------:R-:W-:Y:S02]  /*4180*/  IMAD.MOV.U32 R7, RZ, RZ, R20 ;  /* 0x000000ffff077224 */ /* 0x000fe400078e0014 */
[----:B------:R-:W-:-:S02]  /*4190*/  IMAD.MOV.U32 R6, RZ, RZ, R22 ;  /* 0x000000ffff067224 */ /* 0x000fc400078e0016 */
        /* <DEDUP_REMOVED lines=12> */
.L_x_771:
[----:B------:R-:W-:Y:S05]  /*4260*/  BSYNC.RECONVERGENT B2 ;  /* 0x0000000000027941 */ /* 0x000fea0003800200 */
.L_x_770:
[----:B------:R-:W-:Y:S01]  /*4270*/  FSETP.GEU.AND P0, PT, R19, R16, PT ;  /* 0x000000101300720b */ /* 0x000fe20003f0e000 */
[----:B------:R-:W-:Y:S01]  /*4280*/  VIADD R23, R11, 0x300 ;  /* 0x000003000b177836 */ /* 0x000fe20000000000 */
[-C--:B------:R-:W-:Y:S01]  /*4290*/  IADD3 R8, P1, PT, R21, R2.reuse, RZ ;  /* 0x0000000215087210 */ /* 0x080fe20007f3e0ff */
[----:B------:R-:W-:Y:S01]  /*42a0*/  BSSY.RECONVERGENT B2, `(.L_x_772) ;  /* 0x0000012000027945 */ /* 0x000fe20003800200 */
[----:B------:R-:W-:Y:S02]  /*42b0*/  IMAD.MOV.U32 R18, RZ, RZ, R19 ;  /* 0x000000ffff127224 */ /* 0x000fe400078e0013 */
[----:B------:R-:W-:Y:S01]  /*42c0*/  IADD3 R25, P2, PT, R23, R2, RZ ;  /* 0x0000000217197210 */ /* 0x000fe20007f5e0ff */
[----:B------:R-:W-:Y:S02]  /*42d0*/  IMAD.X R23, RZ, RZ, R3, P1 ;  /* 0x000000ffff177224 */ /* 0x000fe400008e0603 */
[----:B------:R-:W-:Y:S02]  /*42e0*/  IMAD.MOV.U32 R20, RZ, RZ, R7 ;  /* 0x000000ffff147224 */ /* 0x000fe400078e0007 */
[----:B------:R-:W-:-:S02]  /*42f0*/  IMAD.MOV.U32 R21, RZ, RZ, R6 ;  /* 0x000000ffff157224 */ /* 0x000fc400078e0006 */
[----:B------:R-:W-:Y:S06]  /*4300*/  @!P0 BRA `(.L_x_773) ;  /* 0x00000000002c8947 */ /* 0x000fec0003800000 */
        /* <DEDUP_REMOVED lines=11> */
.L_x_773:
[----:B------:R-:W-:Y:S05]  /*43c0*/  BSYNC.RECONVERGENT B2 ;  /* 0x0000000000027941 */ /* 0x000fea0003800200 */
.L_x_772:
        /* <DEDUP_REMOVED lines=18> */
.L_x_775:
[----:B------:R-:W-:Y:S05]  /*44f0*/  BSYNC.RECONVERGENT B2 ;  /* 0x0000000000027941 */ /* 0x000fea0003800200 */
.L_x_774:
[----:B------:R-:W-:Y:S01]  /*4500*/  VIADD R16, R14, 0x200 ;  /* 0x000002000e107836 */ /* 0x000fe20000000000 */
[----:B------:R-:W-:Y:S01]  /*4510*/  IADD3 R17, P2, PT, R4, 0x1000, RZ ;  /* 0x0000100004117810 */ /* 0x000fe20007f5e0ff */
[----:B------:R-:W-:Y:S01]  /*4520*/  VIADD R14, R14, 0x400 ;  /* 0x000004000e0e7836 */ /* 0x000fe20000000000 */
[----:B------:R-:W-:Y:S01]  /*4530*/  IADD3 R10, P1, PT, R10, 0x400, RZ ;  /* 0x000004000a0a7810 */ /* 0x000fe20007f3e0ff */
[----:B------:R-:W-:Y:S01]  /*4540*/  VIADD R11, R11, 0x400 ;  /* 0x000004000b0b7836 */ /* 0x000fe20000000000 */
[----:B------:R-:W-:Y:S01]  /*4550*/  ISETP.GE.AND P0, PT, R16, R9, PT ;  /* 0x000000091000720c */ /* 0x000fe20003f06270 */
[----:B------:R-:W-:Y:S01]  /*4560*/  IMAD.X R16, RZ, RZ, R5, P2 ;  /* 0x000000ffff107224 */ /* 0x000fe200010e0605 */
[----:B------:R-:W-:Y:S01]  /*4570*/  IADD3 R12, P2, PT, R12, 0x1000, RZ ;  /* 0x000010000c0c7810 */ /* 0x000fe20007f5e0ff */
[----:B------:R-:W-:-:S04]  /*4580*/  IMAD.X R13, RZ, RZ, R13, P1 ;  /* 0x000000ffff0d7224 */ /* 0x000fc800008e060d */
[----:B------:R-:W-:-:S06]  /*4590*/  IMAD.X R15, RZ, RZ, R15, P2 ;  /* 0x000000ffff0f7224 */ /* 0x000fcc00010e060f */
[----:B------:R-:W-:Y:S05]  /*45a0*/  @!P0 BRA `(.L_x_776) ;  /* 0xfffffff800708947 */ /* 0x000fea000383ffff */
.L_x_762:
[----:B------:R-:W-:Y:S05]  /*45b0*/  BSYNC.RECONVERGENT B1 ;  /* 0x0000000000017941 */ /* 0x000fea0003800200 */
.L_x_761:
        /* <DEDUP_REMOVED lines=22> */
.L_x_778:
[----:B------:R-:W-:Y:S05]  /*4720*/  BSYNC.RECONVERGENT B1 ;  /* 0x0000000000017941 */ /* 0x000fea0003800200 */
.L_x_777:
        /* <DEDUP_REMOVED lines=21> */
.L_x_780:
[----:B------:R-:W-:Y:S05]  /*4880*/  BSYNC.RECONVERGENT B1 ;  /* 0x0000000000017941 */ /* 0x000fea0003800200 */
.L_x_779:
        /* <DEDUP_REMOVED lines=21> */
.L_x_782:
[----:B------:R-:W-:Y:S05]  /*49e0*/  BSYNC.RECONVERGENT B1 ;  /* 0x0000000000017941 */ /* 0x000fea0003800200 */
.L_x_781:
        /* <DEDUP_REMOVED lines=21> */
.L_x_784:
[----:B------:R-:W-:Y:S05]  /*4b40*/  BSYNC.RECONVERGENT B1 ;  /* 0x0000000000017941 */ /* 0x000fea0003800200 */
.L_x_783:
        /* <DEDUP_REMOVED lines=22> */
.L_x_786:
[----:B------:R-:W-:Y:S05]  /*4cb0*/  BSYNC.RECONVERGENT B1 ;  /* 0x0000000000017941 */ /* 0x000fea0003800200 */
.L_x_785:
        /* <DEDUP_REMOVED lines=12> */
.L_x_788:
[----:B------:R-:W-:Y:S05]  /*4d80*/  BSYNC.RECONVERGENT B1 ;  /* 0x0000000000017941 */ /* 0x000fea0003800200 */
.L_x_787:
        /* <DEDUP_REMOVED lines=31> */
.L_x_790:
[----:B------:R-:W-:Y:S05]  /*4f80*/  BSYNC.RECONVERGENT B1 ;  /* 0x0000000000017941 */ /* 0x000fea0003800200 */
.L_x_789:
        /* <DEDUP_REMOVED lines=18> */
.L_x_792:
[----:B------:R-:W-:Y:S05]  /*50b0*/  BSYNC.RECONVERGENT B1 ;  /* 0x0000000000017941 */ /* 0x000fea0003800200 */
.L_x_791:
        /* <DEDUP_REMOVED lines=18> */
.L_x_794:
[----:B------:R-:W-:Y:S05]  /*51e0*/  BSYNC.RECONVERGENT B1 ;  /* 0x0000000000017941 */ /* 0x000fea0003800200 */
.L_x_793:
        /* <DEDUP_REMOVED lines=18> */
.L_x_796:
[----:B------:R-:W-:Y:S05]  /*5310*/  BSYNC.RECONVERGENT B1 ;  /* 0x0000000000017941 */ /* 0x000fea0003800200 */
.L_x_795:
        /* <DEDUP_REMOVED lines=18> */
.L_x_798:
[----:B------:R-:W-:Y:S05]  /*5440*/  BSYNC.RECONVERGENT B1 ;  /* 0x0000000000017941 */ /* 0x000fea0003800200 */
.L_x_797:
        /* <DEDUP_REMOVED lines=18> */
.L_x_800:
[----:B------:R-:W-:Y:S05]  /*5570*/  BSYNC.RECONVERGENT B1 ;  /* 0x0000000000017941 */ /* 0x000fea0003800200 */
.L_x_799:
        /* <DEDUP_REMOVED lines=17> */
.L_x_708:
[----:B------:R-:W-:Y:S05]  /*5690*/  BSYNC.RECONVERGENT B0 ;  /* 0x0000000000007941 */ /* 0x000fea0003800200 */
.L_x_675:
[----:B------:R-:W-:Y:S05]  /*56a0*/  @P1 EXIT ;  /* 0x000000000000194d */ /* 0x000fea0003800000 */
[----:B0-----:R-:W0:Y:S01]  /*56b0*/  LDC.64 R6, c[0x0][0x390] ;  /* 0x0000e400ff067b82 */ /* 0x001e220000000a00 */
[----:B------:R-:W-:Y:S02]  /*56c0*/  IMAD.MOV.U32 R5, RZ, RZ, R4 ;  /* 0x000000ffff057224 */ /* 0x000fe400078e0004 */
[----:B------:R-:W-:-:S05]  /*56d0*/  IMAD.MOV.U32 R4, RZ, RZ, R3 ;  /* 0x000000ffff047224 */ /* 0x000fca00078e0003 */
[----:B0-----:R-:W-:Y:S04]  /*56e0*/  STG.E.64 desc[UR8][R6.64+0x8], R4 ;  /* 0x0000080406007986 */ /* 0x001fe8000c101b08 */
[----:B------:R-:W-:Y:S01]  /*56f0*/  STG.E desc[UR8][R6.64], R2 ;  /* 0x0000000206007986 */ /* 0x000fe2000c101908 */
[----:B------:R-:W-:Y:S05]  /*5700*/  EXIT ;  /* 0x000000000000794d */ /* 0x000fea0003800000 */
.L_x_801:
        /* <DEDUP_REMOVED lines=15> */
.L_x_879:


//--------------------- .text._Z14nextGenerationPfS_S_iibP17curandStateXORWOW --------------------------
	.section	.text._Z14nextGenerationPfS_S_iibP17curandStateXORWOW,"ax",@progbits
	.align	128
        .global         _Z14nextGenerationPfS_S_iibP17curandStateXORWOW
        .type           _Z14nextGenerationPfS_S_iibP17curandStateXORWOW,@function
        .size           _Z14nextGenerationPfS_S_iibP17curandStateXORWOW,(.L_x_880 - _Z14nextGenerationPfS_S_iibP17curandStateXORWOW)
        .other          _Z14nextGenerationPfS_S_iibP17curandStateXORWOW,@"STO_CUDA_ENTRY STV_DEFAULT"
_Z14nextGenerationPfS_S_iibP17curandStateXORWOW:
.text._Z14nextGenerationPfS_S_iibP17curandStateXORWOW:
[----:B------:R-:W-:Y:S01]  /*0000*/  LDC R1, c[0x0][0x37c] ;  /* 0x0000df00ff017b82 */ /* 0x000fe20000000800 */
[----:B------:R-:W0:Y:S01]  /*0010*/  S2R R0, SR_TID.X ;  /* 0x0000000000007919 */ /* 0x000e220000002100 */
[----:B------:R-:W0:Y:S01]  /*0020*/  LDCU UR4, c[0x0][0x360] ;  /* 0x00006c00ff0477ac */ /* 0x000e220008000800 */
[----:B------:R-:W0:Y:S01]  /*0030*/  S2R R3, SR_CTAID.X ;  /* 0x0000000000037919 */ /* 0x000e220000002500 */
[----:B------:R-:W1:Y:S01]  /*0040*/  LDCU UR6, c[0x0][0x398] ;  /* 0x00007300ff0677ac */ /* 0x000e620008000800 */
[----:B0-----:R-:W-:-:S05]  /*0050*/  IMAD R0, R3, UR4, R0 ;  /* 0x0000000403007c24 */ /* 0x001fca000f8e0200 */
[----:B-1----:R-:W-:-:S13]  /*0060*/  ISETP.GE.AND P0, PT, R0, UR6, PT ;  /* 0x0000000600007c0c */ /* 0x002fda000bf06270 */
[----:B------:R-:W-:Y:S05]  /*0070*/  @P0 EXIT ;  /* 0x000000000000094d */ /* 0x000fea0003800000 */
[----:B------:R-:W0:Y:S01]  /*0080*/  LDC.64 R6, c[0x0][0x3a8] ;  /* 0x0000ea00ff067b82 */ /* 0x000e220000000a00 */
[----:B------:R-:W1:Y:S01]  /*0090*/  LDCU.64 UR4, c[0x0][0x358] ;  /* 0x00006b00ff0477ac */ /* 0x000e620008000a00 */
[----:B0-----:R-:W-:-:S05]  /*00a0*/  IMAD.WIDE R6, R0, 0x30, R6 ;  /* 0x0000003000067825 */ /* 0x001fca00078e0206 */
[----:B-1----:R-:W2:Y:S04]  /*00b0*/  LDG.E.64 R10, desc[UR4][R6.64] ;  /* 0x00000004060a7981 */ /* 0x002ea8000c1e1b00 */
[----:B------:R-:W3:Y:S04]  /*00c0*/  LDG.E.64 R2, desc[UR4][R6.64+0x10] ;  /* 0x0000100406027981 */ /* 0x000ee8000c1e1b00 */
[----:B------:R0:W4:Y:S01]  /*00d0*/  LDG.E.64 R4, desc[UR4][R6.64+0x8] ;  /* 0x0000080406047981 */ /* 0x000122000c1e1b00 */
[----:B------:R-:W1:Y:S01]  /*00e0*/  I2F.U32.RP R14, UR6 ;  /* 0x00000006000e7d06 */ /* 0x000e620008209000 */
[----:B------:R-:W-:-:S07]  /*00f0*/  LOP3.LUT R22, RZ, UR6, RZ, 0x33, !PT ;  /* 0x00000006ff167c12 */ /* 0x000fce000f8e33ff */
[----:B-1----:R-:W1:Y:S02]  /*0100*/  MUFU.RCP R14, R14 ;  /* 0x0000000e000e7308 */ /* 0x002e640000001000 */
[----:B-1----:R-:W-:-:S06]  /*0110*/  VIADD R13, R14, 0xffffffe ;  /* 0x0ffffffe0e0d7836 */ /* 0x002fcc0000000000 */
[----:B------:R-:W1:Y:S02]  /*0120*/  F2I.FTZ.U32.TRUNC.NTZ R13, R13 ;  /* 0x0000000d000d7305 */ /* 0x000e64000021f000 */
[----:B-1----:R-:W-:-:S04]  /*0130*/  IMAD.MOV R15, RZ, RZ, -R13 ;  /* 0x000000ffff0f7224 */ /* 0x002fc800078e0a0d */
[----:B0-----:R-:W-:Y:S02]  /*0140*/  IMAD.MOV.U32 R7, RZ, RZ, R15 ;  /* 0x000000ffff077224 */ /* 0x001fe400078e000f */
[----:B------:R-:W0:Y:S02]  /*0150*/  LDC.64 R14, c[0x0][0x390] ;  /* 0x0000e400ff0e7b82 */ /* 0x000e240000000a00 */
[----:B------:R-:W-:Y:S01]  /*0160*/  IMAD R7, R7, UR6, RZ ;  /* 0x0000000607077c24 */ /* 0x000fe2000f8e02ff */
[----:B--2---:R-:W-:-:S04]  /*0170*/  SHF.R.U32.HI R8, RZ, 0x2, R11 ;  /* 0x00000002ff087819 */ /* 0x004fc8000001160b */
[----:B------:R-:W-:Y:S01]  /*0180*/  LOP3.LUT R8, R8, R11, RZ, 0x3c, !PT ;  /* 0x0000000b08087212 */ /* 0x000fe200078e3cff */
[----:B---3--:R-:W-:Y:S01]  /*0190*/  IMAD.SHL.U32 R12, R3, 0x10, RZ ;  /* 0x00000010030c7824 */ /* 0x008fe200078e00ff */
[----:B----4-:R-:W-:-:S03]  /*01a0*/  SHF.R.U32.HI R11, RZ, 0x2, R4 ;  /* 0x00000002ff0b7819 */ /* 0x010fc60000011604 */
[----:B------:R-:W-:Y:S01]  /*01b0*/  IMAD.SHL.U32 R9, R8, 0x2, RZ ;  /* 0x0000000208097824 */ /* 0x000fe200078e00ff */
[----:B------:R-:W-:-:S04]  /*01c0*/  LOP3.LUT R11, R11, R4, RZ, 0x3c, !PT ;  /* 0x000000040b0b7212 */ /* 0x000fc800078e3cff */
[----:B------:R-:W-:Y:S01]  /*01d0*/  LOP3.LUT R9, R3, R12, R9, 0x96, !PT ;  /* 0x0000000c03097212 */ /* 0x000fe200078e9609 */
[----:B------:R-:W-:Y:S02]  /*01e0*/  IMAD.MOV.U32 R12, RZ, RZ, RZ ;  /* 0x000000ffff0c7224 */ /* 0x000fe400078e00ff */
[----:B------:R-:W-:Y:S01]  /*01f0*/  IMAD.SHL.U32 R6, R11, 0x2, RZ ;  /* 0x000000020b067824 */ /* 0x000fe200078e00ff */
[----:B------:R-:W-:Y:S01]  /*0200*/  LOP3.LUT R21, R9, R8, RZ, 0x3c, !PT ;  /* 0x0000000809157212 */ /* 0x000fe200078e3cff */
[----:B------:R-:W-:-:S03]  /*0210*/  IMAD.HI.U32 R12, R13, R7, R12 ;  /* 0x000000070d0c7227 */ /* 0x000fc600078e000c */
[----:B------:R-:W-:Y:S01]  /*0220*/  IADD3 R7, PT, PT, R10, 0x587c5, R21 ;  /* 0x000587c50a077810 */ /* 0x000fe20007ffe015 */
[----:B------:R-:W-:-:S05]  /*0230*/  IMAD.SHL.U32 R4, R21, 0x10, RZ ;  /* 0x0000001015047824 */ /* 0x000fca00078e00ff */
[----:B------:R-:W-:Y:S02]  /*0240*/  LOP3.LUT R4, R21, R4, R6, 0x96, !PT ;  /* 0x0000000415047212 */ /* 0x000fe400078e9606 */
[----:B------:R-:W-:Y:S02]  /*0250*/  SHF.R.U32.HI R6, RZ, 0x2, R5 ;  /* 0x00000002ff067819 */ /* 0x000fe40000011605 */
[----:B------:R-:W-:Y:S01]  /*0260*/  LOP3.LUT R29, R4, R11, RZ, 0x3c, !PT ;  /* 0x0000000b041d7212 */ /* 0x000fe200078e3cff */
[----:B------:R-:W-:Y:S01]  /*0270*/  IMAD.HI.U32 R4, R12, R7, RZ ;  /* 0x000000070c047227 */ /* 0x000fe200078e00ff */
[----:B------:R-:W-:Y:S02]  /*0280*/  LOP3.LUT R5, R6, R5, RZ, 0x3c, !PT ;  /* 0x0000000506057212 */ /* 0x000fe400078e3cff */
[----:B------:R-:W-:Y:S01]  /*0290*/  IADD3 R9, PT, PT, R10, 0xb0f8a, R29 ;  /* 0x000b0f8a0a097810 */ /* 0x000fe20007ffe01d */
[----:B------:R-:W-:Y:S02]  /*02a0*/  IMAD.MOV R8, RZ, RZ, -R4 ;  /* 0x000000ffff087224 */ /* 0x000fe400078e0a04 */
[----:B------:R-:W-:-:S02]  /*02b0*/  IMAD.SHL.U32 R6, R29, 0x10, RZ ;  /* 0x000000101d067824 */ /* 0x000fc400078e00ff */
[----:B------:R-:W-:Y:S02]  /*02c0*/  IMAD R7, R8, UR6, R7 ;  /* 0x0000000608077c24 */ /* 0x000fe4000f8e0207 */
[----:B------:R-:W-:Y:S02]  /*02d0*/  IMAD.SHL.U32 R8, R5, 0x2, RZ ;  /* 0x0000000205087824 */ /* 0x000fe400078e00ff */
[----:B------:R-:W-:Y:S01]  /*02e0*/  IMAD.HI.U32 R4, R12, R9, RZ ;  /* 0x000000090c047227 */ /* 0x000fe200078e00ff */
[----:B------:R-:W-:Y:S02]  /*02f0*/  ISETP.GE.U32.AND P0, PT, R7, UR6, PT ;  /* 0x0000000607007c0c */ /* 0x000fe4000bf06070 */
[----:B------:R-:W-:Y:S01]  /*0300*/  LOP3.LUT R6, R29, R6, R8, 0x96, !PT ;  /* 0x000000061d067212 */ /* 0x000fe200078e9608 */
[----:B------:R-:W-:-:S03]  /*0310*/  IMAD.MOV R4, RZ, RZ, -R4 ;  /* 0x000000ffff047224 */ /* 0x000fc600078e0a04 */
[----:B------:R-:W-:Y:S01]  /*0320*/  LOP3.LUT R5, R6, R5, RZ, 0x3c, !PT ;  /* 0x0000000506057212 */ /* 0x000fe200078e3cff */
[----:B------:R-:W-:-:S03]  /*0330*/  IMAD R9, R4, UR6, R9 ;  /* 0x0000000604097c24 */ /* 0x000fc6000f8e0209 */
[----:B------:R-:W-:Y:S02]  /*0340*/  IADD3 R11, PT, PT, R10, 0x10974f, R5 ;  /* 0x0010974f0a0b7810 */ /* 0x000fe40007ffe005 */
[----:B------:R-:W-:Y:S01]  /*0350*/  ISETP.GE.U32.AND P2, PT, R9, UR6, PT ;  /* 0x0000000609007c0c */ /* 0x000fe2000bf46070 */
[----:B------:R-:W-:Y:S01]  /*0360*/  @P0 VIADD R7, R7, -UR6 ;  /* 0x8000000607070c36 */ /* 0x000fe20008000000 */
[----:B------:R-:W-:Y:S01]  /*0370*/  ISETP.NE.U32.AND P0, PT, RZ, UR6, PT ;  /* 0x00000006ff007c0c */ /* 0x000fe2000bf05070 */
[----:B------:R-:W-:-:S03]  /*0380*/  IMAD.HI.U32 R4, R12, R11, RZ ;  /* 0x0000000b0c047227 */ /* 0x000fc600078e00ff */
[----:B------:R-:W-:Y:S01]  /*0390*/  ISETP.GE.U32.AND P1, PT, R7, UR6, PT ;  /* 0x0000000607007c0c */ /* 0x000fe2000bf26070 */
[----:B------:R-:W-:-:S04]  /*03a0*/  IMAD.MOV R4, RZ, RZ, -R4 ;  /* 0x000000ffff047224 */ /* 0x000fc800078e0a04 */
[----:B------:R-:W-:Y:S02]  /*03b0*/  IMAD R11, R4, UR6, R11 ;  /* 0x00000006040b7c24 */ /* 0x000fe4000f8e020b */
[----:B------:R-:W-:-:S03]  /*03c0*/  @P2 VIADD R9, R9, -UR6 ;  /* 0x8000000609092c36 */ /* 0x000fc60008000000 */
[----:B------:R-:W-:Y:S02]  /*03d0*/  ISETP.GE.U32.AND P3, PT, R11, UR6, PT ;  /* 0x000000060b007c0c */ /* 0x000fe4000bf66070 */
[----:B------:R-:W-:Y:S01]  /*03e0*/  ISETP.GE.U32.AND P2, PT, R9, UR6, PT ;  /* 0x0000000609007c0c */ /* 0x000fe2000bf46070 */
[----:B------:R-:W-:Y:S02]  /*03f0*/  @P1 VIADD R7, R7, -UR6 ;  /* 0x8000000607071c36 */ /* 0x000fe40008000000 */
[----:B------:R-:W-:-:S03]  /*0400*/  IMAD.SHL.U32 R4, R5, 0x10, RZ ;  /* 0x0000001005047824 */ /* 0x000fc600078e00ff */
[----:B------:R-:W-:-:S05]  /*0410*/  SEL R7, R22, R7, !P0 ;  /* 0x0000000716077207 */ /* 0x000fca0004000000 */
[----:B------:R-:W-:Y:S02]  /*0420*/  @P3 VIADD R11, R11, -UR6 ;  /* 0x800000060b0b3c36 */ /* 0x000fe40008000000 */
[----:B------:R-:W-:Y:S02]  /*0430*/  @P2 VIADD R9, R9, -UR6 ;  /* 0x8000000609092c36 */ /* 0x000fe40008000000 */
[----:B0-----:R-:W-:Y:S01]  /*0440*/  IMAD.WIDE R24, R7, 0x4, R14 ;  /* 0x0000000407187825 */ /* 0x001fe200078e020e */
[----:B------:R-:W-:Y:S02]  /*0450*/  ISETP.GE.U32.AND P1, PT, R11, UR6, PT ;  /* 0x000000060b007c0c */ /* 0x000fe4000bf26070 */
[----:B------:R-:W-:Y:S02]  /*0460*/  SEL R18, R22, R9, !P0 ;  /* 0x0000000916127207 */ /* 0x000fe40004000000 */
[----:B------:R-:W-:Y:S01]  /*0470*/  SHF.R.U32.HI R9, RZ, 0x2, R2 ;  /* 0x00000002ff097819 */ /* 0x000fe20000011602 */
[----:B------:R0:W2:Y:S02]  /*0480*/  LDG.E R23, desc[UR4][R24.64] ;  /* 0x0000000418177981 */ /* 0x0000a4000c1e1900 */
[----:B------:R-:W-:Y:S01]  /*0490*/  IMAD.WIDE R26, R18, 0x4, R14 ;  /* 0x00000004121a7825 */ /* 0x000fe200078e020e */
[----:B------:R-:W-:-:S04]  /*04a0*/  LOP3.LUT R2, R9, R2, RZ, 0x3c, !PT ;  /* 0x0000000209027212 */ /* 0x000fc800078e3cff */
[----:B------:R1:W3:Y:S01]  /*04b0*/  LDG.E R6, desc[UR4][R26.64] ;  /* 0x000000041a067981 */ /* 0x0002e2000c1e1900 */
[----:B------:R-:W-:-:S05]  /*04c0*/  @P1 VIADD R11, R11, -UR6 ;  /* 0x800000060b0b1c36 */ /* 0x000fca0008000000 */
[----:B------:R-:W-:Y:S01]  /*04d0*/  SEL R17, R22, R11, !P0 ;  /* 0x0000000b16117207 */ /* 0x000fe20004000000 */
[----:B------:R-:W-:-:S04]  /*04e0*/  IMAD.SHL.U32 R11, R2, 0x2, RZ ;  /* 0x00000002020b7824 */ /* 0x000fc800078e00ff */
[----:B------:R-:W-:Y:S01]  /*04f0*/  IMAD.WIDE R8, R17, 0x4, R14 ;  /* 0x0000000411087825 */ /* 0x000fe200078e020e */
[----:B------:R-:W-:-:S04]  /*0500*/  LOP3.LUT R13, R5, R4, R11, 0x96, !PT ;  /* 0x00000004050d7212 */ /* 0x000fc800078e960b */
[----:B------:R-:W-:Y:S01]  /*0510*/  LOP3.LUT R13, R13, R2, RZ, 0x3c, !PT ;  /* 0x000000020d0d7212 */ /* 0x000fe200078e3cff */
[----:B------:R4:W5:Y:S01]  /*0520*/  LDG.E R11, desc[UR4][R8.64] ;  /* 0x00000004080b7981 */ /* 0x000962000c1e1900 */
[----:B------:R-:W-:Y:S02]  /*0530*/  SHF.R.U32.HI R4, RZ, 0x2, R3 ;  /* 0x00000002ff047819 */ /* 0x000fe40000011603 */
[----:B------:R-:W-:Y:S02]  /*0540*/  IADD3 R19, PT, PT, R10, 0x161f14, R13 ;  /* 0x00161f140a137810 */ /* 0x000fe40007ffe00d */
[----:B------:R-:W-:-:S03]  /*0550*/  LOP3.LUT R4, R4, R3, RZ, 0x3c, !PT ;  /* 0x0000000304047212 */ /* 0x000fc600078e3cff */
[----:B------:R-:W-:-:S04]  /*0560*/  IMAD.HI.U32 R2, R12, R19, RZ ;  /* 0x000000130c027227 */ /* 0x000fc800078e00ff */
[----:B------:R-:W-:Y:S02]  /*0570*/  IMAD.MOV R16, RZ, RZ, -R2 ;  /* 0x000000ffff107224 */ /* 0x000fe400078e0a02 */
[----:B------:R-:W-:Y:S02]  /*0580*/  IMAD.SHL.U32 R3, R4, 0x2, RZ ;  /* 0x0000000204037824 */ /* 0x000fe400078e00ff */
[----:B------:R-:W-:Y:S02]  /*0590*/  IMAD.SHL.U32 R2, R13, 0x10, RZ ;  /* 0x000000100d027824 */ /* 0x000fe400078e00ff */
[----:B0-----:R-:W-:-:S03]  /*05a0*/  IMAD R25, R16, UR6, R19 ;  /* 0x0000000610197c24 */ /* 0x001fc6000f8e0213 */
[----:B------:R-:W-:Y:S02]  /*05b0*/  LOP3.LUT R3, R13, R2, R3, 0x96, !PT ;  /* 0x000000020d037212 */ /* 0x000fe400078e9603 */
[----:B------:R-:W-:Y:S02]  /*05c0*/  ISETP.GE.U32.AND P1, PT, R25, UR6, PT ;  /* 0x0000000619007c0c */ /* 0x000fe4000bf26070 */
[----:B------:R-:W-:-:S04]  /*05d0*/  LOP3.LUT R19, R3, R4, RZ, 0x3c, !PT ;  /* 0x0000000403137212 */ /* 0x000fc800078e3cff */
[----:B-1----:R-:W-:Y:S01]  /*05e0*/  IADD3 R27, PT, PT, R10, 0x1ba6d9, R19 ;  /* 0x001ba6d90a1b7810 */ /* 0x002fe20007ffe013 */
[----:B------:R-:W-:-:S04]  /*05f0*/  IMAD.SHL.U32 R4, R19, 0x10, RZ ;  /* 0x0000001013047824 */ /* 0x000fc800078e00ff */
[----:B------:R-:W-:-:S04]  /*0600*/  IMAD.HI.U32 R2, R12, R27, RZ ;  /* 0x0000001b0c027227 */ /* 0x000fc800078e00ff */
[----:B------:R-:W-:Y:S02]  /*0610*/  IMAD.MOV R2, RZ, RZ, -R2 ;  /* 0x000000ffff027224 */ /* 0x000fe400078e0a02 */
[----:B------:R-:W-:Y:S02]  /*0620*/  @P1 VIADD R25, R25, -UR6 ;  /* 0x8000000619191c36 */ /* 0x000fe40008000000 */
[----:B------:R-:W-:Y:S01]  /*0630*/  IMAD R27, R2, UR6, R27 ;  /* 0x00000006021b7c24 */ /* 0x000fe2000f8e021b */
[----:B------:R-:W-:Y:S02]  /*0640*/  SHF.R.U32.HI R2, RZ, 0x2, R21 ;  /* 0x00000002ff027819 */ /* 0x000fe40000011615 */
[----:B------:R-:W-:Y:S02]  /*0650*/  ISETP.GE.U32.AND P1, PT, R25, UR6, PT ;  /* 0x0000000619007c0c */ /* 0x000fe4000bf26070 */
[----:B------:R-:W-:Y:S02]  /*0660*/  LOP3.LUT R3, R2, R21, RZ, 0x3c, !PT ;  /* 0x0000001502037212 */ /* 0x000fe400078e3cff */
[----:B------:R-:W-:-:S03]  /*0670*/  ISETP.GE.U32.AND P2, PT, R27, UR6, PT ;  /* 0x000000061b007c0c */ /* 0x000fc6000bf46070 */
[----:B------:R-:W-:-:S05]  /*0680*/  IMAD.SHL.U32 R16, R3, 0x2, RZ ;  /* 0x0000000203107824 */ /* 0x000fca00078e00ff */
[----:B------:R-:W-:Y:S01]  /*0690*/  LOP3.LUT R4, R19, R4, R16, 0x96, !PT ;  /* 0x0000000413047212 */ /* 0x000fe200078e9610 */
[----:B------:R-:W-:-:S03]  /*06a0*/  @P1 VIADD R25, R25, -UR6 ;  /* 0x8000000619191c36 */ /* 0x000fc60008000000 */
[----:B------:R-:W-:Y:S01]  /*06b0*/  LOP3.LUT R3, R4, R3, RZ, 0x3c, !PT ;  /* 0x0000000304037212 */ /* 0x000fe200078e3cff */
[----:B------:R-:W-:Y:S01]  /*06c0*/  @P2 VIADD R27, R27, -UR6 ;  /* 0x800000061b1b2c36 */ /* 0x000fe20008000000 */
[----:B------:R-:W-:Y:S02]  /*06d0*/  SEL R25, R22, R25, !P0 ;  /* 0x0000001916197207 */ /* 0x000fe40004000000 */
[----:B------:R-:W-:Y:S02]  /*06e0*/  IADD3 R4, PT, PT, R10, 0x212e9e, R3 ;  /* 0x00212e9e0a047810 */ /* 0x000fe40007ffe003 */
[----:B------:R-:W-:Y:S01]  /*06f0*/  ISETP.GE.U32.AND P1, PT, R27, UR6, PT ;  /* 0x000000061b007c0c */ /* 0x000fe2000bf26070 */
[----:B----4-:R-:W-:-:S04]  /*0700*/  IMAD.WIDE R8, R25, 0x4, R14 ;  /* 0x0000000419087825 */ /* 0x010fc800078e020e */
[----:B------:R-:W-:Y:S01]  /*0710*/  IMAD.HI.U32 R20, R12, R4, RZ ;  /* 0x000000040c147227 */ /* 0x000fe200078e00ff */
[----:B------:R0:W4:Y:S03]  /*0720*/  LDG.E R2, desc[UR4][R8.64] ;  /* 0x0000000408027981 */ /* 0x000126000c1e1900 */
[----:B------:R-:W-:-:S04]  /*0730*/  IMAD.MOV R20, RZ, RZ, -R20 ;  /* 0x000000ffff147224 */ /* 0x000fc800078e0a14 */
[----:B------:R-:W-:Y:S02]  /*0740*/  IMAD R4, R20, UR6, R4 ;  /* 0x0000000614047c24 */ /* 0x000fe4000f8e0204 */
[----:B------:R-:W-:-:S03]  /*0750*/  @P1 VIADD R27, R27, -UR6 ;  /* 0x800000061b1b1c36 */ /* 0x000fc60008000000 */
[----:B------:R-:W-:Y:S02]  /*0760*/  ISETP.GE.U32.AND P1, PT, R4, UR6, PT ;  /* 0x0000000604007c0c */ /* 0x000fe4000bf26070 */
[----:B------:R-:W-:-:S05]  /*0770*/  SEL R16, R22, R27, !P0 ;  /* 0x0000001b16107207 */ /* 0x000fca0004000000 */
[----:B------:R-:W-:-:S05]  /*0780*/  IMAD.WIDE R26, R16, 0x4, R14 ;  /* 0x00000004101a7825 */ /* 0x000fca00078e020e */
[----:B------:R1:W4:Y:S01]  /*0790*/  LDG.E R21, desc[UR4][R26.64] ;  /* 0x000000041a157981 */ /* 0x000322000c1e1900 */
[----:B------:R-:W-:-:S05]  /*07a0*/  @P1 VIADD R4, R4, -UR6 ;  /* 0x8000000604041c36 */ /* 0x000fca0008000000 */
[----:B------:R-:W-:-:S13]  /*07b0*/  ISETP.GE.U32.AND P1, PT, R4, UR6, PT ;  /* 0x0000000604007c0c */ /* 0x000fda000bf26070 */
[----:B------:R-:W-:-:S05]  /*07c0*/  @P1 VIADD R4, R4, -UR6 ;  /* 0x8000000604041c36 */ /* 0x000fca0008000000 */
[----:B------:R-:W-:-:S05]  /*07d0*/  SEL R4, R22, R4, !P0 ;  /* 0x0000000416047207 */ /* 0x000fca0004000000 */
[----:B0-----:R-:W-:Y:S01]  /*07e0*/  IMAD.WIDE R8, R4, 0x4, R14 ;  /* 0x0000000404087825 */ /* 0x001fe200078e020e */
[----:B------:R-:W-:-:S04]  /*07f0*/  SHF.R.U32.HI R24, RZ, 0x2, R29 ;  /* 0x00000002ff187819 */ /* 0x000fc8000001161d */
[----:B------:R0:W4:Y:S01]  /*0800*/  LDG.E R20, desc[UR4][R8.64] ;  /* 0x0000000408147981 */ /* 0x000122000c1e1900 */
[----:B------:R-:W-:Y:S01]  /*0810*/  LOP3.LUT R24, R24, R29, RZ, 0x3c, !PT ;  /* 0x0000001d18187212 */ /* 0x000fe200078e3cff */
[----:B-1----:R-:W-:-:S04]  /*0820*/  IMAD.SHL.U32 R26, R3, 0x10, RZ ;  /* 0x00000010031a7824 */ /* 0x002fc800078e00ff */
[----:B------:R-:W-:-:S05]  /*0830*/  IMAD.SHL.U32 R27, R24, 0x2, RZ ;  /* 0x00000002181b7824 */ /* 0x000fca00078e00ff */
[----:B------:R-:W-:Y:S02]  /*0840*/  LOP3.LUT R27, R3, R26, R27, 0x96, !PT ;  /* 0x0000001a031b7212 */ /* 0x000fe400078e961b */
[----:B------:R-:W-:Y:S02]  /*0850*/  SHF.R.U32.HI R26, RZ, 0x2, R5 ;  /* 0x00000002ff1a7819 */ /* 0x000fe40000011605 */
[----:B------:R-:W-:Y:S02]  /*0860*/  LOP3.LUT R29, R27, R24, RZ, 0x3c, !PT ;  /* 0x000000181b1d7212 */ /* 0x000fe400078e3cff */
[----:B------:R-:W-:Y:S02]  /*0870*/  LOP3.LUT R5, R26, R5, RZ, 0x3c, !PT ;  /* 0x000000051a057212 */ /* 0x000fe400078e3cff */
[----:B0-----:R-:W-:Y:S01]  /*0880*/  IADD3 R9, PT, PT, R10, 0x26b663, R29 ;  /* 0x0026b6630a097810 */ /* 0x001fe20007ffe01d */
[----:B------:R-:W-:Y:S02]  /*0890*/  IMAD.SHL.U32 R24, R29, 0x10, RZ ;  /* 0x000000101d187824 */ /* 0x000fe400078e00ff */
[----:B------:R-:W-:-:S02]  /*08a0*/  IMAD.SHL.U32 R26, R5, 0x2, RZ ;  /* 0x00000002051a7824 */ /* 0x000fc400078e00ff */
[----:B------:R-:W-:-:S03]  /*08b0*/  IMAD.HI.U32 R8, R12, R9, RZ ;  /* 0x000000090c087227 */ /* 0x000fc600078e00ff */
[----:B------:R-:W-:Y:S01]  /*08c0*/  LOP3.LUT R24, R29, R24, R26, 0x96, !PT ;  /* 0x000000181d187212 */ /* 0x000fe200078e961a */
[----:B------:R-:W-:-:S03]  /*08d0*/  IMAD.MOV R8, RZ, RZ, -R8 ;  /* 0x000000ffff087224 */ /* 0x000fc600078e0a08 */
[----:B------:R-:W-:Y:S01]  /*08e0*/  LOP3.LUT R5, R24, R5, RZ, 0x3c, !PT ;  /* 0x0000000518057212 */ /* 0x000fe200078e3cff */
[----:B------:R-:W-:-:S05]  /*08f0*/  IMAD R9, R8, UR6, R9 ;  /* 0x0000000608097c24 */ /* 0x000fca000f8e0209 */
[----:B------:R-:W-:-:S13]  /*0900*/  ISETP.GE.U32.AND P1, PT, R9, UR6, PT ;  /* 0x0000000609007c0c */ /* 0x000fda000bf26070 */
[----:B------:R-:W-:-:S05]  /*0910*/  @P1 VIADD R9, R9, -UR6 ;  /* 0x8000000609091c36 */ /* 0x000fca0008000000 */
[----:B------:R-:W-:-:S13]  /*0920*/  ISETP.GE.U32.AND P1, PT, R9, UR6, PT ;  /* 0x0000000609007c0c */ /* 0x000fda000bf26070 */
[----:B------:R-:W-:-:S05]  /*0930*/  @P1 VIADD R9, R9, -UR6 ;  /* 0x8000000609091c36 */ /* 0x000fca0008000000 */
[----:B------:R-:W-:-:S05]  /*0940*/  SEL R9, R22, R9, !P0 ;  /* 0x0000000916097207 */ /* 0x000fca0004000000 */
[----:B------:R-:W-:-:S06]  /*0950*/  IMAD.WIDE R26, R9, 0x4, R14 ;  /* 0x00000004091a7825 */ /* 0x000fcc00078e020e */
[----:B------:R0:W4:Y:S01]  /*0960*/  LDG.E R26, desc[UR4][R26.64] ;  /* 0x000000041a1a7981 */ /* 0x000122000c1e1900 */
[----:B------:R-:W-:Y:S02]  /*0970*/  IADD3 R24, PT, PT, R10, 0x2c3e28, R5 ;  /* 0x002c3e280a187810 */ /* 0x000fe40007ffe005 */
[C---:B--2---:R-:W-:Y:S02]  /*0980*/  FSETP.GEU.AND P2, PT, R23.reuse, 3.40282346638528859812e+38, PT ;  /* 0x7f7fffff1700780b */ /* 0x044fe40003f4e000 */
[----:B------:R-:W-:-:S04]  /*0990*/  FMNMX R23, R23, 3.40282346638528859812e+38, PT ;  /* 0x7f7fffff17177809 */ /* 0x000fc80003800000 */
[----:B---3--:R-:W-:-:S04]  /*09a0*/  FSETP.GEU.AND P3, PT, R6, R23, PT ;  /* 0x000000170600720b */ /* 0x008fc80003f6e000 */
[----:B------:R-:W-:Y:S01]  /*09b0*/  FSEL R8, R6, R23, !P3 ;  /* 0x0000001706087208 */ /* 0x000fe20005800000 */
[----:B------:R-:W-:-:S04]  /*09c0*/  IMAD.HI.U32 R6, R12, R24, RZ ;  /* 0x000000180c067227 */ /* 0x000fc800078e00ff */
[----:B------:R-:W-:-:S04]  /*09d0*/  IMAD.MOV R23, RZ, RZ, -R6 ;  /* 0x000000ffff177224 */ /* 0x000fc800078e0a06 */
[----:B------:R-:W-:Y:S01]  /*09e0*/  IMAD R6, R23, UR6, R24 ;  /* 0x0000000617067c24 */ /* 0x000fe2000f8e0218 */
[----:B------:R-:W-:Y:S02]  /*09f0*/  SHF.R.U32.HI R24, RZ, 0x2, R13 ;  /* 0x00000002ff187819 */ /* 0x000fe4000001160d */
[----:B------:R-:W-:Y:S02]  /*0a00*/  @P3 SEL R18, R7, 0xffffffff, !P2 ;  /* 0xffffffff07123807 */ /* 0x000fe40005000000 */
[----:B------:R-:W-:Y:S02]  /*0a10*/  LOP3.LUT R13, R24, R13, RZ, 0x3c, !PT ;  /* 0x0000000d180d7212 */ /* 0x000fe400078e3cff */
[CC--:B-----5:R-:W-:Y:S02]  /*0a20*/  FSETP.GEU.AND P4, PT, R11.reuse, R8.reuse, PT ;  /* 0x000000080b00720b */ /* 0x0e0fe40003f8e000 */
[----:B------:R-:W-:Y:S02]  /*0a30*/  SHF.R.U32.HI R24, RZ, 0x2, R19 ;  /* 0x00000002ff187819 */ /* 0x000fe40000011613 */
[----:B0-----:R-:W-:Y:S01]  /*0a40*/  FSEL R27, R11, R8, !P4 ;  /* 0x000000080b1b7208 */ /* 0x001fe20006000000 */
[----:B------:R-:W-:Y:S01]  /*0a50*/  IMAD.SHL.U32 R11, R13, 0x2, RZ ;  /* 0x000000020d0b7824 */ /* 0x000fe200078e00ff */
[----:B------:R-:W-:Y:S01]  /*0a60*/  LOP3.LUT R19, R24, R19, RZ, 0x3c, !PT ;  /* 0x0000001318137212 */ /* 0x000fe200078e3cff */
[----:B------:R-:W-:Y:S01]  /*0a70*/  IMAD.SHL.U32 R8, R5, 0x10, RZ ;  /* 0x0000001005087824 */ /* 0x000fe200078e00ff */
[----:B------:R-:W-:-:S02]  /*0a80*/  SHF.R.U32.HI R24, RZ, 0x2, R3 ;  /* 0x00000002ff187819 */ /* 0x000fc40000011603 */
[----:B------:R-:W-:Y:S02]  /*0a90*/  ISETP.GE.U32.AND P1, PT, R6, UR6, PT ;  /* 0x0000000606007c0c */ /* 0x000fe4000bf26070 */
[----:B------:R-:W-:Y:S02]  /*0aa0*/  LOP3.LUT R8, R5, R8, R11, 0x96, !PT ;  /* 0x0000000805087212 */ /* 0x000fe400078e960b */
[----:B------:R-:W-:Y:S02]  /*0ab0*/  LOP3.LUT R3, R24, R3, RZ, 0x3c, !PT ;  /* 0x0000000318037212 */ /* 0x000fe400078e3cff */
[----:B------:R-:W-:Y:S01]  /*0ac0*/  LOP3.LUT R11, R8, R13, RZ, 0x3c, !PT ;  /* 0x0000000d080b7212 */ /* 0x000fe200078e3cff */
[----:B------:R-:W-:Y:S01]  /*0ad0*/  IMAD.SHL.U32 R13, R19, 0x2, RZ ;  /* 0x00000002130d7824 */ /* 0x000fe200078e00ff */
[----:B------:R-:W-:-:S03]  /*0ae0*/  SHF.R.U32.HI R24, RZ, 0x2, R29 ;  /* 0x00000002ff187819 */ /* 0x000fc6000001161d */
[----:B------:R-:W-:Y:S01]  /*0af0*/  IMAD.SHL.U32 R8, R11, 0x10, RZ ;  /* 0x000000100b087824 */ /* 0x000fe200078e00ff */
[----:B------:R-:W-:Y:S01]  /*0b00*/  LOP3.LUT R24, R24, R29, RZ, 0x3c, !PT ;  /* 0x0000001d18187212 */ /* 0x000fe200078e3cff */
[----:B------:R-:W-:-:S03]  /*0b10*/  @P1 VIADD R6, R6, -UR6 ;  /* 0x8000000606061c36 */ /* 0x000fc60008000000 */
[----:B------:R-:W-:Y:S01]  /*0b20*/  LOP3.LUT R8, R11, R8, R13, 0x96, !PT ;  /* 0x000000080b087212 */ /* 0x000fe200078e960d */
[----:B------:R-:W-:Y:S01]  /*0b30*/  IMAD.SHL.U32 R13, R3, 0x2, RZ ;  /* 0x00000002030d7824 */ /* 0x000fe200078e00ff */
[----:B------:R-:W-:Y:S02]  /*0b40*/  ISETP.GE.U32.AND P1, PT, R6, UR6, PT ;  /* 0x0000000606007c0c */ /* 0x000fe4000bf26070 */
[----:B------:R-:W-:-:S05]  /*0b50*/  LOP3.LUT R23, R8, R19, RZ, 0x3c, !PT ;  /* 0x0000001308177212 */ /* 0x000fca00078e3cff */
[----:B------:R-:W-:-:S05]  /*0b60*/  IMAD.SHL.U32 R8, R23, 0x10, RZ ;  /* 0x0000001017087824 */ /* 0x000fca00078e00ff */
[----:B------:R-:W-:Y:S01]  /*0b70*/  LOP3.LUT R8, R23, R8, R13, 0x96, !PT ;  /* 0x0000000817087212 */ /* 0x000fe200078e960d */
[----:B------:R-:W-:-:S03]  /*0b80*/  @P1 VIADD R6, R6, -UR6 ;  /* 0x8000000606061c36 */ /* 0x000fc60008000000 */
[----:B------:R-:W-:Y:S01]  /*0b90*/  LOP3.LUT R13, R8, R3, RZ, 0x3c, !PT ;  /* 0x00000003080d7212 */ /* 0x000fe200078e3cff */
[----:B------:R-:W-:-:S03]  /*0ba0*/  IMAD.SHL.U32 R3, R24, 0x2, RZ ;  /* 0x0000000218037824 */ /* 0x000fc600078e00ff */
[----:B------:R-:W-:Y:S01]  /*0bb0*/  IADD3 R29, PT, PT, R10, 0x3cd577, R13 ;  /* 0x003cd5770a1d7810 */ /* 0x000fe20007ffe00d */
[----:B------:R-:W-:-:S05]  /*0bc0*/  IMAD.SHL.U32 R8, R13, 0x10, RZ ;  /* 0x000000100d087824 */ /* 0x000fca00078e00ff */
[----:B------:R-:W-:Y:S01]  /*0bd0*/  LOP3.LUT R3, R13, R8, R3, 0x96, !PT ;  /* 0x000000080d037212 */ /* 0x000fe200078e9603 */
[----:B------:R-:W-:-:S03]  /*0be0*/  IMAD.HI.U32 R8, R12, R29, RZ ;  /* 0x0000001d0c087227 */ /* 0x000fc600078e00ff */
[----:B------:R-:W-:Y:S01]  /*0bf0*/  LOP3.LUT R3, R3, R24, RZ, 0x3c, !PT ;  /* 0x0000001803037212 */ /* 0x000fe200078e3cff */
[----:B------:R-:W-:Y:S01]  /*0c00*/  IMAD.MOV R8, RZ, RZ, -R8 ;  /* 0x000000ffff087224 */ /* 0x000fe200078e0a08 */
[----:B------:R-:W-:Y:S02]  /*0c10*/  SHF.R.U32.HI R24, RZ, 0x2, R5 ;  /* 0x00000002ff187819 */ /* 0x000fe40000011605 */
[----:B------:R-:W-:Y:S01]  /*0c20*/  IADD3 R19, PT, PT, R10, 0x425d3c, R3 ;  /* 0x00425d3c0a137810 */ /* 0x000fe20007ffe003 */
[----:B------:R-:W-:Y:S01]  /*0c30*/  IMAD R29, R8, UR6, R29 ;  /* 0x00000006081d7c24 */ /* 0x000fe2000f8e021d */
[----:B------:R-:W-:Y:S02]  /*0c40*/  LOP3.LUT R5, R24, R5, RZ, 0x3c, !PT ;  /* 0x0000000518057212 */ /* 0x000fe400078e3cff */
[----:B----4-:R-:W-:-:S04]  /*0c50*/  FSETP.GEU.AND P5, PT, R2, R27, PT ;  /* 0x0000001b0200720b */ /* 0x010fc80003fae000 */
[----:B------:R-:W-:Y:S01]  /*0c60*/  FSEL R8, R2, R27, !P5 ;  /* 0x0000001b02087208 */ /* 0x000fe20006800000 */
[----:B------:R-:W-:-:S04]  /*0c70*/  IMAD.HI.U32 R2, R12, R19, RZ ;  /* 0x000000130c027227 */ /* 0x000fc800078e00ff */
[----:B------:R-:W-:-:S04]  /*0c80*/  IMAD.MOV R2, RZ, RZ, -R2 ;  /* 0x000000ffff027224 */ /* 0x000fc800078e0a02 */
[----:B------:R-:W-:Y:S01]  /*0c90*/  IMAD R19, R2, UR6, R19 ;  /* 0x0000000602137c24 */ /* 0x000fe2000f8e0213 */
[----:B------:R-:W-:Y:S02]  /*0ca0*/  ISETP.GE.U32.AND P2, PT, R29, UR6, PT ;  /* 0x000000061d007c0c */ /* 0x000fe4000bf46070 */
[----:B------:R-:W-:Y:S02]  /*0cb0*/  SEL R2, R22, R6, !P0 ;  /* 0x0000000616027207 */ /* 0x000fe40004000000 */
[----:B------:R-:W-:Y:S01]  /*0cc0*/  ISETP.GE.U32.AND P6, PT, R19, UR6, PT ;  /* 0x0000000613007c0c */ /* 0x000fe2000bfc6070 */
[----:B------:R-:W-:Y:S02]  /*0cd0*/  IMAD.SHL.U32 R27, R5, 0x2, RZ ;  /* 0x00000002051b7824 */ /* 0x000fe400078e00ff */
[----:B------:R-:W-:Y:S01]  /*0ce0*/  IMAD.WIDE R6, R2, 0x4, R14 ;  /* 0x0000000402067825 */ /* 0x000fe200078e020e */
[----:B------:R-:W-:-:S04]  /*0cf0*/  FSETP.GEU.AND P1, PT, R21, R8, PT ;  /* 0x000000081500720b */ /* 0x000fc80003f2e000 */
[----:B------:R-:W-:Y:S01]  /*0d00*/  FSEL R21, R21, R8, !P1 ;  /* 0x0000000815157208 */ /* 0x000fe20004800000 */
[----:B------:R-:W-:Y:S01]  /*0d10*/  @P2 VIADD R29, R29, -UR6 ;  /* 0x800000061d1d2c36 */ /* 0x000fe20008000000 */
[----:B------:R0:W2:Y:S03]  /*0d20*/  LDG.E R8, desc[UR4][R6.64] ;  /* 0x0000000406087981 */ /* 0x0000a6000c1e1900 */
[----:B------:R-:W-:Y:S01]  /*0d30*/  @P6 VIADD R19, R19, -UR6 ;  /* 0x8000000613136c36 */ /* 0x000fe20008000000 */
[----:B------:R-:W-:Y:S01]  /*0d40*/  @P5 SEL R25, R17, R18, !P4 ;  /* 0x0000001211195207 */ /* 0x000fe20006000000 */
[----:B------:R-:W-:Y:S01]  /*0d50*/  IMAD.SHL.U32 R24, R3, 0x10, RZ ;  /* 0x0000001003187824 */ /* 0x000fe200078e00ff */
[----:B------:R-:W-:Y:S02]  /*0d60*/  ISETP.GE.U32.AND P3, PT, R29, UR6, PT ;  /* 0x000000061d007c0c */ /* 0x000fe4000bf66070 */
[----:B------:R-:W-:-:S02]  /*0d70*/  ISETP.GE.U32.AND P4, PT, R19, UR6, PT ;  /* 0x0000000613007c0c */ /* 0x000fc4000bf86070 */
[----:B------:R-:W-:Y:S02]  /*0d80*/  LOP3.LUT R24, R3, R24, R27, 0x96, !PT ;  /* 0x0000001803187212 */ /* 0x000fe400078e961b */
[----:B0-----:R-:W-:Y:S02]  /*0d90*/  SHF.R.U32.HI R6, RZ, 0x2, R11 ;  /* 0x00000002ff067819 */ /* 0x001fe4000001160b */
[----:B------:R-:W-:Y:S02]  /*0da0*/  LOP3.LUT R5, R24, R5, RZ, 0x3c, !PT ;  /* 0x0000000518057212 */ /* 0x000fe400078e3cff */
[----:B------:R-:W-:Y:S02]  /*0db0*/  LOP3.LUT R7, R6, R11, RZ, 0x3c, !PT ;  /* 0x0000000b06077212 */ /* 0x000fe400078e3cff */
[----:B------:R-:W-:Y:S01]  /*0dc0*/  IADD3 R27, PT, PT, R10, 0x47e501, R5 ;  /* 0x0047e5010a1b7810 */ /* 0x000fe20007ffe005 */
[----:B------:R-:W-:Y:S02]  /*0dd0*/  IMAD.SHL.U32 R6, R5, 0x10, RZ ;  /* 0x0000001005067824 */ /* 0x000fe400078e00ff */
[----:B------:R-:W-:-:S02]  /*0de0*/  @P3 VIADD R29, R29, -UR6 ;  /* 0x800000061d1d3c36 */ /* 0x000fc40008000000 */
[----:B------:R-:W-:-:S04]  /*0df0*/  IMAD.HI.U32 R24, R12, R27, RZ ;  /* 0x0000001b0c187227 */ /* 0x000fc800078e00ff */
[----:B------:R-:W-:Y:S02]  /*0e00*/  IMAD.MOV R24, RZ, RZ, -R24 ;  /* 0x000000ffff187224 */ /* 0x000fe400078e0a18 */
[----:B------:R-:W-:Y:S01]  /*0e10*/  @P4 VIADD R19, R19, -UR6 ;  /* 0x8000000613134c36 */ /* 0x000fe20008000000 */
[----:B------:R-:W-:Y:S01]  /*0e20*/  FSETP.GEU.AND P6, PT, R20, R21, PT ;  /* 0x000000151400720b */ /* 0x000fe20003fce000 */
[----:B------:R-:W-:-:S05]  /*0e30*/  IMAD R27, R24, UR6, R27 ;  /* 0x00000006181b7c24 */ /* 0x000fca000f8e021b */
[----:B------:R-:W-:-:S07]  /*0e40*/  ISETP.GE.U32.AND P2, PT, R27, UR6, PT ;  /* 0x000000061b007c0c */ /* 0x000fce000bf46070 */
[----:B------:R-:W-:Y:S01]  /*0e50*/  @P6 SEL R4, R16, R25, !P1 ;  /* 0x0000001910046207 */ /* 0x000fe20004800000 */
[----:B------:R-:W-:Y:S01]  /*0e60*/  IMAD.SHL.U32 R16, R7, 0x2, RZ ;  /* 0x0000000207107824 */ /* 0x000fe200078e00ff */
[----:B------:R-:W-:-:S04]  /*0e70*/  SEL R25, R22, R29, !P0 ;  /* 0x0000001d16197207 */ /* 0x000fc80004000000 */
[----:B------:R-:W-:Y:S01]  /*0e80*/  LOP3.LUT R18, R5, R6, R16, 0x96, !PT ;  /* 0x0000000605127212 */ /* 0x000fe200078e9610 */
[----:B------:R-:W-:Y:S01]  /*0e90*/  IMAD.WIDE R16, R25, 0x4, R14 ;  /* 0x0000000419107825 */ /* 0x000fe200078e020e */
[----:B------:R-:W-:Y:S02]  /*0ea0*/  SEL R6, R22, R19, !P0 ;  /* 0x0000001316067207 */ /* 0x000fe40004000000 */
[----:B------:R-:W-:Y:S01]  /*0eb0*/  LOP3.LUT R7, R18, R7, RZ, 0x3c, !PT ;  /* 0x0000000712077212 */ /* 0x000fe200078e3cff */
[----:B------:R-:W-:Y:S01]  /*0ec0*/  @P2 VIADD R27, R27, -UR6 ;  /* 0x800000061b1b2c36 */ /* 0x000fe20008000000 */
[----:B------:R0:W3:Y:S02]  /*0ed0*/  LDG.E R24, desc[UR4][R16.64] ;  /* 0x0000000410187981 */ /* 0x0000e4000c1e1900 */
[----:B------:R-:W-:Y:S02]  /*0ee0*/  IADD3 R28, PT, PT, R10, 0x4d6cc6, R7 ;  /* 0x004d6cc60a1c7810 */ /* 0x000fe40007ffe007 */
[----:B------:R-:W-:-:S03]  /*0ef0*/  ISETP.GE.U32.AND P2, PT, R27, UR6, PT ;  /* 0x000000061b007c0c */ /* 0x000fc6000bf46070 */
[----:B0-----:R-:W-:-:S04]  /*0f00*/  IMAD.HI.U32 R16, R12, R28, RZ ;  /* 0x0000001c0c107227 */ /* 0x001fc800078e00ff */
[----:B------:R-:W-:-:S06]  /*0f10*/  IMAD.MOV R17, RZ, RZ, -R16 ;  /* 0x000000ffff117224 */ /* 0x000fcc00078e0a10 */
[----:B------:R-:W-:Y:S02]  /*0f20*/  @P2 VIADD R27, R27, -UR6 ;  /* 0x800000061b1b2c36 */ /* 0x000fe40008000000 */
[----:B------:R-:W-:-:S05]  /*0f30*/  IMAD R28, R17, UR6, R28 ;  /* 0x00000006111c7c24 */ /* 0x000fca000f8e021c */
[----:B------:R-:W-:Y:S01]  /*0f40*/  ISETP.GE.U32.AND P1, PT, R28, UR6, PT ;  /* 0x000000061c007c0c */ /* 0x000fe2000bf26070 */
[----:B------:R-:W-:Y:S01]  /*0f50*/  IMAD.WIDE R18, R6, 0x4, R14 ;  /* 0x0000000406127825 */ /* 0x000fe200078e020e */
[----:B------:R-:W-:Y:S02]  /*0f60*/  SEL R27, R22, R27, !P0 ;  /* 0x0000001b161b7207 */ /* 0x000fe40004000000 */
[----:B------:R-:W-:-:S03]  /*0f70*/  FSEL R29, R20, R21, !P6 ;  /* 0x00000015141d7208 */ /* 0x000fc60007000000 */
[----:B------:R0:W4:Y:S06]  /*0f80*/  LDG.E R18, desc[UR4][R18.64] ;  /* 0x0000000412127981 */ /* 0x00012c000c1e1900 */
[----:B------:R-:W-:-:S05]  /*0f90*/  @P1 VIADD R28, R28, -UR6 ;  /* 0x800000061c1c1c36 */ /* 0x000fca0008000000 */
[----:B------:R-:W-:Y:S01]  /*0fa0*/  ISETP.GE.U32.AND P1, PT, R28, UR6, PT ;  /* 0x000000061c007c0c */ /* 0x000fe2000bf26070 */
[----:B------:R-:W-:-:S06]  /*0fb0*/  IMAD.WIDE R20, R27, 0x4, R14 ;  /* 0x000000041b147825 */ /* 0x000fcc00078e020e */
[----:B------:R1:W5:Y:S06]  /*0fc0*/  LDG.E R20, desc[UR4][R20.64] ;  /* 0x0000000414147981 */ /* 0x00036c000c1e1900 */
[----:B------:R-:W-:-:S05]  /*0fd0*/  @P1 VIADD R28, R28, -UR6 ;  /* 0x800000061c1c1c36 */ /* 0x000fca0008000000 */
[----:B0-----:R-:W-:Y:S02]  /*0fe0*/  SEL R19, R22, R28, !P0 ;  /* 0x0000001c16137207 */ /* 0x001fe40004000000 */
[----:B------:R-:W-:-:S03]  /*0ff0*/  FSETP.GEU.AND P1, PT, R26, R29, PT ;  /* 0x0000001d1a00720b */ /* 0x000fc60003f2e000 */
[----:B------:R-:W-:Y:S01]  /*1000*/  IMAD.WIDE R16, R19, 0x4, R14 ;  /* 0x0000000413107825 */ /* 0x000fe200078e020e */
[----:B------:R-:W-:-:S04]  /*1010*/  FSEL R29, R26, R29, !P1 ;  /* 0x0000001d1a1d7208 */ /* 0x000fc80004800000 */
[----:B------:R0:W5:Y:S01]  /*1020*/  LDG.E R26, desc[UR4][R16.64] ;  /* 0x00000004101a7981 */ /* 0x000162000c1e1900 */
[----:B------:R-:W-:Y:S02]  /*1030*/  SHF.R.U32.HI R28, RZ, 0x2, R23 ;  /* 0x00000002ff1c7819 */ /* 0x000fe40000011617 */
[----:B-1----:R-:W-:Y:S02]  /*1040*/  IADD3 R21, PT, PT, R10, 0x31c5ed, R11 ;  /* 0x0031c5ed0a157810 */ /* 0x002fe40007ffe00b */
[----:B------:R-:W-:Y:S01]  /*1050*/  LOP3.LUT R11, R28, R23, RZ, 0x3c, !PT ;  /* 0x000000171c0b7212 */ /* 0x000fe200078e3cff */
[----:B------:R-:W-:Y:S01]  /*1060*/  IMAD.SHL.U32 R28, R7, 0x10, RZ ;  /* 0x00000010071c7824 */ /* 0x000fe200078e00ff */
[----:B0-----:R-:W-:Y:S02]  /*1070*/  SHF.R.U32.HI R16, RZ, 0x2, R13 ;  /* 0x00000002ff107819 */ /* 0x001fe4000001160d */
[----:B------:R-:W-:Y:S02]  /*1080*/  IADD3 R23, PT, PT, R10, 0x374db2, R23 ;  /* 0x00374db20a177810 */ /* 0x000fe40007ffe017 */
[----:B--2---:R-:W-:-:S13]  /*1090*/  FSETP.GEU.AND P2, PT, R8, R29, PT ;  /* 0x0000001d0800720b */ /* 0x004fda0003f4e000 */
[----:B------:R-:W-:Y:S01]  /*10a0*/  @P2 SEL R2, R9, R4, !P1 ;  /* 0x0000000409022207 */ /* 0x000fe20004800000 */
[----:B------:R-:W-:Y:S02]  /*10b0*/  IMAD.SHL.U32 R9, R11, 0x2, RZ ;  /* 0x000000020b097824 */ /* 0x000fe400078e00ff */
[----:B------:R-:W-:-:S03]  /*10c0*/  IMAD.HI.U32 R4, R12, R21, RZ ;  /* 0x000000150c047227 */ /* 0x000fc600078e00ff */
[----:B------:R-:W-:Y:S02]  /*10d0*/  LOP3.LUT R28, R7, R28, R9, 0x96, !PT ;  /* 0x0000001c071c7212 */ /* 0x000fe400078e9609 */
[----:B------:R-:W-:Y:S02]  /*10e0*/  LOP3.LUT R9, R16, R13, RZ, 0x3c, !PT ;  /* 0x0000000d10097212 */ /* 0x000fe400078e3cff */
[----:B------:R-:W-:Y:S01]  /*10f0*/  LOP3.LUT R11, R28, R11, RZ, 0x3c, !PT ;  /* 0x0000000b1c0b7212 */ /* 0x000fe200078e3cff */
[----:B------:R-:W-:Y:S02]  /*1100*/  IMAD.MOV R4, RZ, RZ, -R4 ;  /* 0x000000ffff047224 */ /* 0x000fe400078e0a04 */
[----:B------:R-:W-:Y:S02]  /*1110*/  IMAD.SHL.U32 R13, R9, 0x2, RZ ;  /* 0x00000002090d7824 */ /* 0x000fe400078e00ff */
[----:B------:R-:W-:Y:S02]  /*1120*/  IMAD.SHL.U32 R16, R11, 0x10, RZ ;  /* 0x000000100b107824 */ /* 0x000fe400078e00ff */
[----:B------:R-:W-:Y:S01]  /*1130*/  IMAD R4, R4, UR6, R21 ;  /* 0x0000000604047c24 */ /* 0x000fe2000f8e0215 */
[----:B------:R-:W-:-:S02]  /*1140*/  IADD3 R17, PT, PT, R10, 0x52f48b, R11 ;  /* 0x0052f48b0a117810 */ /* 0x000fc40007ffe00b */
[----:B------:R-:W-:Y:S02]  /*1150*/  LOP3.LUT R16, R11, R16, R13, 0x96, !PT ;  /* 0x000000100b107212 */ /* 0x000fe400078e960d */
[----:B------:R-:W-:Y:S02]  /*1160*/  ISETP.GE.U32.AND P4, PT, R4, UR6, PT ;  /* 0x0000000604007c0c */ /* 0x000fe4000bf86070 */
[----:B------:R-:W-:Y:S01]  /*1170*/  LOP3.LUT R9, R16, R9, RZ, 0x3c, !PT ;  /* 0x0000000910097212 */ /* 0x000fe200078e3cff */
[----:B------:R-:W-:-:S03]  /*1180*/  IMAD.HI.U32 R16, R12, R17, RZ ;  /* 0x000000110c107227 */ /* 0x000fc600078e00ff */
[----:B------:R-:W-:Y:S01]  /*1190*/  IADD3 R21, PT, PT, R10, 0x587c50, R9 ;  /* 0x00587c500a157810 */ /* 0x000fe20007ffe009 */
[----:B------:R-:W-:-:S04]  /*11a0*/  IMAD.MOV R16, RZ, RZ, -R16 ;  /* 0x000000ffff107224 */ /* 0x000fc800078e0a10 */
[----:B------:R-:W-:Y:S02]  /*11b0*/  IMAD R17, R16, UR6, R17 ;  /* 0x0000000610117c24 */ /* 0x000fe4000f8e0211 */
[----:B------:R-:W-:-:S04]  /*11c0*/  IMAD.HI.U32 R16, R12, R21, RZ ;  /* 0x000000150c107227 */ /* 0x000fc800078e00ff */
[----:B------:R-:W-:Y:S02]  /*11d0*/  @P4 VIADD R4, R4, -UR6 ;  /* 0x8000000604044c36 */ /* 0x000fe40008000000 */
[----:B------:R-:W-:Y:S01]  /*11e0*/  IMAD.MOV R16, RZ, RZ, -R16 ;  /* 0x000000ffff107224 */ /* 0x000fe200078e0a10 */
[----:B---3--:R-:W-:Y:S02]  /*11f0*/  FMNMX R13, R24, 3.40282346638528859812e+38, PT ;  /* 0x7f7fffff180d7809 */ /* 0x008fe40003800000 */
[----:B------:R-:W-:Y:S01]  /*1200*/  ISETP.GE.U32.AND P6, PT, R4, UR6, PT ;  /* 0x0000000604007c0c */ /* 0x000fe2000bfc6070 */
[----:B------:R-:W-:Y:S01]  /*1210*/  IMAD R21, R16, UR6, R21 ;  /* 0x0000000610157c24 */ /* 0x000fe2000f8e0215 */
[----:B------:R-:W-:-:S04]  /*1220*/  ISETP.GE.U32.AND P5, PT, R17, UR6, PT ;  /* 0x0000000611007c0c */ /* 0x000fc8000bfa6070 */
[----:B------:R-:W-:-:S07]  /*1230*/  ISETP.GE.U32.AND P4, PT, R21, UR6, PT ;  /* 0x0000000615007c0c */ /* 0x000fce000bf86070 */
[----:B------:R-:W-:Y:S02]  /*1240*/  @P6 VIADD R4, R4, -UR6 ;  /* 0x8000000604046c36 */ /* 0x000fe40008000000 */
[----:B------:R-:W-:Y:S01]  /*1250*/  @P5 VIADD R17, R17, -UR6 ;  /* 0x8000000611115c36 */ /* 0x000fe20008000000 */
[----:B----4-:R-:W-:-:S04]  /*1260*/  FSETP.GEU.AND P1, PT, R18, R13, PT ;  /* 0x0000000d1200720b */ /* 0x010fc80003f2e000 */
[----:B------:R-:W-:Y:S01]  /*1270*/  FSEL R13, R18, R13, !P1 ;  /* 0x0000000d120d7208 */ /* 0x000fe20004800000 */
[----:B------:R-:W-:Y:S01]  /*1280*/  @P4 VIADD R21, R21, -UR6 ;  /* 0x8000000615154c36 */ /* 0x000fe20008000000 */
[----:B------:R-:W-:Y:S02]  /*1290*/  ISETP.GE.U32.AND P5, PT, R17, UR6, PT ;  /* 0x0000000611007c0c */ /* 0x000fe4000bfa6070 */
[----:B-----5:R-:W-:-:S04]  /*12a0*/  FSETP.GEU.AND P6, PT, R20, R13, PT ;  /* 0x0000000d1400720b */ /* 0x020fc80003fce000 */
[----:B------:R-:W-:Y:S02]  /*12b0*/  FSEL R13, R20, R13, !P6 ;  /* 0x0000000d140d7208 */ /* 0x000fe40007000000 */
[----:B------:R-:W-:Y:S01]  /*12c0*/  FSETP.GEU.AND P3, PT, R24, 3.40282346638528859812e+38, PT ;  /* 0x7f7fffff1800780b */ /* 0x000fe20003f6e000 */
[----:B------:R-:W-:-:S03]  /*12d0*/  IMAD.HI.U32 R16, R12, R23, RZ ;  /* 0x000000170c107227 */ /* 0x000fc600078e00ff */
[----:B------:R-:W-:Y:S02]  /*12e0*/  @P1 SEL R6, R25, 0xffffffff, !P3 ;  /* 0xffffffff19061807 */ /* 0x000fe40005800000 */
[----:B------:R-:W-:Y:S01]  /*12f0*/  FSETP.GEU.AND P4, PT, R26, R13, PT ;  /* 0x0000000d1a00720b */ /* 0x000fe20003f8e000 */
[----:B------:R-:W-:Y:S01]  /*1300*/  @P5 VIADD R17, R17, -UR6 ;  /* 0x8000000611115c36 */ /* 0x000fe20008000000 */
[C---:B------:R-:W-:Y:S01]  /*1310*/  SEL R18, R22.reuse, R4, !P0 ;  /* 0x0000000416127207 */ /* 0x040fe20004000000 */
[----:B------:R-:W-:Y:S01]  /*1320*/  IMAD.MOV R16, RZ, RZ, -R16 ;  /* 0x000000ffff107224 */ /* 0x000fe200078e0a10 */
[----:B------:R-:W-:Y:S02]  /*1330*/  ISETP.GE.U32.AND P5, PT, R21, UR6, PT ;  /* 0x0000000615007c0c */ /* 0x000fe4000bfa6070 */
[----:B------:R-:W-:Y:S01]  /*1340*/  SEL R4, R22, R17, !P0 ;  /* 0x0000001116047207 */ /* 0x000fe20004000000 */
[----:B------:R-:W-:Y:S02]  /*1350*/  IMAD R23, R16, UR6, R23 ;  /* 0x0000000610177c24 */ /* 0x000fe4000f8e0217 */
[----:B------:R-:W-:-:S04]  /*1360*/  IMAD.WIDE R16, R18, 0x4, R14 ;  /* 0x0000000412107825 */ /* 0x000fc800078e020e */
[----:B------:R-:W-:Y:S02]  /*1370*/  @P4 SEL R19, R27, R6, !P6 ;  /* 0x000000061b134207 */ /* 0x000fe40007000000 */
[----:B------:R-:W-:-:S04]  /*1380*/  SHF.R.U32.HI R6, RZ, 0x2, R3 ;  /* 0x00000002ff067819 */ /* 0x000fc80000011603 */
[----:B------:R-:W-:Y:S01]  /*1390*/  LOP3.LUT R6, R6, R3, RZ, 0x3c, !PT ;  /* 0x0000000306067212 */ /* 0x000fe200078e3cff */
[----:B------:R-:W-:Y:S01]  /*13a0*/  IMAD.SHL.U32 R28, R9, 0x10, RZ ;  /* 0x00000010091c7824 */ /* 0x000fe200078e00ff */
[----:B------:R0:W2:Y:S01]  /*13b0*/  LDG.E R3, desc[UR4][R16.64] ;  /* 0x0000000410037981 */ /* 0x0000a2000c1e1900 */
[----:B------:R-:W-:Y:S02]  /*13c0*/  @P5 VIADD R21, R21, -UR6 ;  /* 0x8000000615155c36 */ /* 0x000fe40008000000 */
[----:B0-----:R-:W-:-:S05]  /*13d0*/  IMAD.SHL.U32 R16, R6, 0x2, RZ ;  /* 0x0000000206107824 */ /* 0x001fca00078e00ff */
[----:B------:R-:W-:Y:S02]  /*13e0*/  LOP3.LUT R17, R9, R28, R16, 0x96, !PT ;  /* 0x0000001c09117212 */ /* 0x000fe400078e9610 */
[----:B------:R-:W-:-:S04]  /*13f0*/  SHF.R.U32.HI R28, RZ, 0x2, R5 ;  /* 0x00000002ff1c7819 */ /* 0x000fc80000011605 */
[----:B------:R-:W-:Y:S02]  /*1400*/  LOP3.LUT R28, R28, R5, RZ, 0x3c, !PT ;  /* 0x000000051c1c7212 */ /* 0x000fe400078e3cff */
[----:B------:R-:W-:Y:S02]  /*1410*/  LOP3.LUT R5, R17, R6, RZ, 0x3c, !PT ;  /* 0x0000000611057212 */ /* 0x000fe400078e3cff */
[----:B------:R-:W-:Y:S01]  /*1420*/  SEL R27, R22, R21, !P0 ;  /* 0x00000015161b7207 */ /* 0x000fe20004000000 */
[----:B------:R-:W-:Y:S01]  /*1430*/  IMAD.WIDE R20, R4, 0x4, R14 ;  /* 0x0000000404147825 */ /* 0x000fe200078e020e */
[----:B------:R-:W-:Y:S02]  /*1440*/  FSEL R6, R8, R29, !P2 ;  /* 0x0000001d08067208 */ /* 0x000fe40005000000 */
[----:B------:R-:W-:Y:S01]  /*1450*/  IADD3 R17, PT, PT, R10, 0x5e0415, R5 ;  /* 0x005e04150a117810 */ /* 0x000fe20007ffe005 */
[----:B------:R-:W-:Y:S02]  /*1460*/  IMAD.SHL.U32 R16, R28, 0x2, RZ ;  /* 0x000000021c107824 */ /* 0x000fe400078e00ff */
[C---:B------:R-:W-:Y:S01]  /*1470*/  IMAD.SHL.U32 R8, R5.reuse, 0x10, RZ ;  /* 0x0000001005087824 */ /* 0x040fe200078e00ff */
[----:B------:R0:W3:Y:S04]  /*1480*/  LDG.E R20, desc[UR4][R20.64] ;  /* 0x0000000414147981 */ /* 0x0000e8000c1e1900 */
[----:B0-----:R-:W-:Y:S01]  /*1490*/  LOP3.LUT R21, R5, R8, R16, 0x96, !PT ;  /* 0x0000000805157212 */ /* 0x001fe200078e9610 */
[----:B------:R-:W-:-:S04]  /*14a0*/  IMAD.HI.U32 R8, R12, R17, RZ ;  /* 0x000000110c087227 */ /* 0x000fc800078e00ff */
[----:B------:R-:W-:-:S04]  /*14b0*/  IMAD.MOV R8, RZ, RZ, -R8 ;  /* 0x000000ffff087224 */ /* 0x000fc800078e0a08 */
[----:B------:R-:W-:-:S05]  /*14c0*/  IMAD R17, R8, UR6, R17 ;  /* 0x0000000608117c24 */ /* 0x000fca000f8e0211 */
[----:B------:R-:W-:Y:S01]  /*14d0*/  ISETP.GE.U32.AND P1, PT, R17, UR6, PT ;  /* 0x0000000611007c0c */ /* 0x000fe2000bf26070 */
[----:B------:R-:W-:-:S06]  /*14e0*/  IMAD.WIDE R24, R27, 0x4, R14 ;  /* 0x000000041b187825 */ /* 0x000fcc00078e020e */
[----:B------:R-:W4:Y:S06]  /*14f0*/  LDG.E R24, desc[UR4][R24.64] ;  /* 0x0000000418187981 */ /* 0x000f2c000c1e1900 */
[----:B------:R-:W-:-:S05]  /*1500*/  @P1 VIADD R17, R17, -UR6 ;  /* 0x8000000611111c36 */ /* 0x000fca0008000000 */
[----:B------:R-:W-:-:S13]  /*1510*/  ISETP.GE.U32.AND P1, PT, R17, UR6, PT ;  /* 0x0000000611007c0c */ /* 0x000fda000bf26070 */
[----:B------:R-:W-:-:S05]  /*1520*/  @P1 VIADD R17, R17, -UR6 ;  /* 0x8000000611111c36 */ /* 0x000fca0008000000 */
[----:B------:R-:W-:-:S05]  /*1530*/  SEL R8, R22, R17, !P0 ;  /* 0x0000001116087207 */ /* 0x000fca0004000000 */
[----:B------:R-:W-:-:S05]  /*1540*/  IMAD.WIDE R16, R8, 0x4, R14 ;  /* 0x0000000408107825 */ /* 0x000fca00078e020e */
[----:B------:R0:W5:Y:S01]  /*1550*/  LDG.E R25, desc[UR4][R16.64] ;  /* 0x0000000410197981 */ /* 0x000162000c1e1900 */
[----:B------:R-:W-:-:S04]  /*1560*/  LOP3.LUT R21, R21, R28, RZ, 0x3c, !PT ;  /* 0x0000001c15157212 */ /* 0x000fc800078e3cff */
[----:B------:R-:W-:Y:S02]  /*1570*/  IADD3 R29, PT, PT, R10, 0x638bda, R21 ;  /* 0x00638bda0a1d7810 */ /* 0x000fe40007ffe015 */
[----:B------:R-:W-:-:S03]  /*1580*/  FSEL R13, R26, R13, !P4 ;  /* 0x0000000d1a0d7208 */ /* 0x000fc60006000000 */
[----:B------:R-:W-:-:S04]  /*1590*/  IMAD.HI.U32 R26, R12, R29, RZ ;  /* 0x0000001d0c1a7227 */ /* 0x000fc800078e00ff */
[----:B------:R-:W-:-:S04]  /*15a0*/  IMAD.MOV R26, RZ, RZ, -R26 ;  /* 0x000000ffff1a7224 */ /* 0x000fc800078e0a1a */
[----:B------:R-:W-:-:S05]  /*15b0*/  IMAD R26, R26, UR6, R29 ;  /* 0x000000061a1a7c24 */ /* 0x000fca000f8e021d */
[----:B------:R-:W-:Y:S02]  /*15c0*/  ISETP.GE.U32.AND P2, PT, R26, UR6, PT ;  /* 0x000000061a007c0c */ /* 0x000fe4000bf46070 */
[----:B------:R-:W-:-:S11]  /*15d0*/  ISETP.GE.U32.AND P1, PT, R23, UR6, PT ;  /* 0x0000000617007c0c */ /* 0x000fd6000bf26070 */
[----:B------:R-:W-:-:S05]  /*15e0*/  @P2 VIADD R26, R26, -UR6 ;  /* 0x800000061a1a2c36 */ /* 0x000fca0008000000 */
[----:B------:R-:W-:Y:S01]  /*15f0*/  ISETP.GE.U32.AND P2, PT, R26, UR6, PT ;  /* 0x000000061a007c0c */ /* 0x000fe2000bf46070 */
[----:B------:R-:W-:-:S05]  /*1600*/  @P1 VIADD R23, R23, -UR6 ;  /* 0x8000000617171c36 */ /* 0x000fca0008000000 */
[----:B------:R-:W-:-:S07]  /*1610*/  ISETP.GE.U32.AND P1, PT, R23, UR6, PT ;  /* 0x0000000617007c0c */ /* 0x000fce000bf26070 */
[----:B------:R-:W-:Y:S02]  /*1620*/  @P2 VIADD R26, R26, -UR6 ;  /* 0x800000061a1a2c36 */ /* 0x000fe40008000000 */
[----:B------:R-:W-:-:S04]  /*1630*/  IMAD.SHL.U32 R28, R21, 0x10, RZ ;  /* 0x00000010151c7824 */ /* 0x000fc800078e00ff */
[----:B------:R-:W-:-:S05]  /*1640*/  @P1 VIADD R23, R23, -UR6 ;  /* 0x8000000617171c36 */ /* 0x000fca0008000000 */
[----:B------:R-:W-:-:S05]  /*1650*/  SEL R23, R22, R23, !P0 ;  /* 0x0000001716177207 */ /* 0x000fca0004000000 */
[----:B0-----:R-:W-:-:S06]  /*1660*/  IMAD.WIDE R16, R23, 0x4, R14 ;  /* 0x0000000417107825 */ /* 0x001fcc00078e020e */
[----:B------:R0:W5:Y:S01]  /*1670*/  LDG.E R16, desc[UR4][R16.64] ;  /* 0x0000000410107981 */ /* 0x000162000c1e1900 */
[----:B--2---:R-:W-:Y:S02]  /*1680*/  FSETP.GEU.AND P4, PT, R3, R6, PT ;  /* 0x000000060300720b */ /* 0x004fe40003f8e000 */
[----:B---3--:R-:W-:-:S04]  /*1690*/  FSETP.GEU.AND P5, PT, R20, R13, PT ;  /* 0x0000000d1400720b */ /* 0x008fc80003fae000 */
[----:B------:R-:W-:Y:S02]  /*16a0*/  FSEL R29, R20, R13, !P5 ;  /* 0x0000000d141d7208 */ /* 0x000fe40006800000 */
[----:B------:R-:W-:Y:S02]  /*16b0*/  FSEL R13, R3, R6, !P4 ;  /* 0x00000006030d7208 */ /* 0x000fe40006000000 */
[----:B------:R-:W-:Y:S02]  /*16c0*/  SHF.R.U32.HI R6, RZ, 0x2, R7 ;  /* 0x00000002ff067819 */ /* 0x000fe40000011607 */
[----:B------:R-:W-:Y:S02]  /*16d0*/  SEL R3, R22, R26, !P0 ;  /* 0x0000001a16037207 */ /* 0x000fe40004000000 */
[----:B------:R-:W-:-:S03]  /*16e0*/  LOP3.LUT R26, R6, R7, RZ, 0x3c, !PT ;  /* 0x00000007061a7212 */ /* 0x000fc600078e3cff */
[----:B------:R-:W-:-:S05]  /*16f0*/  IMAD.WIDE R6, R3, 0x4, R14 ;  /* 0x0000000403067825 */ /* 0x000fca00078e020e */
[----:B------:R1:W2:Y:S01]  /*1700*/  LDG.E R20, desc[UR4][R6.64] ;  /* 0x0000000406147981 */ /* 0x0002a2000c1e1900 */
[----:B----4-:R-:W-:-:S04]  /*1710*/  FSETP.GEU.AND P6, PT, R24, R29, PT ;  /* 0x0000001d1800720b */ /* 0x010fc80003fce000 */
[----:B------:R-:W-:Y:S01]  /*1720*/  FSEL R24, R24, R29, !P6 ;  /* 0x0000001d18187208 */ /* 0x000fe20007000000 */
[----:B------:R-:W-:-:S05]  /*1730*/  IMAD.SHL.U32 R29, R26, 0x2, RZ ;  /* 0x000000021a1d7824 */ /* 0x000fca00078e00ff */
[----:B------:R-:W-:Y:S02]  /*1740*/  LOP3.LUT R29, R21, R28, R29, 0x96, !PT ;  /* 0x0000001c151d7212 */ /* 0x000fe400078e961d */
[----:B------:R-:W-:-:S04]  /*1750*/  SHF.R.U32.HI R28, RZ, 0x2, R11 ;  /* 0x00000002ff1c7819 */ /* 0x000fc8000001160b */
[----:B------:R-:W-:Y:S02]  /*1760*/  LOP3.LUT R28, R28, R11, RZ, 0x3c, !PT ;  /* 0x0000000b1c1c7212 */ /* 0x000fe400078e3cff */
[----:B------:R-:W-:-:S04]  /*1770*/  LOP3.LUT R11, R29, R26, RZ, 0x3c, !PT ;  /* 0x0000001a1d0b7212 */ /* 0x000fc800078e3cff */
[----:B0-----:R-:W-:Y:S01]  /*1780*/  IADD3 R17, PT, PT, R10, 0x69139f, R11 ;  /* 0x0069139f0a117810 */ /* 0x001fe20007ffe00b */
[----:B-1----:R-:W-:Y:S01]  /*1790*/  IMAD.SHL.U32 R6, R11, 0x10, RZ ;  /* 0x000000100b067824 */ /* 0x002fe200078e00ff */
[----:B-----5:R-:W-:-:S04]  /*17a0*/  FSETP.GEU.AND P2, PT, R25, R24, PT ;  /* 0x000000181900720b */ /* 0x020fc80003f4e000 */
[----:B------:R-:W-:Y:S01]  /*17b0*/  FSEL R25, R25, R24, !P2 ;  /* 0x0000001819197208 */ /* 0x000fe20005000000 */
[----:B------:R-:W-:-:S05]  /*17c0*/  IMAD.SHL.U32 R24, R28, 0x2, RZ ;  /* 0x000000021c187824 */ /* 0x000fca00078e00ff */
[----:B------:R-:W-:Y:S01]  /*17d0*/  LOP3.LUT R29, R11, R6, R24, 0x96, !PT ;  /* 0x000000060b1d7212 */ /* 0x000fe200078e9618 */
[----:B------:R-:W-:-:S04]  /*17e0*/  IMAD.HI.U32 R6, R12, R17, RZ ;  /* 0x000000110c067227 */ /* 0x000fc800078e00ff */
[----:B------:R-:W-:-:S04]  /*17f0*/  IMAD.MOV R6, RZ, RZ, -R6 ;  /* 0x000000ffff067224 */ /* 0x000fc800078e0a06 */
[----:B------:R-:W-:-:S05]  /*1800*/  IMAD R7, R6, UR6, R17 ;  /* 0x0000000606077c24 */ /* 0x000fca000f8e0211 */
[----:B------:R-:W-:Y:S02]  /*1810*/  ISETP.GE.U32.AND P1, PT, R7, UR6, PT ;  /* 0x0000000607007c0c */ /* 0x000fe4000bf26070 */
[----:B------:R-:W-:-:S11]  /*1820*/  LOP3.LUT R17, R29, R28, RZ, 0x3c, !PT ;  /* 0x0000001c1d117212 */ /* 0x000fd600078e3cff */
[----:B------:R-:W-:-:S05]  /*1830*/  @P1 VIADD R7, R7, -UR6 ;  /* 0x8000000607071c36 */ /* 0x000fca0008000000 */
[----:B------:R-:W-:Y:S02]  /*1840*/  ISETP.GE.U32.AND P1, PT, R7, UR6, PT ;  /* 0x0000000607007c0c */ /* 0x000fe4000bf26070 */
[----:B------:R-:W-:-:S05]  /*1850*/  IADD3 R29, PT, PT, R10, 0x6e9b64, R17 ;  /* 0x006e9b640a1d7810 */ /* 0x000fca0007ffe011 */
[----:B------:R-:W-:-:S06]  /*1860*/  IMAD.HI.U32 R12, R12, R29, RZ ;  /* 0x0000001d0c0c7227 */ /* 0x000fcc00078e00ff */
[----:B------:R-:W-:Y:S02]  /*1870*/  @P1 VIADD R7, R7, -UR6 ;  /* 0x8000000607071c36 */ /* 0x000fe40008000000 */
[----:B------:R-:W-:-:S03]  /*1880*/  IMAD.MOV R6, RZ, RZ, -R12 ;  /* 0x000000ffff067224 */ /* 0x000fc600078e0a0c */
[----:B------:R-:W-:Y:S01]  /*1890*/  SEL R12, R22, R7, !P0 ;  /* 0x00000007160c7207 */ /* 0x000fe20004000000 */
[----:B------:R-:W-:-:S04]  /*18a0*/  IMAD R29, R6, UR6, R29 ;  /* 0x00000006061d7c24 */ /* 0x000fc8000f8e021d */
[----:B------:R-:W-:Y:S01]  /*18b0*/  IMAD.WIDE R6, R12, 0x4, R14 ;  /* 0x000000040c067825 */ /* 0x000fe200078e020e */
[----:B------:R-:W-:-:S05]  /*18c0*/  ISETP.GE.U32.AND P1, PT, R29, UR6, PT ;  /* 0x000000061d007c0c */ /* 0x000fca000bf26070 */
[----:B------:R0:W3:Y:S08]  /*18d0*/  LDG.E R6, desc[UR4][R6.64] ;  /* 0x0000000406067981 */ /* 0x0000f0000c1e1900 */
[----:B------:R-:W-:-:S05]  /*18e0*/  @P1 VIADD R29, R29, -UR6 ;  /* 0x800000061d1d1c36 */ /* 0x000fca0008000000 */
[----:B------:R-:W-:-:S13]  /*18f0*/  ISETP.GE.U32.AND P1, PT, R29, UR6, PT ;  /* 0x000000061d007c0c */ /* 0x000fda000bf26070 */
[----:B------:R-:W-:-:S05]  /*1900*/  @P1 VIADD R29, R29, -UR6 ;  /* 0x800000061d1d1c36 */ /* 0x000fca0008000000 */
[----:B------:R-:W-:Y:S02]  /*1910*/  SEL R22, R22, R29, !P0 ;  /* 0x0000001d16167207 */ /* 0x000fe40004000000 */
[----:B------:R-:W1:Y:S03]  /*1920*/  LDC R29, c[0x0][0x39c] ;  /* 0x0000e700ff1d7b82 */ /* 0x000e660000000800 */
[----:B------:R-:W-:-:S06]  /*1930*/  IMAD.WIDE R14, R22, 0x4, R14 ;  /* 0x00000004160e7825 */ /* 0x000fcc00078e020e */
[----:B------:R4:W5:Y:S01]  /*1940*/  LDG.E R14, desc[UR4][R14.64] ;  /* 0x000000040e0e7981 */ /* 0x000962000c1e1900 */
[----:B-1----:R-:W1:Y:S01]  /*1950*/  I2F.U32.RP R26, R29 ;  /* 0x0000001d001a7306 */ /* 0x002e620000209000 */
[----:B------:R-:W-:-:S04]  /*1960*/  SHF.R.U32.HI R24, RZ, 0x2, R9 ;  /* 0x00000002ff187819 */ /* 0x000fc80000011609 */
[----:B------:R-:W-:-:S03]  /*1970*/  LOP3.LUT R9, R24, R9, RZ, 0x3c, !PT ;  /* 0x0000000918097212 */ /* 0x000fc600078e3cff */
[----:B-1----:R-:W1:Y:S02]  /*1980*/  MUFU.RCP R26, R26 ;  /* 0x0000001a001a7308 */ /* 0x002e640000001000 */
[----:B0-----:R-:W-:Y:S02]  /*1990*/  IMAD.SHL.U32 R7, R9, 0x2, RZ ;  /* 0x0000000209077824 */ /* 0x001fe400078e00ff */
[----:B------:R-:W-:-:S05]  /*19a0*/  IMAD.SHL.U32 R24, R17, 0x10, RZ ;  /* 0x0000001011187824 */ /* 0x000fca00078e00ff */
[----:B------:R-:W-:Y:S01]  /*19b0*/  LOP3.LUT R24, R17, R24, R7, 0x96, !PT ;  /* 0x0000001811187212 */ /* 0x000fe200078e9607 */
[----:B-1----:R-:W-:-:S06]  /*19c0*/  VIADD R7, R26, 0xffffffe ;  /* 0x0ffffffe1a077836 */ /* 0x002fcc0000000000 */
[----:B------:R-:W0:Y:S01]  /*19d0*/  F2I.FTZ.U32.TRUNC.NTZ R7, R7 ;  /* 0x0000000700077305 */ /* 0x000e22000021f000 */
[----:B------:R-:W-:Y:S02]  /*19e0*/  LOP3.LUT R9, R24, R9, RZ, 0x3c, !PT ;  /* 0x0000000918097212 */ /* 0x000fe400078e3cff */
[----:B------:R-:W-:Y:S02]  /*19f0*/  @P6 SEL R27, R4, R19, !P5 ;  /* 0x00000013041b6207 */ /* 0x000fe40006800000 */
[----:B------:R-:W-:Y:S01]  /*1a00*/  FSETP.GEU.AND P5, PT, R16, R13, PT ;  /* 0x0000000d1000720b */ /* 0x000fe20003fae000 */
[----:B------:R-:W-:Y:S02]  /*1a10*/  IMAD R13, R0, R29, R0 ;  /* 0x0000001d000d7224 */ /* 0x000fe400078e0200 */
[----:B------:R-:W-:Y:S01]  /*1a20*/  VIADD R0, R29, 0x1 ;  /* 0x000000011d007836 */ /* 0x000fe20000000000 */
[----:B--2---:R-:W-:-:S04]  /*1a30*/  FSETP.GEU.AND P0, PT, R20, R25, PT ;  /* 0x000000191400720b */ /* 0x004fc80003f0e000 */
[----:B----4-:R-:W-:Y:S01]  /*1a40*/  FSEL R15, R20, R25, !P0 ;  /* 0x00000019140f7208 */ /* 0x010fe20004000000 */
[----:B0-----:R-:W-:-:S04]  /*1a50*/  IMAD.MOV R20, RZ, RZ, -R7 ;  /* 0x000000ffff147224 */ /* 0x001fc800078e0a07 */
[----:B------:R-:W-:Y:S02]  /*1a60*/  IMAD R25, R20, R29, RZ ;  /* 0x0000001d14197224 */ /* 0x000fe400078e02ff */
[----:B------:R-:W-:-:S04]  /*1a70*/  VIADD R20, R10, 0x742329 ;  /* 0x007423290a147836 */ /* 0x000fc80000000000 */
[----:B------:R-:W-:Y:S01]  /*1a80*/  IMAD.IADD R10, R9, 0x1, R20 ;  /* 0x00000001090a7824 */ /* 0x000fe200078e0214 */
[----:B------:R-:W-:Y:S02]  /*1a90*/  @P0 SEL R3, R8, R27, !P2 ;  /* 0x0000001b08030207 */ /* 0x000fe40005000000 */
[C---:B------:R-:W-:Y:S02]  /*1aa0*/  ISETP.GE.AND P0, PT, R29.reuse, RZ, PT ;  /* 0x000000ff1d00720c */ /* 0x040fe40003f06270 */
[----:B------:R-:W-:Y:S02]  /*1ab0*/  ISETP.NE.U32.AND P2, PT, R29, RZ, PT ;  /* 0x000000ff1d00720c */ /* 0x000fe40003f45070 */
[----:B------:R-:W-:Y:S02]  /*1ac0*/  @P5 SEL R23, R18, R2, !P4 ;  /* 0x0000000212175207 */ /* 0x000fe40006000000 */
[----:B---3--:R-:W-:-:S04]  /*1ad0*/  FSETP.GEU.AND P3, PT, R6, R15, PT ;  /* 0x0000000f0600720b */ /* 0x008fc80003f6e000 */
[----:B------:R-:W-:Y:S01]  /*1ae0*/  FSEL R15, R6, R15, !P3 ;  /* 0x0000000f060f7208 */ /* 0x000fe20005800000 */
[----:B------:R-:W-:-:S04]  /*1af0*/  IMAD.MOV.U32 R6, RZ, RZ, RZ ;  /* 0x000000ffff067224 */ /* 0x000fc800078e00ff */
[----:B------:R-:W-:Y:S02]  /*1b00*/  IMAD.HI.U32 R25, R7, R25, R6 ;  /* 0x0000001907197227 */ /* 0x000fe400078e0006 */
[----:B------:R-:W0:Y:S04]  /*1b10*/  LDC.64 R6, c[0x0][0x388] ;  /* 0x0000e200ff067b82 */ /* 0x000e280000000a00 */
[----:B------:R-:W-:-:S04]  /*1b20*/  IMAD.HI.U32 R25, R25, R10, RZ ;  /* 0x0000000a19197227 */ /* 0x000fc800078e00ff */
[----:B------:R-:W-:-:S04]  /*1b30*/  IMAD.MOV R25, RZ, RZ, -R25 ;  /* 0x000000ffff197224 */ /* 0x000fc800078e0a19 */
[----:B------:R-:W-:-:S05]  /*1b40*/  IMAD R10, R29, R25, R10 ;  /* 0x000000191d0a7224 */ /* 0x000fca00078e020a */
[----:B------:R-:W-:-:S13]  /*1b50*/  ISETP.GE.U32.AND P1, PT, R10, R29, PT ;  /* 0x0000001d0a00720c */ /* 0x000fda0003f26070 */
[----:B------:R-:W-:Y:S01]  /*1b60*/  @P1 IMAD.IADD R10, R10, 0x1, -R29 ;  /* 0x000000010a0a1824 */ /* 0x000fe200078e0a1d */
[----:B-----5:R-:W-:-:S04]  /*1b70*/  FSETP.GEU.AND P6, PT, R14, R15, PT ;  /* 0x0000000f0e00720b */ /* 0x020fc80003fce000 */
[----:B------:R-:W-:Y:S01]  /*1b80*/  ISETP.GE.U32.AND P1, PT, R10, R29, PT ;  /* 0x0000001d0a00720c */ /* 0x000fe20003f26070 */
[----:B0-----:R-:W-:-:S08]  /*1b90*/  IMAD.WIDE R6, R13, 0x4, R6 ;  /* 0x000000040d067825 */ /* 0x001fd000078e0206 */
[----:B------:R-:W-:-:S04]  /*1ba0*/  @P6 SEL R22, R12, R3, !P3 ;  /* 0x000000030c166207 */ /* 0x000fc80005800000 */
[----:B------:R-:W-:Y:S01]  /*1bb0*/  @P1 IMAD.IADD R10, R10, 0x1, -R29 ;  /* 0x000000010a0a1824 */ /* 0x000fe200078e0a1d */
[----:B------:R-:W-:Y:S01]  /*1bc0*/  @!P2 LOP3.LUT R10, RZ, R29, RZ, 0x33, !PT ;  /* 0x0000001dff0aa212 */ /* 0x000fe200078e33ff */
[----:B------:R-:W-:Y:S06]  /*1bd0*/  @!P0 BRA `(.L_x_802) ;  /* 0x0000000800e88947 */ /* 0x000fec0003800000 */
[----:B------:R-:W-:Y:S01]  /*1be0*/  ISETP.GE.U32.AND P1, PT, R29, 0x7, PT ;  /* 0x000000071d00780c */ /* 0x000fe20003f26070 */
[----:B------:R-:W-:Y:S01]  /*1bf0*/  VIADD R10, R10, 0x1 ;  /* 0x000000010a0a7836 */ /* 0x000fe20000000000 */
[----:B------:R-:W-:Y:S01]  /*1c00*/  LOP3.LUT R4, R0, 0x7, RZ, 0xc0, !PT ;  /* 0x0000000700047812 */ /* 0x000fe200078ec0ff */
[----:B------:R-:W-:-:S10]  /*1c10*/  IMAD.MOV.U32 R19, RZ, RZ, RZ ;  /* 0x000000ffff137224 */ /* 0x000fd400078e00ff */
[----:B------:R-:W-:Y:S05]  /*1c20*/  @!P1 BRA `(.L_x_803) ;  /* 0x00000004007c9947 */ /* 0x000fea0003800000 */
[----:B------:R-:W-:Y:S01]  /*1c30*/  IADD3 R14, P1, PT, R6, 0x10, RZ ;  /* 0x00000010060e7810 */ /* 0x000fe20007f3e0ff */
[----:B------:R-:W-:Y:S01]  /*1c40*/  IMAD.MOV.U32 R19, RZ, RZ, RZ ;  /* 0x000000ffff137224 */ /* 0x000fe200078e00ff */
[----:B------:R-:W-:Y:S01]  /*1c50*/  LOP3.LUT R8, R0, 0xfffffff8, RZ, 0xc0, !PT ;  /* 0xfffffff800087812 */ /* 0x000fe200078ec0ff */
[----:B------:R-:W-:Y:S01]  /*1c60*/  IMAD.MOV.U32 R16, RZ, RZ, RZ ;  /* 0x000000ffff107224 */ /* 0x000fe200078e00ff */
[----:B------:R-:W0:Y:S01]  /*1c70*/  LDCU.64 UR6, c[0x0][0x380] ;  /* 0x00007000ff0677ac */ /* 0x000e220008000a00 */
[----:B------:R-:W-:-:S08]  /*1c80*/  IMAD.X R15, RZ, RZ, R7, P1 ;  /* 0x000000ffff0f7224 */ /* 0x000fd000008e0607 */
.L_x_804:
[----:B------:R-:W-:-:S04]  /*1c90*/  ISETP.GE.AND P1, PT, R19, R10, PT ;  /* 0x0000000a1300720c */ /* 0x000fc80003f26270 */
[----:B-1----:R-:W-:-:S05]  /*1ca0*/  SEL R3, R23, R22, !P1 ;  /* 0x0000001617037207 */ /* 0x002fca0004800000 */
[----:B------:R-:W-:-:S05]  /*1cb0*/  IMAD R3, R0, R3, RZ ;  /* 0x0000000300037224 */ /* 0x000fca00078e02ff */
[----:B------:R-:W-:-:S04]  /*1cc0*/  IADD3 R12, P1, PT, R3, R19, RZ ;  /* 0x00000013030c7210 */ /* 0x000fc80007f3e0ff */
[----:B------:R-:W-:Y:S02]  /*1cd0*/  LEA.HI.X.SX32 R3, R3, R16, 0x1, P1 ;  /* 0x0000001003037211 */ /* 0x000fe400008f0eff */
[----:B0-----:R-:W-:-:S04]  /*1ce0*/  LEA R2, P1, R12, UR6, 0x2 ;  /* 0x000000060c027c11 */ /* 0x001fc8000f8210ff */
[----:B------:R-:W-:-:S05]  /*1cf0*/  LEA.HI.X R3, R12, UR7, R3, 0x2, P1 ;  /* 0x000000070c037c11 */ /* 0x000fca00088f1403 */
[----:B------:R0:W2:Y:S01]  /*1d00*/  LDG.E R25, desc[UR4][R2.64] ;  /* 0x0000000402197981 */ /* 0x0000a2000c1e1900 */
[----:B------:R-:W-:-:S05]  /*1d10*/  VIADD R13, R19, 0x1 ;  /* 0x00000001130d7836 */ /* 0x000fca0000000000 */
[----:B------:R-:W-:-:S04]  /*1d20*/  ISETP.GE.AND P1, PT, R13, R10, PT ;  /* 0x0000000a0d00720c */ /* 0x000fc80003f26270 */
[----:B------:R-:W-:Y:S01]  /*1d30*/  SEL R13, R23, R22, !P1 ;  /* 0x00000016170d7207 */ /* 0x000fe20004800000 */
[----:B0-----:R-:W-:Y:S02]  /*1d40*/  IMAD.MOV.U32 R2, RZ, RZ, R14 ;  /* 0x000000ffff027224 */ /* 0x001fe400078e000e */
[----:B------:R-:W-:Y:S02]  /*1d50*/  IMAD.MOV.U32 R3, RZ, RZ, R15 ;  /* 0x000000ffff037224 */ /* 0x000fe400078e000f */
[----:B------:R-:W-:-:S05]  /*1d60*/  IMAD R13, R0, R13, RZ ;  /* 0x0000000d000d7224 */ /* 0x000fca00078e02ff */
[----:B------:R-:W-:-:S04]  /*1d70*/  IADD3 R18, P1, PT, R13, R19, RZ ;  /* 0x000000130d127210 */ /* 0x000fc80007f3e0ff */
[----:B------:R-:W-:Y:S02]  /*1d80*/  LEA.HI.X.SX32 R13, R13, R16, 0x1, P1 ;  /* 0x000000100d0d7211 */ /* 0x000fe400008f0eff */
[----:B------:R-:W-:-:S04]  /*1d90*/  LEA R12, P1, R18, UR6, 0x2 ;  /* 0x00000006120c7c11 */ /* 0x000fc8000f8210ff */
[----:B------:R-:W-:Y:S01]  /*1da0*/  LEA.HI.X R13, R18, UR7, R13, 0x2, P1 ;  /* 0x00000007120d7c11 */ /* 0x000fe200088f140d */
[----:B------:R-:W-:Y:S01]  /*1db0*/  VIADD R15, R19, 0x2 ;  /* 0x00000002130f7836 */ /* 0x000fe20000000000 */
[----:B--2---:R0:W-:Y:S04]  /*1dc0*/  STG.E desc[UR4][R2.64+-0x10], R25 ;  /* 0xfffff01902007986 */ /* 0x0041e8000c101904 */
[----:B------:R1:W2:Y:S01]  /*1dd0*/  LDG.E R27, desc[UR4][R12.64+0x4] ;  /* 0x000004040c1b7981 */ /* 0x0002a2000c1e1900 */
[----:B------:R-:W-:-:S04]  /*1de0*/  ISETP.GE.AND P1, PT, R15, R10, PT ;  /* 0x0000000a0f00720c */ /* 0x000fc80003f26270 */
[----:B------:R-:W-:-:S05]  /*1df0*/  SEL R15, R23, R22, !P1 ;  /* 0x00000016170f7207 */ /* 0x000fca0004800000 */
[----:B------:R-:W-:-:S05]  /*1e00*/  IMAD R15, R0, R15, RZ ;  /* 0x0000000f000f7224 */ /* 0x000fca00078e02ff */
[----:B------:R-:W-:-:S04]  /*1e10*/  IADD3 R18, P1, PT, R15, R19, RZ ;  /* 0x000000130f127210 */ /* 0x000fc80007f3e0ff */
[----:B------:R-:W-:Y:S02]  /*1e20*/  LEA.HI.X.SX32 R15, R15, R16, 0x1, P1 ;  /* 0x000000100f0f7211 */ /* 0x000fe400008f0eff */
[----:B------:R-:W-:-:S04]  /*1e30*/  LEA R14, P1, R18, UR6, 0x2 ;  /* 0x00000006120e7c11 */ /* 0x000fc8000f8210ff */
[----:B------:R-:W-:Y:S01]  /*1e40*/  LEA.HI.X R15, R18, UR7, R15, 0x2, P1 ;  /* 0x00000007120f7c11 */ /* 0x000fe200088f140f */
[----:B-1----:R-:W-:Y:S01]  /*1e50*/  VIADD R13, R19, 0x3 ;  /* 0x00000003130d7836 */ /* 0x002fe20000000000 */
[----:B--2---:R1:W-:Y:S04]  /*1e60*/  STG.E desc[UR4][R2.64+-0xc], R27 ;  /* 0xfffff41b02007986 */ /* 0x0043e8000c101904 */
[----:B0-----:R0:W2:Y:S01]  /*1e70*/  LDG.E R25, desc[UR4][R14.64+0x8] ;  /* 0x000008040e197981 */ /* 0x0010a2000c1e1900 */
[----:B------:R-:W-:-:S04]  /*1e80*/  ISETP.GE.AND P1, PT, R13, R10, PT ;  /* 0x0000000a0d00720c */ /* 0x000fc80003f26270 */
[----:B------:R-:W-:-:S05]  /*1e90*/  SEL R13, R23, R22, !P1 ;  /* 0x00000016170d7207 */ /* 0x000fca0004800000 */
[----:B------:R-:W-:-:S05]  /*1ea0*/  IMAD R13, R0, R13, RZ ;  /* 0x0000000d000d7224 */ /* 0x000fca00078e02ff */
[----:B------:R-:W-:-:S04]  /*1eb0*/  IADD3 R18, P1, PT, R13, R19, RZ ;  /* 0x000000130d127210 */ /* 0x000fc80007f3e0ff */
[----:B------:R-:W-:Y:S02]  /*1ec0*/  LEA.HI.X.SX32 R13, R13, R16, 0x1, P1 ;  /* 0x000000100d0d7211 */ /* 0x000fe400008f0eff */
[----:B------:R-:W-:-:S04]  /*1ed0*/  LEA R12, P1, R18, UR6, 0x2 ;  /* 0x00000006120c7c11 */ /* 0x000fc8000f8210ff */
[----:B------:R-:W-:Y:S01]  /*1ee0*/  LEA.HI.X R13, R18, UR7, R13, 0x2, P1 ;  /* 0x00000007120d7c11 */ /* 0x000fe200088f140d */
[----:B0-----:R-:W-:Y:S01]  /*1ef0*/  VIADD R15, R19, 0x4 ;  /* 0x00000004130f7836 */ /* 0x001fe20000000000 */
[----:B--2---:R0:W-:Y:S04]  /*1f00*/  STG.E desc[UR4][R2.64+-0x8], R25 ;  /* 0xfffff81902007986 */ /* 0x0041e8000c101904 */
[----:B-1----:R1:W2:Y:S01]  /*1f10*/  LDG.E R27, desc[UR4][R12.64+0xc] ;  /* 0x00000c040c1b7981 */ /* 0x0022a2000c1e1900 */
        /* <DEDUP_REMOVED lines=29> */
[----:B0-----:R-:W2:Y:S01]  /*20f0*/  LDG.E R25, desc[UR4][R14.64+0x18] ;  /* 0x000018040e197981 */ /* 0x001ea2000c1e1900 */
[----:B------:R-:W-:-:S04]  /*2100*/  ISETP.GE.AND P1, PT, R13, R10, PT ;  /* 0x0000000a0d00720c */ /* 0x000fc80003f26270 */
[----:B------:R-:W-:-:S05]  /*2110*/  SEL R13, R23, R22, !P1 ;  /* 0x00000016170d7207 */ /* 0x000fca0004800000 */
[----:B------:R-:W-:-:S05]  /*2120*/  IMAD R13, R0, R13, RZ ;  /* 0x0000000d000d7224 */ /* 0x000fca00078e02ff */
[----:B------:R-:W-:-:S04]  /*2130*/  IADD3 R18, P1, PT, R13, R19, RZ ;  /* 0x000000130d127210 */ /* 0x000fc80007f3e0ff */
[----:B------:R-:W-:Y:S02]  /*2140*/  LEA.HI.X.SX32 R13, R13, R16, 0x1, P1 ;  /* 0x000000100d0d7211 */ /* 0x000fe400008f0eff */
[----:B------:R-:W-:-:S04]  /*2150*/  LEA R12, P1, R18, UR6, 0x2 ;  /* 0x00000006120c7c11 */ /* 0x000fc8000f8210ff */
[----:B------:R-:W-:Y:S01]  /*2160*/  LEA.HI.X R13, R18, UR7, R13, 0x2, P1 ;  /* 0x00000007120d7c11 */ /* 0x000fe200088f140d */
[----:B--2---:R1:W-:Y:S05]  /*2170*/  STG.E desc[UR4][R2.64+0x8], R25 ;  /* 0x0000081902007986 */ /* 0x0043ea000c101904 */
[----:B------:R-:W2:Y:S01]  /*2180*/  LDG.E R13, desc[UR4][R12.64+0x1c] ;  /* 0x00001c040c0d7981 */ /* 0x000ea2000c1e1900 */
[----:B------:R-:W-:Y:S01]  /*2190*/  IMAD.MOV.U32 R18, RZ, RZ, R19 ;  /* 0x000000ffff127224 */ /* 0x000fe200078e0013 */
[----:B------:R-:W-:Y:S02]  /*21a0*/  IADD3 R19, P2, PT, R19, 0x8, RZ ;  /* 0x0000000813137810 */ /* 0x000fe40007f5e0ff */
[----:B------:R-:W-:-:S02]  /*21b0*/  IADD3 R14, P3, PT, R2, 0x20, RZ ;  /* 0x00000020020e7810 */ /* 0x000fc40007f7e0ff */
[----:B------:R-:W-:Y:S01]  /*21c0*/  ISETP.NE.AND P1, PT, R19, R8, PT ;  /* 0x000000081300720c */ /* 0x000fe20003f25270 */
[----:B------:R-:W-:Y:S02]  /*21d0*/  IMAD.X R16, RZ, RZ, R16, P2 ;  /* 0x000000ffff107224 */ /* 0x000fe400010e0610 */
[----:B------:R-:W-:Y:S01]  /*21e0*/  IMAD.X R15, RZ, RZ, R3, P3 ;  /* 0x000000ffff0f7224 */ /* 0x000fe200018e0603 */
[----:B--2---:R1:W-:Y:S09]  /*21f0*/  STG.E desc[UR4][R2.64+0xc], R13 ;  /* 0x00000c0d02007986 */ /* 0x0043f2000c101904 */
[----:B------:R-:W-:Y:S05]  /*2200*/  @P1 BRA `(.L_x_804) ;  /* 0xfffffff800a01947 */ /* 0x000fea000383ffff */
[----:B------:R-:W-:-:S07]  /*2210*/  VIADD R19, R18, 0x8 ;  /* 0x0000000812137836 */ /* 0x000fce0000000000 */
.L_x_803:
[----:B------:R-:W-:-:S13]  /*2220*/  ISETP.NE.AND P1, PT, R4, RZ, PT ;  /* 0x000000ff0400720c */ /* 0x000fda0003f25270 */
[----:B------:R-:W-:Y:S05]  /*2230*/  @!P1 BRA `(.L_x_802) ;  /* 0x0000000400509947 */ /* 0x000fea0003800000 */
[----:B------:R-:W-:-:S13]  /*2240*/  ISETP.GE.U32.AND P1, PT, R4, 0x4, PT ;  /* 0x000000040400780c */ /* 0x000fda0003f26070 */
[----:B------:R-:W-:Y:S05]  /*2250*/  @!P1 BRA `(.L_x_805) ;  /* 0x0000000000a89947 */ /* 0x000fea0003800000 */
[----:B------:R-:W-:Y:S01]  /*2260*/  ISETP.GE.AND P1, PT, R19, R10, PT ;  /* 0x0000000a1300720c */ /* 0x000fe20003f26270 */
[----:B------:R-:W0:Y:S03]  /*2270*/  LDCU.64 UR6, c[0x0][0x380] ;  /* 0x00007000ff0677ac */ /* 0x000e260008000a00 */
[----:B-1----:R-:W-:-:S05]  /*2280*/  SEL R3, R23, R22, !P1 ;  /* 0x0000001617037207 */ /* 0x002fca0004800000 */
[----:B------:R-:W-:-:S05]  /*2290*/  IMAD R2, R0, R3, RZ ;  /* 0x0000000300027224 */ /* 0x000fca00078e02ff */
[----:B------:R-:W-:-:S04]  /*22a0*/  IADD3 R3, P1, PT, R19, R2, RZ ;  /* 0x0000000213037210 */ /* 0x000fc80007f3e0ff */
[----:B------:R-:W-:Y:S02]  /*22b0*/  LEA.HI.X.SX32 R2, R2, RZ, 0x1, P1 ;  /* 0x000000ff02027211 */ /* 0x000fe400008f0eff */
[----:B0-----:R-:W-:-:S04]  /*22c0*/  LEA R14, P1, R3, UR6, 0x2 ;  /* 0x00000006030e7c11 */ /* 0x001fc8000f8210ff */
[----:B------:R-:W-:-:S05]  /*22d0*/  LEA.HI.X R15, R3, UR7, R2, 0x2, P1 ;  /* 0x00000007030f7c11 */ /* 0x000fca00088f1402 */
[----:B------:R-:W2:Y:S01]  /*22e0*/  LDG.E R25, desc[UR4][R14.64] ;  /* 0x000000040e197981 */ /* 0x000ea2000c1e1900 */
[----:B------:R-:W-:-:S05]  /*22f0*/  VIADD R3, R19, 0x1 ;  /* 0x0000000113037836 */ /* 0x000fca0000000000 */
[----:B------:R-:W-:-:S04]  /*2300*/  ISETP.GE.AND P1, PT, R3, R10, PT ;  /* 0x0000000a0300720c */ /* 0x000fc80003f26270 */
[----:B------:R-:W-:-:S05]  /*2310*/  SEL R3, R23, R22, !P1 ;  /* 0x0000001617037207 */ /* 0x000fca0004800000 */
[----:B------:R-:W-:-:S05]  /*2320*/  IMAD R2, R0, R3, RZ ;  /* 0x0000000300027224 */ /* 0x000fca00078e02ff */
[----:B------:R-:W-:-:S04]  /*2330*/  IADD3 R3, P1, PT, R19, R2, RZ ;  /* 0x0000000213037210 */ /* 0x000fc80007f3e0ff */
[----:B------:R-:W-:Y:S02]  /*2340*/  LEA.HI.X.SX32 R2, R2, RZ, 0x1, P1 ;  /* 0x000000ff02027211 */ /* 0x000fe400008f0eff */
[----:B------:R-:W-:-:S04]  /*2350*/  LEA R12, P1, R3, UR6, 0x2 ;  /* 0x00000006030c7c11 */ /* 0x000fc8000f8210ff */
[----:B------:R-:W-:Y:S01]  /*2360*/  LEA.HI.X R13, R3, UR7, R2, 0x2, P1 ;  /* 0x00000007030d7c11 */ /* 0x000fe200088f1402 */
[----:B------:R-:W-:-:S05]  /*2370*/  IMAD.WIDE.U32 R2, R19, 0x4, R6 ;  /* 0x0000000413027825 */ /* 0x000fca00078e0006 */
[----:B--2---:R0:W-:Y:S04]  /*2380*/  STG.E desc[UR4][R2.64], R25 ;  /* 0x0000001902007986 */ /* 0x0041e8000c101904 */
[----:B------:R1:W2:Y:S01]  /*2390*/  LDG.E R27, desc[UR4][R12.64+0x4] ;  /* 0x000004040c1b7981 */ /* 0x0002a2000c1e1900 */
        /* <DEDUP_REMOVED lines=8> */
[----:B-1----:R-:W-:Y:S01]  /*2420*/  VIADD R13, R19, 0x3 ;  /* 0x00000003130d7836 */ /* 0x002fe20000000000 */
[----:B--2---:R0:W-:Y:S04]  /*2430*/  STG.E desc[UR4][R2.64+0x4], R27 ;  /* 0x0000041b02007986 */ /* 0x0041e8000c101904 */
[----:B------:R-:W2:Y:S01]  /*2440*/  LDG.E R15, desc[UR4][R14.64+0x8] ;  /* 0x000008040e0f7981 */ /* 0x000ea2000c1e1900 */
[----:B------:R-:W-:-:S04]  /*2450*/  ISETP.GE.AND P1, PT, R13, R10, PT ;  /* 0x0000000a0d00720c */ /* 0x000fc80003f26270 */
[----:B------:R-:W-:-:S05]  /*2460*/  SEL R13, R23, R22, !P1 ;  /* 0x00000016170d7207 */ /* 0x000fca0004800000 */
[----:B------:R-:W-:-:S05]  /*2470*/  IMAD R4, R0, R13, RZ ;  /* 0x0000000d00047224 */ /* 0x000fca00078e02ff */
[----:B------:R-:W-:-:S04]  /*2480*/  IADD3 R8, P1, PT, R19, R4, RZ ;  /* 0x0000000413087210 */ /* 0x000fc80007f3e0ff */
[----:B------:R-:W-:Y:S02]  /*2490*/  LEA.HI.X.SX32 R13, R4, RZ, 0x1, P1 ;  /* 0x000000ff040d7211 */ /* 0x000fe400008f0eff */
[----:B------:R-:W-:-:S04]  /*24a0*/  LEA R12, P1, R8, UR6, 0x2 ;  /* 0x00000006080c7c11 */ /* 0x000fc8000f8210ff */
[----:B------:R-:W-:Y:S01]  /*24b0*/  LEA.HI.X R13, R8, UR7, R13, 0x2, P1 ;  /* 0x00000007080d7c11 */ /* 0x000fe200088f140d */
[----:B--2---:R0:W-:Y:S05]  /*24c0*/  STG.E desc[UR4][R2.64+0x8], R15 ;  /* 0x0000080f02007986 */ /* 0x0041ea000c101904 */
[----:B------:R-:W2:Y:S01]  /*24d0*/  LDG.E R13, desc[UR4][R12.64+0xc] ;  /* 0x00000c040c0d7981 */ /* 0x000ea2000c1e1900 */
[----:B------:R-:W-:-:S03]  /*24e0*/  VIADD R19, R19, 0x4 ;  /* 0x0000000413137836 */ /* 0x000fc60000000000 */
[----:B--2---:R0:W-:Y:S04]  /*24f0*/  STG.E desc[UR4][R2.64+0xc], R13 ;  /* 0x00000c0d02007986 */ /* 0x0041e8000c101904 */
.L_x_805:
[----:B01----:R-:W-:-:S13]  /*2500*/  LOP3.LUT P1, R2, R0, 0x3, RZ, 0xc0, !PT ;  /* 0x0000000300027812 */ /* 0x003fda000782c0ff */
[----:B------:R-:W-:Y:S05]  /*2510*/  @!P1 BRA `(.L_x_802) ;  /* 0x0000000000989947 */ /* 0x000fea0003800000 */
[----:B------:R-:W-:Y:S02]  /*2520*/  ISETP.NE.AND P2, PT, R2, 0x1, PT ;  /* 0x000000010200780c */ /* 0x000fe40003f45270 */
[----:B------:R-:W-:-:S04]  /*2530*/  LOP3.LUT R3, R29, 0x1, RZ, 0xc0, !PT ;  /* 0x000000011d037812 */ /* 0x000fc800078ec0ff */
[----:B------:R-:W-:-:S07]  /*2540*/  ISETP.NE.U32.AND P1, PT, R3, 0x1, PT ;  /* 0x000000010300780c */ /* 0x000fce0003f25070 */
[----:B------:R-:W-:Y:S06]  /*2550*/  @!P2 BRA `(.L_x_806) ;  /* 0x000000000058a947 */ /* 0x000fec0003800000 */
[----:B------:R-:W-:Y:S01]  /*2560*/  ISETP.GE.AND P2, PT, R19, R10, PT ;  /* 0x0000000a1300720c */ /* 0x000fe20003f46270 */
[----:B------:R-:W0:Y:S03]  /*2570*/  LDCU.64 UR6, c[0x0][0x380] ;  /* 0x00007000ff0677ac */ /* 0x000e260008000a00 */
[----:B------:R-:W-:-:S05]  /*2580*/  SEL R3, R23, R22, !P2 ;  /* 0x0000001617037207 */ /* 0x000fca0005000000 */
[----:B------:R-:W-:-:S05]  /*2590*/  IMAD R2, R0, R3, RZ ;  /* 0x0000000300027224 */ /* 0x000fca00078e02ff */
[----:B------:R-:W-:-:S04]  /*25a0*/  IADD3 R3, P2, PT, R19, R2, RZ ;  /* 0x0000000213037210 */ /* 0x000fc80007f5e0ff */
[----:B------:R-:W-:Y:S02]  /*25b0*/  LEA.HI.X.SX32 R2, R2, RZ, 0x1, P2 ;  /* 0x000000ff02027211 */ /* 0x000fe400010f0eff */
[----:B0-----:R-:W-:-:S04]  /*25c0*/  LEA R14, P2, R3, UR6, 0x2 ;  /* 0x00000006030e7c11 */ /* 0x001fc8000f8410ff */
[----:B------:R-:W-:-:S06]  /*25d0*/  LEA.HI.X R15, R3, UR7, R2, 0x2, P2 ;  /* 0x00000007030f7c11 */ /* 0x000fcc00090f1402 */
[----:B------:R-:W2:Y:S01]  /*25e0*/  LDG.E R15, desc[UR4][R14.64] ;  /* 0x000000040e0f7981 */ /* 0x000ea2000c1e1900 */
[C---:B------:R-:W-:Y:S02]  /*25f0*/  VIADD R3, R19.reuse, 0x1 ;  /* 0x0000000113037836 */ /* 0x040fe40000000000 */
[----:B------:R-:W-:-:S03]  /*2600*/  IMAD.WIDE.U32 R12, R19, 0x4, R6 ;  /* 0x00000004130c7825 */ /* 0x000fc600078e0006 */
        /* <DEDUP_REMOVED lines=11> */
.L_x_806:
[----:B------:R-:W-:Y:S05]  /*26c0*/  @!P1 BRA `(.L_x_802) ;  /* 0x00000000002c9947 */ /* 0x000fea0003800000 */
[----:B------:R-:W-:Y:S01]  /*26d0*/  ISETP.GE.AND P1, PT, R19, R10, PT ;  /* 0x0000000a1300720c */ /* 0x000fe20003f26270 */
[----:B------:R-:W1:Y:S03]  /*26e0*/  LDCU.64 UR6, c[0x0][0x380] ;  /* 0x00007000ff0677ac */ /* 0x000e660008000a00 */
[----:B------:R-:W-:-:S05]  /*26f0*/  SEL R23, R23, R22, !P1 ;  /* 0x0000001617177207 */ /* 0x000fca0004800000 */
[----:B------:R-:W-:-:S05]  /*2700*/  IMAD R2, R0, R23, RZ ;  /* 0x0000001700027224 */ /* 0x000fca00078e02ff */
[----:B0-----:R-:W-:-:S04]  /*2710*/  IADD3 R3, P1, PT, R2, R19, RZ ;  /* 0x0000001302037210 */ /* 0x001fc80007f3e0ff */
[----:B------:R-:W-:Y:S02]  /*2720*/  LEA.HI.X.SX32 R2, R2, RZ, 0x1, P1 ;  /* 0x000000ff02027211 */ /* 0x000fe400008f0eff */
[----:B-1----:R-:W-:-:S04]  /*2730*/  LEA R12, P1, R3, UR6, 0x2 ;  /* 0x00000006030c7c11 */ /* 0x002fc8000f8210ff */
[----:B------:R-:W-:-:S06]  /*2740*/  LEA.HI.X R13, R3, UR7, R2, 0x2, P1 ;  /* 0x00000007030d7c11 */ /* 0x000fcc00088f1402 */
[----:B------:R-:W2:Y:S01]  /*2750*/  LDG.E R13, desc[UR4][R12.64] ;  /* 0x000000040c0d7981 */ /* 0x000ea2000c1e1900 */
[----:B------:R-:W-:-:S05]  /*2760*/  IMAD.WIDE.U32 R2, R19, 0x4, R6 ;  /* 0x0000000413027825 */ /* 0x000fca00078e0006 */
[----:B--2---:R2:W-:Y:S02]  /*2770*/  STG.E desc[UR4][R2.64], R13 ;  /* 0x0000000d02007986 */ /* 0x0045e4000c101904 */
.L_x_802:
[----:B-12---:R-:W1:Y:S02]  /*2780*/  LDC.U8 R2, c[0x0][0x3a0] ;  /* 0x0000e800ff027b82 */ /* 0x006e640000000000 */
[----:B-1----:R-:W-:-:S04]  /*2790*/  PRMT R2, R2, 0x8880, RZ ;  /* 0x0000888002027816 */ /* 0x002fc800000000ff */
[----:B------:R-:W-:-:S13]  /*27a0*/  ISETP.EQ.OR P0, PT, R2, RZ, !P0 ;  /* 0x000000ff0200720c */ /* 0x000fda0004702670 */
[----:B------:R-:W-:Y:S05]  /*27b0*/  @P0 EXIT ;  /* 0x000000000000094d */ /* 0x000fea0003800000 */
[----:B------:R-:W-:Y:S01]  /*27c0*/  ISETP.GE.U32.AND P0, PT, R29, 0x7, PT ;  /* 0x000000071d00780c */ /* 0x000fe20003f06070 */
[----:B0-----:R-:W-:Y:S01]  /*27d0*/  IMAD.MOV.U32 R13, RZ, RZ, RZ ;  /* 0x000000ffff0d7224 */ /* 0x001fe200078e00ff */
[----:B------:R-:W-:-:S04]  /*27e0*/  LOP3.LUT R23, R0, 0x7, RZ, 0xc0, !PT ;  /* 0x0000000700177812 */ /* 0x000fc800078ec0ff */
[----:B------:R-:W-:-:S07]  /*27f0*/  ISETP.NE.AND P1, PT, R23, RZ, PT ;  /* 0x000000ff1700720c */ /* 0x000fce0003f25270 */
[----:B------:R-:W-:Y:S06]  /*2800*/  @!P0 BRA `(.L_x_807) ;  /* 0x0000000400c08947 */ /* 0x000fec0003800000 */
[----:B------:R-:W-:Y:S01]  /*2810*/  LOP3.LUT R13, R0, 0xfffffff8, RZ, 0xc0, !PT ;  /* 0xfffffff8000d7812 */ /* 0x000fe200078ec0ff */
[----:B------:R-:W-:-:S07]  /*2820*/  IMAD.MOV.U32 R4, RZ, RZ, RZ ;  /* 0x000000ffff047224 */ /* 0x000fce00078e00ff */
.L_x_808:
[----:B0-----:R-:W-:-:S05]  /*2830*/  IMAD.WIDE.U32 R2, R4, 0x4, R6 ;  /* 0x0000000404027825 */ /* 0x001fca00078e0006 */
[----:B------:R-:W2:Y:S04]  /*2840*/  LDG.E R16, desc[UR4][R2.64] ;  /* 0x0000000402107981 */ /* 0x000ea8000c1e1900 */
[----:B------:R-:W3:Y:S01]  /*2850*/  LDG.E R14, desc[UR4][R2.64+0x4] ;  /* 0x00000404020e7981 */ /* 0x000ee2000c1e1900 */
[----:B------:R-:W-:Y:S01]  /*2860*/  SHF.R.U32.HI R8, RZ, 0x2, R5 ;  /* 0x00000002ff087819 */ /* 0x000fe20000011605 */
[----:B------:R-:W-:Y:S01]  /*2870*/  IMAD.SHL.U32 R10, R9, 0x10, RZ ;  /* 0x00000010090a7824 */ /* 0x000fe200078e00ff */
[----:B------:R-:W-:Y:S02]  /*2880*/  SHF.R.U32.HI R12, RZ, 0x2, R21 ;  /* 0x00000002ff0c7819 */ /* 0x000fe40000011615 */
[----:B------:R-:W-:Y:S02]  /*2890*/  LOP3.LUT R8, R8, R5, RZ, 0x3c, !PT ;  /* 0x0000000508087212 */ /* 0x000fe400078e3cff */
[----:B------:R-:W-:-:S03]  /*28a0*/  LOP3.LUT R12, R12, R21, RZ, 0x3c, !PT ;  /* 0x000000150c0c7212 */ /* 0x000fc600078e3cff */
[----:B------:R-:W-:-:S05]  /*28b0*/  IMAD.SHL.U32 R5, R8, 0x2, RZ ;  /* 0x0000000208057824 */ /* 0x000fca00078e00ff */
[----:B------:R-:W-:Y:S02]  /*28c0*/  LOP3.LUT R5, R9, R10, R5, 0x96, !PT ;  /* 0x0000000a09057212 */ /* 0x000fe400078e9605 */
[----:B------:R-:W-:Y:S02]  /*28d0*/  SHF.R.U32.HI R10, RZ, 0x2, R11 ;  /* 0x00000002ff0a7819 */ /* 0x000fe4000001160b */
[----:B------:R-:W-:Y:S01]  /*28e0*/  LOP3.LUT R19, R5, R8, RZ, 0x3c, !PT ;  /* 0x0000000805137212 */ /* 0x000fe200078e3cff */
[----:B------:R-:W-:Y:S01]  /*28f0*/  IMAD.SHL.U32 R5, R12, 0x2, RZ ;  /* 0x000000020c057824 */ /* 0x000fe200078e00ff */
[----:B------:R-:W-:-:S03]  /*2900*/  LOP3.LUT R10, R10, R11, RZ, 0x3c, !PT ;  /* 0x0000000b0a0a7212 */ /* 0x000fc600078e3cff */
[----:B------:R-:W-:-:S05]  /*2910*/  IMAD.SHL.U32 R8, R19, 0x10, RZ ;  /* 0x0000001013087824 */ /* 0x000fca00078e00ff */
[----:B------:R-:W-:-:S04]  /*2920*/  LOP3.LUT R5, R19, R8, R5, 0x96, !PT ;  /* 0x0000000813057212 */ /* 0x000fc800078e9605 */
[----:B------:R-:W-:Y:S01]  /*2930*/  LOP3.LUT R25, R5, R12, RZ, 0x3c, !PT ;  /* 0x0000000c05197212 */ /* 0x000fe200078e3cff */
[----:B------:R-:W-:Y:S01]  /*2940*/  IMAD.SHL.U32 R5, R10, 0x2, RZ ;  /* 0x000000020a057824 */ /* 0x000fe200078e00ff */
[----:B------:R-:W-:-:S03]  /*2950*/  SHF.R.U32.HI R12, RZ, 0x2, R17 ;  /* 0x00000002ff0c7819 */ /* 0x000fc60000011611 */
[----:B------:R-:W-:Y:S01]  /*2960*/  IMAD.SHL.U32 R8, R25, 0x10, RZ ;  /* 0x0000001019087824 */ /* 0x000fe200078e00ff */
[----:B------:R-:W-:-:S04]  /*2970*/  LOP3.LUT R12, R12, R17, RZ, 0x3c, !PT ;  /* 0x000000110c0c7212 */ /* 0x000fc800078e3cff */
[----:B------:R-:W-:-:S04]  /*2980*/  LOP3.LUT R5, R25, R8, R5, 0x96, !PT ;  /* 0x0000000819057212 */ /* 0x000fc800078e9605 */
[----:B------:R-:W-:Y:S01]  /*2990*/  LOP3.LUT R15, R5, R10, RZ, 0x3c, !PT ;  /* 0x0000000a050f7212 */ /* 0x000fe200078e3cff */
[----:B------:R-:W-:Y:S01]  /*29a0*/  IMAD.SHL.U32 R5, R12, 0x2, RZ ;  /* 0x000000020c057824 */ /* 0x000fe200078e00ff */
[----:B------:R-:W-:-:S03]  /*29b0*/  SHF.R.U32.HI R10, RZ, 0x2, R9 ;  /* 0x00000002ff0a7819 */ /* 0x000fc60000011609 */
[----:B------:R-:W-:Y:S01]  /*29c0*/  IMAD.SHL.U32 R8, R15, 0x10, RZ ;  /* 0x000000100f087824 */ /* 0x000fe200078e00ff */
[----:B------:R-:W-:-:S04]  /*29d0*/  LOP3.LUT R10, R10, R9, RZ, 0x3c, !PT ;  /* 0x000000090a0a7212 */ /* 0x000fc800078e3cff */
[----:B------:R-:W-:Y:S01]  /*29e0*/  LOP3.LUT R5, R15, R8, R5, 0x96, !PT ;  /* 0x000000080f057212 */ /* 0x000fe200078e9605 */
[----:B------:R-:W-:-:S03]  /*29f0*/  IMAD.SHL.U32 R9, R10, 0x2, RZ ;  /* 0x000000020a097824 */ /* 0x000fc600078e00ff */
[----:B------:R-:W-:Y:S02]  /*2a00*/  LOP3.LUT R5, R5, R12, RZ, 0x3c, !PT ;  /* 0x0000000c05057212 */ /* 0x000fe400078e3cff */
[----:B------:R-:W-:-:S03]  /*2a10*/  SHF.R.U32.HI R12, RZ, 0x2, R19 ;  /* 0x00000002ff0c7819 */ /* 0x000fc60000011613 */
[----:B------:R-:W-:Y:S01]  /*2a20*/  IMAD.SHL.U32 R8, R5, 0x10, RZ ;  /* 0x0000001005087824 */ /* 0x000fe200078e00ff */
[----:B------:R-:W-:-:S04]  /*2a30*/  LOP3.LUT R12, R12, R19, RZ, 0x3c, !PT ;  /* 0x000000130c0c7212 */ /* 0x000fc800078e3cff */
[----:B------:R-:W-:-:S04]  /*2a40*/  LOP3.LUT R9, R5, R8, R9, 0x96, !PT ;  /* 0x0000000805097212 */ /* 0x000fc800078e9609 */
[----:B------:R-:W-:Y:S01]  /*2a50*/  LOP3.LUT R21, R9, R10, RZ, 0x3c, !PT ;  /* 0x0000000a09157212 */ /* 0x000fe200078e3cff */
[----:B------:R-:W-:Y:S01]  /*2a60*/  IMAD.SHL.U32 R9, R12, 0x2, RZ ;  /* 0x000000020c097824 */ /* 0x000fe200078e00ff */
[----:B------:R-:W-:-:S03]  /*2a70*/  SHF.R.U32.HI R10, RZ, 0x2, R25 ;  /* 0x00000002ff0a7819 */ /* 0x000fc60000011619 */
[----:B------:R-:W-:-:S05]  /*2a80*/  IMAD.SHL.U32 R8, R21, 0x10, RZ ;  /* 0x0000001015087824 */ /* 0x000fca00078e00ff */
[----:B------:R-:W-:Y:S02]  /*2a90*/  LOP3.LUT R9, R21, R8, R9, 0x96, !PT ;  /* 0x0000000815097212 */ /* 0x000fe400078e9609 */
[----:B------:R-:W4:Y:S01]  /*2aa0*/  LDG.E R8, desc[UR4][R2.64+0x8] ;  /* 0x0000080402087981 */ /* 0x000f22000c1e1900 */
[----:B------:R-:W-:Y:S01]  /*2ab0*/  LOP3.LUT R17, R10, R25, RZ, 0x3c, !PT ;  /* 0x000000190a117212 */ /* 0x000fe200078e3cff */
[----:B------:R-:W-:Y:S01]  /*2ac0*/  IMAD.MOV.U32 R10, RZ, RZ, 0x2f800000 ;  /* 0x2f800000ff0a7424 */ /* 0x000fe200078e00ff */
[----:B------:R-:W-:Y:S02]  /*2ad0*/  LOP3.LUT R11, R9, R12, RZ, 0x3c, !PT ;  /* 0x0000000c090b7212 */ /* 0x000fe400078e3cff */
[C---:B------:R-:W-:Y:S01]  /*2ae0*/  IADD3 R19, PT, PT, R20.reuse, 0x587c5, R19 ;  /* 0x000587c514137810 */ /* 0x040fe20007ffe013 */
[----:B------:R-:W-:Y:S01]  /*2af0*/  IMAD.SHL.U32 R9, R17, 0x2, RZ ;  /* 0x0000000211097824 */ /* 0x000fe200078e00ff */
[----:B------:R-:W-:Y:S01]  /*2b00*/  IADD3 R25, PT, PT, R20, 0xb0f8a, R25 ;  /* 0x000b0f8a14197810 */ /* 0x000fe20007ffe019 */
[----:B------:R-:W-:Y:S01]  /*2b10*/  IMAD.SHL.U32 R12, R11, 0x10, RZ ;  /* 0x000000100b0c7824 */ /* 0x000fe200078e00ff */
[----:B------:R-:W-:-:S02]  /*2b20*/  I2FP.F32.U32 R19, R19 ;  /* 0x0000001300137245 */ /* 0x000fc40000201000 */
[----:B------:R-:W-:Y:S02]  /*2b30*/  SHF.R.U32.HI R18, RZ, 0x2, R15 ;  /* 0x00000002ff127819 */ /* 0x000fe4000001160f */
[----:B------:R-:W-:Y:S01]  /*2b40*/  LOP3.LUT R12, R11, R12, R9, 0x96, !PT ;  /* 0x0000000c0b0c7212 */ /* 0x000fe200078e9609 */
[-C--:B------:R-:W-:Y:S01]  /*2b50*/  FFMA R19, R19, R10.reuse, 1.1641532182693481445e-10 ;  /* 0x2f00000013137423 */ /* 0x080fe2000000000a */
[----:B------:R-:W-:Y:S02]  /*2b60*/  I2FP.F32.U32 R25, R25 ;  /* 0x0000001900197245 */ /* 0x000fe40000201000 */
[----:B------:R-:W-:Y:S01]  /*2b70*/  LOP3.LUT R9, R18, R15, RZ, 0x3c, !PT ;  /* 0x0000000f12097212 */ /* 0x000fe200078e3cff */
[----:B------:R-:W-:Y:S01]  /*2b80*/  FADD R19, R19, -0.5 ;  /* 0xbf00000013137421 */ /* 0x000fe20000000000 */
[----:B------:R-:W-:Y:S01]  /*2b90*/  LOP3.LUT R17, R12, R17, RZ, 0x3c, !PT ;  /* 0x000000110c117212 */ /* 0x000fe200078e3cff */
[----:B------:R-:W-:Y:S01]  /*2ba0*/  FFMA R25, R25, R10, 1.1641532182693481445e-10 ;  /* 0x2f00000019197423 */ /* 0x000fe2000000000a */
[----:B------:R-:W5:Y:S01]  /*2bb0*/  LDG.E R12, desc[UR4][R2.64+0xc] ;  /* 0x00000c04020c7981 */ /* 0x000f62000c1e1900 */
[----:B------:R-:W-:-:S02]  /*2bc0*/  IMAD.SHL.U32 R18, R9, 0x2, RZ ;  /* 0x0000000209127824 */ /* 0x000fc400078e00ff */
[----:B------:R-:W-:Y:S02]  /*2bd0*/  IMAD.SHL.U32 R22, R17, 0x10, RZ ;  /* 0x0000001011167824 */ /* 0x000fe400078e00ff */
[----:B------:R-:W-:-:S03]  /*2be0*/  FADD R27, R25, -0.5 ;  /* 0xbf000000191b7421 */ /* 0x000fc60000000000 */
[----:B------:R-:W-:Y:S02]  /*2bf0*/  LOP3.LUT R22, R17, R22, R18, 0x96, !PT ;  /* 0x0000001611167212 */ /* 0x000fe400078e9612 */
[----:B------:R-:W5:Y:S01]  /*2c00*/  LDG.E R18, desc[UR4][R2.64+0x14] ;  /* 0x0000140402127981 */ /* 0x000f62000c1e1900 */
[----:B--2---:R-:W-:-:S03]  /*2c10*/  FADD R25, R19, R16 ;  /* 0x0000001013197221 */ /* 0x004fc60000000000 */
[----:B------:R-:W2:Y:S01]  /*2c20*/  LDG.E R19, desc[UR4][R2.64+0x10] ;  /* 0x0000100402137981 */ /* 0x000ea2000c1e1900 */
[----:B---3--:R-:W-:-:S03]  /*2c30*/  FADD R27, R27, R14 ;  /* 0x0000000e1b1b7221 */ /* 0x008fc60000000000 */
[----:B------:R-:W3:Y:S04]  /*2c40*/  LDG.E R16, desc[UR4][R2.64+0x18] ;  /* 0x0000180402107981 */ /* 0x000ee8000c1e1900 */
[----:B------:R-:W3:Y:S01]  /*2c50*/  LDG.E R14, desc[UR4][R2.64+0x1c] ;  /* 0x00001c04020e7981 */ /* 0x000ee2000c1e1900 */
[----:B------:R-:W-:-:S04]  /*2c60*/  IADD3 R15, PT, PT, R20, 0x10974f, R15 ;  /* 0x0010974f140f7810 */ /* 0x000fc80007ffe00f */
[----:B------:R-:W-:-:S05]  /*2c70*/  I2FP.F32.U32 R15, R15 ;  /* 0x0000000f000f7245 */ /* 0x000fca0000201000 */
[----:B------:R-:W-:-:S04]  /*2c80*/  FFMA R15, R15, R10, 1.1641532182693481445e-10 ;  /* 0x2f0000000f0f7423 */ /* 0x000fc8000000000a */
[----:B------:R-:W-:Y:S01]  /*2c90*/  FADD R15, R15, -0.5 ;  /* 0xbf0000000f0f7421 */ /* 0x000fe20000000000 */
[----:B------:R-:W-:Y:S02]  /*2ca0*/  LOP3.LUT R9, R22, R9, RZ, 0x3c, !PT ;  /* 0x0000000916097212 */ /* 0x000fe400078e3cff */
[C---:B------:R-:W-:Y:S02]  /*2cb0*/  IADD3 R24, PT, PT, R20.reuse, 0x1ba6d9, R21 ;  /* 0x001ba6d914187810 */ /* 0x040fe40007ffe015 */
[C---:B------:R-:W-:Y:S02]  /*2cc0*/  IADD3 R26, PT, PT, R20.reuse, 0x212e9e, R11 ;  /* 0x00212e9e141a7810 */ /* 0x040fe40007ffe00b */
[----:B------:R-:W-:Y:S01]  /*2cd0*/  IADD3 R28, PT, PT, R20, 0x26b663, R17 ;  /* 0x0026b663141c7810 */ /* 0x000fe20007ffe011 */
[----:B------:R0:W-:Y:S01]  /*2ce0*/  STG.E desc[UR4][R2.64], R25 ;  /* 0x0000001902007986 */ /* 0x0001e2000c101904 */
[----:B------:R-:W-:-:S03]  /*2cf0*/  VIADD R4, R4, 0x8 ;  /* 0x0000000804047836 */ /* 0x000fc60000000000 */
[----:B------:R1:W-:Y:S01]  /*2d00*/  STG.E desc[UR4][R2.64+0x4], R27 ;  /* 0x0000041b02007986 */ /* 0x0003e2000c101904 */
[----:B0-----:R-:W-:Y:S02]  /*2d10*/  I2FP.F32.U32 R25, R26 ;  /* 0x0000001a00197245 */ /* 0x001fe40000201000 */
[----:B-1----:R-:W-:-:S03]  /*2d20*/  I2FP.F32.U32 R27, R28 ;  /* 0x0000001c001b7245 */ /* 0x002fc60000201000 */
[-C--:B------:R-:W-:Y:S01]  /*2d30*/  FFMA R25, R25, R10.reuse, 1.1641532182693481445e-10 ;  /* 0x2f00000019197423 */ /* 0x080fe2000000000a */
[----:B------:R-:W-:Y:S01]  /*2d40*/  ISETP.NE.AND P0, PT, R4, R13, PT ;  /* 0x0000000d0400720c */ /* 0x000fe20003f05270 */
[----:B------:R-:W-:Y:S02]  /*2d50*/  FFMA R27, R27, R10, 1.1641532182693481445e-10 ;  /* 0x2f0000001b1b7423 */ /* 0x000fe4000000000a */
[----:B------:R-:W-:Y:S02]  /*2d60*/  FADD R25, R25, -0.5 ;  /* 0xbf00000019197421 */ /* 0x000fe40000000000 */
[----:B------:R-:W-:Y:S01]  /*2d70*/  FADD R27, R27, -0.5 ;  /* 0xbf0000001b1b7421 */ /* 0x000fe20000000000 */
[----:B----4-:R-:W-:Y:S01]  /*2d80*/  FADD R15, R15, R8 ;  /* 0x000000080f0f7221 */ /* 0x010fe20000000000 */
[C---:B------:R-:W-:Y:S01]  /*2d90*/  IADD3 R8, PT, PT, R20.reuse, 0x161f14, R5 ;  /* 0x00161f1414087810 */ /* 0x040fe20007ffe005 */
[----:B------:R-:W-:-:S03]  /*2da0*/  VIADD R20, R20, 0x2c3e28 ;  /* 0x002c3e2814147836 */ /* 0x000fc60000000000 */
[----:B------:R-:W-:-:S05]  /*2db0*/  I2FP.F32.U32 R8, R8 ;  /* 0x0000000800087245 */ /* 0x000fca0000201000 */
[----:B------:R-:W-:Y:S01]  /*2dc0*/  FFMA R22, R8, R10, 1.1641532182693481445e-10 ;  /* 0x2f00000008167423 */ /* 0x000fe2000000000a */
[----:B------:R-:W-:Y:S01]  /*2dd0*/  I2FP.F32.U32 R8, R24 ;  /* 0x0000001800087245 */ /* 0x000fe20000201000 */
[----:B------:R-:W-:Y:S01]  /*2de0*/  IMAD.IADD R24, R9, 0x1, R20 ;  /* 0x0000000109187824 */ /* 0x000fe200078e0214 */
[----:B------:R0:W-:Y:S03]  /*2df0*/  STG.E desc[UR4][R2.64+0x8], R15 ;  /* 0x0000080f02007986 */ /* 0x0001e6000c101904 */
[----:B------:R-:W-:Y:S01]  /*2e00*/  FFMA R8, R8, R10, 1.1641532182693481445e-10 ;  /* 0x2f00000008087423 */ /* 0x000fe2000000000a */
[----:B0-----:R-:W-:Y:S01]  /*2e10*/  I2FP.F32.U32 R15, R24 ;  /* 0x00000018000f7245 */ /* 0x001fe20000201000 */
[----:B------:R-:W-:-:S04]  /*2e20*/  FADD R22, R22, -0.5 ;  /* 0xbf00000016167421 */ /* 0x000fc80000000000 */
[----:B------:R-:W-:Y:S01]  /*2e30*/  FFMA R10, R15, R10, 1.1641532182693481445e-10 ;  /* 0x2f0000000f0a7423 */ /* 0x000fe2000000000a */
[----:B------:R-:W-:-:S03]  /*2e40*/  FADD R8, R8, -0.5 ;  /* 0xbf00000008087421 */ /* 0x000fc60000000000 */
[----:B------:R-:W-:Y:S01]  /*2e50*/  FADD R10, R10, -0.5 ;  /* 0xbf0000000a0a7421 */ /* 0x000fe20000000000 */
[----:B-----5:R-:W-:Y:S01]  /*2e60*/  FADD R15, R22, R12 ;  /* 0x0000000c160f7221 */ /* 0x020fe20000000000 */
[----:B------:R-:W-:-:S04]  /*2e70*/  FADD R25, R25, R18 ;  /* 0x0000001219197221 */ /* 0x000fc80000000000 */
[----:B------:R0:W-:Y:S04]  /*2e80*/  STG.E desc[UR4][R2.64+0xc], R15 ;  /* 0x00000c0f02007986 */ /* 0x0001e8000c101904 */
[----:B------:R0:W-:Y:S01]  /*2e90*/  STG.E desc[UR4][R2.64+0x14], R25 ;  /* 0x0000141902007986 */ /* 0x0001e2000c101904 */
[----:B--2---:R-:W-:Y:S01]  /*2ea0*/  FADD R19, R8, R19 ;  /* 0x0000001308137221 */ /* 0x004fe20000000000 */
[----:B---3--:R-:W-:Y:S01]  /*2eb0*/  FADD R27, R27, R16 ;  /* 0x000000101b1b7221 */ /* 0x008fe20000000000 */
[----:B------:R-:W-:-:S03]  /*2ec0*/  FADD R10, R10, R14 ;  /* 0x0000000e0a0a7221 */ /* 0x000fc60000000000 */
[----:B------:R0:W-:Y:S04]  /*2ed0*/  STG.E desc[UR4][R2.64+0x10], R19 ;  /* 0x0000101302007986 */ /* 0x0001e8000c101904 */
[----:B------:R0:W-:Y:S04]  /*2ee0*/  STG.E desc[UR4][R2.64+0x18], R27 ;  /* 0x0000181b02007986 */ /* 0x0001e8000c101904 */
[----:B------:R0:W-:Y:S01]  /*2ef0*/  STG.E desc[UR4][R2.64+0x1c], R10 ;  /* 0x00001c0a02007986 */ /* 0x0001e2000c101904 */
[----:B------:R-:W-:Y:S05]  /*2f00*/  @P0 BRA `(.L_x_808) ;  /* 0xfffffff800480947 */ /* 0x000fea000383ffff */
.L_x_807:
[----:B------:R-:W-:Y:S05]  /*2f10*/  @!P1 EXIT ;  /* 0x000000000000994d */ /* 0x000fea0003800000 */
[----:B------:R-:W-:Y:S02]  /*2f20*/  ISETP.GE.U32.AND P0, PT, R23, 0x4, PT ;  /* 0x000000041700780c */ /* 0x000fe40003f06070 */
[----:B------:R-:W-:-:S11]  /*2f30*/  LOP3.LUT P1, R0, R0, 0x3, RZ, 0xc0, !PT ;  /* 0x0000000300007812 */ /* 0x000fd6000782c0ff */
[----:B------:R-:W-:Y:S05]  /*2f40*/  @!P0 BRA `(.L_x_809) ;  /* 0x0000000000e88947 */ /* 0x000fea0003800000 */
[----:B0-----:R-:W-:-:S05]  /*2f50*/  IMAD.WIDE.U32 R2, R13, 0x4, R6 ;  /* 0x000000040d027825 */ /* 0x001fca00078e0006 */
[----:B------:R-:W2:Y:S04]  /*2f60*/  LDG.E R12, desc[UR4][R2.64] ;  /* 0x00000004020c7981 */ /* 0x000ea8000c1e1900 */
[----:B------:R-:W3:Y:S04]  /*2f70*/  LDG.E R10, desc[UR4][R2.64+0x4] ;  /* 0x00000404020a7981 */ /* 0x000ee8000c1e1900 */
[----:B------:R-:W4:Y:S04]  /*2f80*/  LDG.E R8, desc[UR4][R2.64+0x8] ;  /* 0x0000080402087981 */ /* 0x000f28000c1e1900 */
[----:B------:R-:W5:Y:S01]  /*2f90*/  LDG.E R4, desc[UR4][R2.64+0xc] ;  /* 0x00000c0402047981 */ /* 0x000f62000c1e1900 */
[----:B------:R-:W-:Y:S01]  /*2fa0*/  SHF.R.U32.HI R14, RZ, 0x2, R5 ;  /* 0x00000002ff0e7819 */ /* 0x000fe20000011605 */
[----:B------:R-:W-:Y:S01]  /*2fb0*/  IMAD.SHL.U32 R16, R9, 0x10, RZ ;  /* 0x0000001009107824 */ /* 0x000fe200078e00ff */
[----:B------:R-:W-:Y:S01]  /*2fc0*/  SHF.R.U32.HI R18, RZ, 0x2, R21 ;  /* 0x00000002ff127819 */ /* 0x000fe20000011615 */
[----:B------:R-:W-:Y:S01]  /*2fd0*/  VIADD R13, R13, 0x4 ;  /* 0x000000040d0d7836 */ /* 0x000fe20000000000 */
[----:B------:R-:W-:-:S02]  /*2fe0*/  LOP3.LUT R14, R14, R5, RZ, 0x3c, !PT ;  /* 0x000000050e0e7212 */ /* 0x000fc400078e3cff */
        /* <DEDUP_REMOVED lines=16> */
[----:B------:R-:W-:-:S04]  /*30f0*/  IMAD.SHL.U32 R5, R18, 0x2, RZ ;  /* 0x0000000212057824 */ /* 0x000fc800078e00ff */
[----:B------:R-:W-:-:S05]  /*3100*/  IMAD.SHL.U32 R14, R17, 0x10, RZ ;  /* 0x00000010110e7824 */ /* 0x000fca00078e00ff */
[----:B------:R-:W-:Y:S02]  /*3110*/  LOP3.LUT R5, R17, R14, R5, 0x96, !PT ;  /* 0x0000000e11057212 */ /* 0x000fe400078e9605 */
[C---:B------:R-:W-:Y:S02]  /*3120*/  IADD3 R14, PT, PT, R20.reuse, 0xb0f8a, R11 ;  /* 0x000b0f8a140e7810 */ /* 0x040fe40007ffe00b */
[----:B------:R-:W-:Y:S01]  /*3130*/  LOP3.LUT R15, R5, R18, RZ, 0x3c, !PT ;  /* 0x00000012050f7212 */ /* 0x000fe200078e3cff */
[----:B------:R-:W-:Y:S01]  /*3140*/  IMAD.MOV.U32 R18, RZ, RZ, 0x2f800000 ;  /* 0x2f800000ff127424 */ /* 0x000fe200078e00ff */
[C---:B------:R-:W-:Y:S02]  /*3150*/  IADD3 R5, PT, PT, R20.reuse, 0x587c5, R21 ;  /* 0x000587c514057810 */ /* 0x040fe40007ffe015 */
[C---:B------:R-:W-:Y:S01]  /*3160*/  IADD3 R17, PT, PT, R20.reuse, 0x10974f, R17 ;  /* 0x0010974f14117810 */ /* 0x040fe20007ffe011 */
[----:B------:R-:W-:Y:S01]  /*3170*/  VIADD R20, R20, 0x161f14 ;  /* 0x00161f1414147836 */ /* 0x000fe20000000000 */
[----:B------:R-:W-:-:S02]  /*3180*/  I2FP.F32.U32 R5, R5 ;  /* 0x0000000500057245 */ /* 0x000fc40000201000 */
[----:B------:R-:W-:Y:S01]  /*3190*/  I2FP.F32.U32 R14, R14 ;  /* 0x0000000e000e7245 */ /* 0x000fe20000201000 */
[----:B------:R-:W-:Y:S01]  /*31a0*/  IMAD.IADD R16, R15, 0x1, R20 ;  /* 0x000000010f107824 */ /* 0x000fe200078e0214 */
[----:B------:R-:W-:Y:S01]  /*31b0*/  I2FP.F32.U32 R17, R17 ;  /* 0x0000001100117245 */ /* 0x000fe20000201000 */
[-C--:B------:R-:W-:Y:S02]  /*31c0*/  FFMA R5, R5, R18.reuse, 1.1641532182693481445e-10 ;  /* 0x2f00000005057423 */ /* 0x080fe40000000012 */
[----:B------:R-:W-:Y:S01]  /*31d0*/  FFMA R14, R14, R18, 1.1641532182693481445e-10 ;  /* 0x2f0000000e0e7423 */ /* 0x000fe20000000012 */
[----:B------:R-:W-:Y:S01]  /*31e0*/  I2FP.F32.U32 R16, R16 ;  /* 0x0000001000107245 */ /* 0x000fe20000201000 */
[-C--:B------:R-:W-:Y:S01]  /*31f0*/  FFMA R17, R17, R18.reuse, 1.1641532182693481445e-10 ;  /* 0x2f00000011117423 */ /* 0x080fe20000000012 */
[----:B------:R-:W-:Y:S01]  /*3200*/  FADD R5, R5, -0.5 ;  /* 0xbf00000005057421 */ /* 0x000fe20000000000 */
[----:B------:R-:W-:Y:S02]  /*3210*/  FADD R19, R14, -0.5 ;  /* 0xbf0000000e137421 */ /* 0x000fe40000000000 */
[----:B------:R-:W-:Y:S01]  /*3220*/  FFMA R16, R16, R18, 1.1641532182693481445e-10 ;  /* 0x2f00000010107423 */ /* 0x000fe20000000012 */
[----:B------:R-:W-:-:S03]  /*3230*/  FADD R23, R17, -0.5 ;  /* 0xbf00000011177421 */ /* 0x000fc60000000000 */
[----:B------:R-:W-:Y:S01]  /*3240*/  FADD R25, R16, -0.5 ;  /* 0xbf00000010197421 */ /* 0x000fe20000000000 */
[----:B--2---:R-:W-:Y:S01]  /*3250*/  FADD R17, R5, R12 ;  /* 0x0000000c05117221 */ /* 0x004fe20000000000 */
[----:B------:R-:W-:Y:S02]  /*3260*/  IMAD.MOV.U32 R5, RZ, RZ, R9 ;  /* 0x000000ffff057224 */ /* 0x000fe400078e0009 */
[----:B------:R-:W-:Y:S02]  /*3270*/  IMAD.MOV.U32 R9, RZ, RZ, R15 ;  /* 0x000000ffff097224 */ /* 0x000fe400078e000f */
[----:B---3--:R-:W-:Y:S01]  /*3280*/  FADD R19, R19, R10 ;  /* 0x0000000a13137221 */ /* 0x008fe20000000000 */
[----:B------:R1:W-:Y:S01]  /*3290*/  STG.E desc[UR4][R2.64], R17 ;  /* 0x0000001102007986 */ /* 0x0003e2000c101904 */
[----:B----4-:R-:W-:-:S03]  /*32a0*/  FADD R23, R23, R8 ;  /* 0x0000000817177221 */ /* 0x010fc60000000000 */
[----:B------:R1:W-:Y:S01]  /*32b0*/  STG.E desc[UR4][R2.64+0x4], R19 ;  /* 0x0000041302007986 */ /* 0x0003e2000c101904 */
[----:B-----5:R-:W-:-:S03]  /*32c0*/  FADD R25, R25, R4 ;  /* 0x0000000419197221 */ /* 0x020fc60000000000 */
[----:B------:R1:W-:Y:S04]  /*32d0*/  STG.E desc[UR4][R2.64+0x8], R23 ;  /* 0x0000081702007986 */ /* 0x0003e8000c101904 */
[----:B------:R1:W-:Y:S02]  /*32e0*/  STG.E desc[UR4][R2.64+0xc], R25 ;  /* 0x00000c1902007986 */ /* 0x0003e4000c101904 */
.L_x_809:
[----:B------:R-:W-:Y:S05]  /*32f0*/  @!P1 EXIT ;  /* 0x000000000000994d */ /* 0x000fea0003800000 */
[----:B------:R-:W-:Y:S02]  /*3300*/  ISETP.NE.AND P0, PT, R0, 0x1, PT ;  /* 0x000000010000780c */ /* 0x000fe40003f05270 */
[----:B------:R-:W-:-:S04]  /*3310*/  LOP3.LUT R29, R29, 0x1, RZ, 0xc0, !PT ;  /* 0x000000011d1d7812 */ /* 0x000fc800078ec0ff */
[----:B------:R-:W-:-:S07]  /*3320*/  ISETP.NE.U32.AND P1, PT, R29, 0x1, PT ;  /* 0x000000011d00780c */ /* 0x000fce0003f25070 */
[----:B------:R-:W-:Y:S06]  /*3330*/  @!P0 BRA `(.L_x_810) ;  /* 0x00000000007c8947 */ /* 0x000fec0003800000 */
[----:B01----:R-:W-:-:S05]  /*3340*/  IMAD.WIDE.U32 R2, R13, 0x4, R6 ;  /* 0x000000040d027825 */ /* 0x003fca00078e0006 */
[----:B------:R-:W2:Y:S04]  /*3350*/  LDG.E R4, desc[UR4][R2.64] ;  /* 0x0000000402047981 */ /* 0x000ea8000c1e1900 */
[----:B------:R-:W3:Y:S01]  /*3360*/  LDG.E R0, desc[UR4][R2.64+0x4] ;  /* 0x0000040402007981 */ /* 0x000ee2000c1e1900 */
[----:B------:R-:W-:Y:S01]  /*3370*/  SHF.R.U32.HI R8, RZ, 0x2, R5 ;  /* 0x00000002ff087819 */ /* 0x000fe20000011605 */
[----:B------:R-:W-:Y:S02]  /*3380*/  IMAD.SHL.U32 R10, R9, 0x10, RZ ;  /* 0x00000010090a7824 */ /* 0x000fe400078e00ff */
[----:B------:R-:W-:Y:S01]  /*3390*/  VIADD R13, R13, 0x2 ;  /* 0x000000020d0d7836 */ /* 0x000fe20000000000 */
[----:B------:R-:W-:Y:S02]  /*33a0*/  LOP3.LUT R5, R8, R5, RZ, 0x3c, !PT ;  /* 0x0000000508057212 */ /* 0x000fe400078e3cff */
        /* <DEDUP_REMOVED lines=8> */
[C---:B------:R-:W-:Y:S01]  /*3430*/  IADD3 R10, PT, PT, R20.reuse, 0x587c5, R10 ;  /* 0x000587c5140a7810 */ /* 0x040fe20007ffe00a */
[----:B------:R-:W-:Y:S01]  /*3440*/  VIADD R20, R20, 0xb0f8a ;  /* 0x000b0f8a14147836 */ /* 0x000fe20000000000 */
[----:B------:R-:W-:Y:S01]  /*3450*/  LOP3.LUT R9, R5, R8, RZ, 0x3c, !PT ;  /* 0x0000000805097212 */ /* 0x000fe200078e3cff */
[----:B------:R-:W-:Y:S01]  /*3460*/  IMAD.MOV.U32 R8, RZ, RZ, 0x2f800000 ;  /* 0x2f800000ff087424 */ /* 0x000fe200078e00ff */
[----:B------:R-:W-:-:S03]  /*3470*/  I2FP.F32.U32 R10, R10 ;  /* 0x0000000a000a7245 */ /* 0x000fc60000201000 */
[----:B------:R-:W-:Y:S02]  /*3480*/  IMAD.IADD R5, R9, 0x1, R20 ;  /* 0x0000000109057824 */ /* 0x000fe400078e0214 */
[----:B------:R-:W-:-:S03]  /*3490*/  FFMA R10, R10, R8, 1.1641532182693481445e-10 ;  /* 0x2f0000000a0a7423 */ /* 0x000fc60000000008 */
[----:B------:R-:W-:Y:S01]  /*34a0*/  I2FP.F32.U32 R5, R5 ;  /* 0x0000000500057245 */ /* 0x000fe20000201000 */
[----:B------:R-:W-:-:S04]  /*34b0*/  FADD R15, R10, -0.5 ;  /* 0xbf0000000a0f7421 */ /* 0x000fc80000000000 */
[----:B------:R-:W-:-:S04]  /*34c0*/  FFMA R5, R5, R8, 1.1641532182693481445e-10 ;  /* 0x2f00000005057423 */ /* 0x000fc80000000008 */
[----:B------:R-:W-:Y:S01]  /*34d0*/  FADD R5, R5, -0.5 ;  /* 0xbf00000005057421 */ /* 0x000fe20000000000 */
[----:B--2---:R-:W-:-:S03]  /*34e0*/  FADD R15, R15, R4 ;  /* 0x000000040f0f7221 */ /* 0x004fc60000000000 */
[----:B---3--:R-:W-:Y:S02]  /*34f0*/  FADD R17, R5, R0 ;  /* 0x0000000005117221 */ /* 0x008fe40000000000 */
[----:B------:R2:W-:Y:S01]  /*3500*/  STG.E desc[UR4][R2.64], R15 ;  /* 0x0000000f02007986 */ /* 0x0005e2000c101904 */
[----:B------:R-:W-:-:S03]  /*3510*/  IMAD.MOV.U32 R5, RZ, RZ, R11 ;  /* 0x000000ffff057224 */ /* 0x000fc600078e000b */
[----:B------:R2:W-:Y:S04]  /*3520*/  STG.E desc[UR4][R2.64+0x4], R17 ;  /* 0x0000041102007986 */ /* 0x0005e8000c101904 */
.L_x_810:
[----:B------:R-:W-:Y:S05]  /*3530*/  @!P1 EXIT ;  /* 0x000000000000994d */ /* 0x000fea0003800000 */
[----:B------:R-:W-:-:S05]  /*3540*/  IMAD.WIDE.U32 R6, R13, 0x4, R6 ;  /* 0x000000040d067825 */ /* 0x000fca00078e0006 */
[----:B------:R-:W3:Y:S01]  /*3550*/  LDG.E R4, desc[UR4][R6.64] ;  /* 0x0000000406047981 */ /* 0x000ee2000c1e1900 */
[----:B------:R-:W-:Y:S01]  /*3560*/  SHF.R.U32.HI R0, RZ, 0x2, R5 ;  /* 0x00000002ff007819 */ /* 0x000fe20000011605 */
[----:B012---:R-:W-:-:S03]  /*3570*/  IMAD.SHL.U32 R2, R9, 0x10, RZ ;  /* 0x0000001009027824 */ /* 0x007fc600078e00ff */
[----:B------:R-:W-:-:S05]  /*3580*/  LOP3.LUT R0, R0, R5, RZ, 0x3c, !PT ;  /* 0x0000000500007212 */ /* 0x000fca00078e3cff */
[----:B------:R-:W-:-:S05]  /*3590*/  IMAD.SHL.U32 R3, R0, 0x2, RZ ;  /* 0x0000000200037824 */ /* 0x000fca00078e00ff */
[----:B------:R-:W-:-:S04]  /*35a0*/  LOP3.LUT R3, R9, R2, R3, 0x96, !PT ;  /* 0x0000000209037212 */ /* 0x000fc800078e9603 */
[----:B------:R-:W-:Y:S01]  /*35b0*/  LOP3.LUT R3, R3, R0, RZ, 0x3c, !PT ;  /* 0x0000000003037212 */ /* 0x000fe200078e3cff */
[----:B------:R-:W-:-:S03]  /*35c0*/  IMAD.MOV.U32 R0, RZ, RZ, 0x2f800000 ;  /* 0x2f800000ff007424 */ /* 0x000fc600078e00ff */
[----:B------:R-:W-:-:S04]  /*35d0*/  IADD3 R3, PT, PT, R20, 0x587c5, R3 ;  /* 0x000587c514037810 */ /* 0x000fc80007ffe003 */
[----:B------:R-:W-:-:S05]  /*35e0*/  I2FP.F32.U32 R3, R3 ;  /* 0x0000000300037245 */ /* 0x000fca0000201000 */
[----:B------:R-:W-:-:S04]  /*35f0*/  FFMA R3, R3, R0, 1.1641532182693481445e-10 ;  /* 0x2f00000003037423 */ /* 0x000fc80000000000 */
[----:B------:R-:W-:-:S04]  /*3600*/  FADD R3, R3, -0.5 ;  /* 0xbf00000003037421 */ /* 0x000fc80000000000 */
[----:B---3--:R-:W-:-:S05]  /*3610*/  FADD R3, R3, R4 ;  /* 0x0000000403037221 */ /* 0x008fca0000000000 */
[----:B------:R-:W-:Y:S01]  /*3620*/  STG.E desc[UR4][R6.64], R3 ;  /* 0x0000000306007986 */ /* 0x000fe2000c101904 */
[----:B------:R-:W-:Y:S05]  /*3630*/  EXIT ;  /* 0x000000000000794d */ /* 0x000fea0003800000 */
.L_x_811:
        /* <DEDUP_REMOVED lines=12> */
.L_x_880:


//--------------------- .text._Z22geneticAlgorithmKernelPfS_S_S_iiiP17curandStateXORWOW --------------------------
	.section	.text._Z22geneticAlgorithmKernelPfS_S_S_iiiP17curandStateXORWOW,"ax",@progbits
	.align	128
        .global         _Z22geneticAlgorithmKernelPfS_S_S_iiiP17curandStateXORWOW
        .type           _Z22geneticAlgorithmKernelPfS_S_S_iiiP17curandStateXORWOW,@function
        .size           _Z22geneticAlgorithmKernelPfS_S_S_iiiP17curandStateXORWOW,(.L_x_870 - _Z22geneticAlgorithmKernelPfS_S_S_iiiP17curandStateXORWOW)
        .other          _Z22geneticAlgorithmKernelPfS_S_S_iiiP17curandStateXORWOW,@"STO_CUDA_ENTRY STV_DEFAULT"
_Z22geneticAlgorithmKernelPfS_S_S_iiiP17curandStateXORWOW:
.text._Z22geneticAlgorithmKernelPfS_S_S_iiiP17curandStateXORWOW:
        /* <DEDUP_REMOVED lines=10> */
[----:B------:R-:W-:Y:S02]  /*00a0*/  HFMA2 R8, -RZ, RZ, 3.115234375, -0.127197265625 ;  /* 0x423bb012ff087431 */ /* 0x000fe400000001ff */
[----:B------:R-:W-:Y:S01]  /*00b0*/  IMAD.MOV.U32 R6, RZ, RZ, 0x3198c20f ;  /* 0x3198c20fff067424 */ /* 0x000fe200078e00ff */
[----:B------:R-:W-:Y:S01]  /*00c0*/  MOV R11, 0x57fa2510 ;  /* 0x57fa2510000b7802 */ /* 0x000fe20000000f00 */
[----:B------:R-:W-:Y:S01]  /*00d0*/  IMAD.MOV.U32 R7, RZ, RZ, 0x5efdb30c ;  /* 0x5efdb30cff077424 */ /* 0x000fe200078e00ff */
[C---:B------:R-:W-:Y:S01]  /*00e0*/  ISETP.NE.AND P0, PT, R2.reuse, RZ, PT ;  /* 0x000000ff0200720c */ /* 0x040fe20003f05270 */
[----:B------:R-:W-:Y:S01]  /*00f0*/  IMAD.MOV.U32 R9, RZ, RZ, -0x75bd8fc ;  /* 0xf8a42704ff097424 */ /* 0x000fe200078e00ff */
[----:B------:R-:W-:Y:S01]  /*0100*/  BSSY.RECONVERGENT B0, `(.L_x_812) ;  /* 0x00000db000007945 */ /* 0x000fe20003800200 */
[----:B------:R-:W-:Y:S01]  /*0110*/  IMAD.MOV.U32 R10, RZ, RZ, -0x23270784 ;  /* 0xdcd8f87cff0a7424 */ /* 0x000fe200078e00ff */
[----:B------:R-:W-:Y:S01]  /*0120*/  SHF.R.S32.HI R0, RZ, 0x1f, R2 ;  /* 0x0000001fff007819 */ /* 0x000fe20000011402 */
[----:B0-----:R-:W-:-:S05]  /*0130*/  IMAD.WIDE R4, R2, 0x30, R4 ;  /* 0x0000003002047825 */ /* 0x001fca00078e0204 */
[----:B-1----:R0:W-:Y:S04]  /*0140*/  STG.E.64 desc[UR12][R4.64], R6 ;  /* 0x0000000604007986 */ /* 0x0021e8000c101b0c */
[----:B------:R0:W-:Y:S04]  /*0150*/  STG.E.64 desc[UR12][R4.64+0x8], R8 ;  /* 0x0000080804007986 */ /* 0x0001e8000c101b0c */
[----:B------:R0:W-:Y:S01]  /*0160*/  STG.E.64 desc[UR12][R4.64+0x10], R10 ;  /* 0x0000100a04007986 */ /* 0x0001e2000c101b0c */
[----:B------:R-:W-:Y:S05]  /*0170*/  @!P0 BRA `(.L_x_813) ;  /* 0x0000000c004c8947 */ /* 0x000fea0003800000 */
[----:B------:R-:W-:Y:S02]  /*0180*/  IMAD.MOV.U32 R3, RZ, RZ, RZ ;  /* 0x000000ffff037224 */ /* 0x000fe400078e00ff */
[----:B------:R-:W-:-:S07]  /*0190*/  IMAD.MOV.U32 R13, RZ, RZ, R2 ;  /* 0x000000ffff0d7224 */ /* 0x000fce00078e0002 */
.L_x_819:
[----:B0-----:R-:W-:Y:S01]  /*01a0*/  LOP3.LUT R4, R13, 0x3, RZ, 0xc0, !PT ;  /* 0x000000030d047812 */ /* 0x001fe200078ec0ff */
[----:B------:R-:W-:Y:S03]  /*01b0*/  BSSY.RECONVERGENT B1, `(.L_x_814) ;  /* 0x00000c9000017945 */ /* 0x000fe60003800200 */
[----:B------:R-:W-:-:S04]  /*01c0*/  ISETP.NE.U32.AND P0, PT, R4, RZ, PT ;  /* 0x000000ff0400720c */ /* 0x000fc80003f05070 */
[----:B------:R-:W-:-:S13]  /*01d0*/  ISETP.NE.AND.EX P0, PT, RZ, RZ, PT, P0 ;  /* 0x000000ffff00720c */ /* 0x000fda0003f05300 */
[----:B------:R-:W-:Y:S05]  /*01e0*/  @!P0 BRA `(.L_x_815) ;  /* 0x0000000c00148947 */ /* 0x000fea0003800000 */
[----:B------:R-:W0:Y:S01]  /*01f0*/  LDC.64 R8, c[0x4][RZ] ;  /* 0x01000000ff087b82 */ /* 0x000e220000000a00 */
[----:B------:R-:W-:Y:S02]  /*0200*/  HFMA2 R12, -RZ, RZ, 0, 0 ;  /* 0x00000000ff0c7431 */ /* 0x000fe400000001ff */
[----:B0-----:R-:W-:-:S07]  /*0210*/  IMAD.WIDE.U32 R8, R3, 0xc80, R8 ;  /* 0x00000c8003087825 */ /* 0x001fce00078e0008 */
.L_x_818:
[----:B0-----:R-:W-:Y:S02]  /*0220*/  CS2R R14, SRZ ;  /* 0x00000000000e7805 */ /* 0x001fe4000001ff00 */
[----:B------:R-:W-:Y:S02]  /*0230*/  CS2R R4, SRZ ;  /* 0x0000000000047805 */ /* 0x000fe4000001ff00 */
[----:B------:R-:W-:-:S07]  /*0240*/  CS2R R6, SRZ ;  /* 0x0000000000067805 */ /* 0x000fce000001ff00 */
.L_x_817:
[----:B------:R-:W0:Y:S02]  /*0250*/  LDC.64 R10, c[0x0][0x3b0] ;  /* 0x0000ec00ff0a7b82 */ /* 0x000e240000000a00 */
[----:B0-----:R-:W-:-:S04]  /*0260*/  IMAD.WIDE R10, R2, 0x30, R10 ;  /* 0x00000030020a7825 */ /* 0x001fc800078e020a */
[----:B------:R-:W-:-:S05]  /*0270*/  IMAD.WIDE.U32 R10, R15, 0x4, R10 ;  /* 0x000000040f0a7825 */ /* 0x000fca00078e000a */
[----:B------:R0:W5:Y:S01]  /*0280*/  LDG.E R16, desc[UR12][R10.64+0x4] ;  /* 0x0000040c0a107981 */ /* 0x000162000c1e1900 */
[----:B------:R-:W-:-:S07]  /*0290*/  IMAD.MOV.U32 R17, RZ, RZ, RZ ;  /* 0x000000ffff117224 */ /* 0x000fce00078e00ff */
.L_x_816:
[----:B-----5:R-:W-:Y:S01]  /*02a0*/  SHF.R.U32.HI R22, RZ, R17, R16 ;  /* 0x00000011ff167219 */ /* 0x020fe20000011610 */
[----:B0-----:R-:W-:-:S03]  /*02b0*/  IMAD.SHL.U32 R10, R15, 0x20, RZ ;  /* 0x000000200f0a7824 */ /* 0x001fc600078e00ff */
[----:B------:R-:W-:Y:S02]  /*02c0*/  LOP3.LUT R11, R22, 0x1, RZ, 0xc0, !PT ;  /* 0x00000001160b7812 */ /* 0x000fe400078ec0ff */
[----:B------:R-:W-:Y:S02]  /*02d0*/  IADD3 R10, PT, PT, R10, R17, RZ ;  /* 0x000000110a0a7210 */ /* 0x000fe40007ffe0ff */
[----:B------:R-:W-:-:S03]  /*02e0*/  ISETP.NE.U32.AND P0, PT, R11, 0x1, PT ;  /* 0x000000010b00780c */ /* 0x000fc60003f05070 */
[----:B------:R-:W-:Y:S01]  /*02f0*/  IMAD R11, R10, 0x5, RZ ;  /* 0x000000050a0b7824 */ /* 0x000fe200078e02ff */
[----:B------:R-:W-:-:S03]  /*0300*/  R2P PR, R22, 0x7e ;  /* 0x0000007e16007804 */ /* 0x000fc60000000000 */
[----:B------:R-:W-:-:S06]  /*0310*/  IMAD.WIDE.U32 R10, R11, 0x4, R8 ;  /* 0x000000040b0a7825 */ /* 0x000fcc00078e0008 */
[----:B------:R-:W2:Y:S04]  /*0320*/  @!P0 LDG.E R19, desc[UR12][R10.64] ;  /* 0x0000000c0a138981 */ /* 0x000ea8000c1e1900 */
[----:B------:R-:W3:Y:S04]  /*0330*/  @P1 LDG.E R21, desc[UR12][R10.64+0x14] ;  /* 0x0000140c0a151981 */ /* 0x000ee8000c1e1900 */
[----:B------:R-:W4:Y:S04]  /*0340*/  @!P0 LDG.E R18, desc[UR12][R10.64+0x10] ;  /* 0x0000100c0a128981 */ /* 0x000f28000c1e1900 */
[----:B------:R-:W4:Y:S04]  /*0350*/  @P2 LDG.E R23, desc[UR12][R10.64+0x28] ;  /* 0x0000280c0a172981 */ /* 0x000f28000c1e1900 */
[----:B------:R-:W4:Y:S04]  /*0360*/  @P1 LDG.E R20, desc[UR12][R10.64+0x24] ;  /* 0x0000240c0a141981 */ /* 0x000f28000c1e1900 */
[----:B------:R-:W4:Y:S04]  /*0370*/  @P3 LDG.E R25, desc[UR12][R10.64+0x3c] ;  /* 0x00003c0c0a193981 */ /* 0x000f28000c1e1900 */
[----:B------:R-:W4:Y:S04]  /*0380*/  @P2 LDG.E R24, desc[UR12][R10.64+0x38] ;  /* 0x0000380c0a182981 */ /* 0x000f28000c1e1900 */
[----:B------:R-:W4:Y:S04]  /*0390*/  @P4 LDG.E R27, desc[UR12][R10.64+0x50] ;  /* 0x0000500c0a1b4981 */ /* 0x000f28000c1e1900 */
[----:B------:R-:W4:Y:S01]  /*03a0*/  @P5 LDG.E R29, desc[UR12][R10.64+0x64] ;  /* 0x0000640c0a1d5981 */ /* 0x000f22000c1e1900 */
[----:B--2---:R-:W-:-:S03]  /*03b0*/  @!P0 LOP3.LUT R14, R14, R19, RZ, 0x3c, !PT ;  /* 0x000000130e0e8212 */ /* 0x004fc600078e3cff */
[----:B------:R-:W2:Y:S01]  /*03c0*/  @!P0 LDG.E R19, desc[UR12][R10.64+0x4] ;  /* 0x0000040c0a138981 */ /* 0x000ea2000c1e1900 */
[----:B---3--:R-:W-:-:S03]  /*03d0*/  @P1 LOP3.LUT R14, R14, R21, RZ, 0x3c, !PT ;  /* 0x000000150e0e1212 */ /* 0x008fc600078e3cff */
[----:B------:R-:W3:Y:S01]  /*03e0*/  @!P0 LDG.E R21, desc[UR12][R10.64+0xc] ;  /* 0x00000c0c0a158981 */ /* 0x000ee2000c1e1900 */
[----:B----4-:R-:W-:-:S03]  /*03f0*/  @!P0 LOP3.LUT R5, R5, R18, RZ, 0x3c, !PT ;  /* 0x0000001205058212 */ /* 0x010fc600078e3cff */
[----:B------:R-:W4:Y:S01]  /*0400*/  @!P0 LDG.E R18, desc[UR12][R10.64+0x8] ;  /* 0x0000080c0a128981 */ /* 0x000f22000c1e1900 */
[----:B------:R-:W-:-:S03]  /*0410*/  @P2 LOP3.LUT R14, R14, R23, RZ, 0x3c, !PT ;  /* 0x000000170e0e2212 */ /* 0x000fc600078e3cff */
[----:B------:R-:W4:Y:S01]  /*0420*/  @P1 LDG.E R23, desc[UR12][R10.64+0x18] ;  /* 0x0000180c0a171981 */ /* 0x000f22000c1e1900 */
[----:B------:R-:W-:-:S03]  /*0430*/  @P1 LOP3.LUT R5, R5, R20, RZ, 0x3c, !PT ;  /* 0x0000001405051212 */ /* 0x000fc600078e3cff */
[----:B------:R-:W4:Y:S01]  /*0440*/  @P1 LDG.E R20, desc[UR12][R10.64+0x1c] ;  /* 0x00001c0c0a141981 */ /* 0x000f22000c1e1900 */
[----:B------:R-:W-:-:S03]  /*0450*/  @P3 LOP3.LUT R14, R14, R25, RZ, 0x3c, !PT ;  /* 0x000000190e0e3212 */ /* 0x000fc600078e3cff */
[----:B------:R-:W4:Y:S01]  /*0460*/  @P1 LDG.E R25, desc[UR12][R10.64+0x20] ;  /* 0x0000200c0a191981 */ /* 0x000f22000c1e1900 */
[----:B------:R-:W-:-:S03]  /*0470*/  @P2 LOP3.LUT R5, R5, R24, RZ, 0x3c, !PT ;  /* 0x0000001805052212 */ /* 0x000fc600078e3cff */
[----:B------:R-:W4:Y:S01]  /*0480*/  @P3 LDG.E R24, desc[UR12][R10.64+0x4c] ;  /* 0x00004c0c0a183981 */ /* 0x000f22000c1e1900 */
[----:B--2---:R-:W-:-:S03]  /*0490*/  @!P0 LOP3.LUT R6, R6, R19, RZ, 0x3c, !PT ;  /* 0x0000001306068212 */ /* 0x004fc600078e3cff */
[----:B------:R-:W2:Y:S01]  /*04a0*/  @P2 LDG.E R19, desc[UR12][R10.64+0x2c] ;  /* 0x00002c0c0a132981 */ /* 0x000ea2000c1e1900 */
[----:B---3--:R-:W-:-:S03]  /*04b0*/  @!P0 LOP3.LUT R4, R4, R21, RZ, 0x3c, !PT ;  /* 0x0000001504048212 */ /* 0x008fc600078e3cff */
[----:B------:R-:W3:Y:S01]  /*04c0*/  @P2 LDG.E R21, desc[UR12][R10.64+0x34] ;  /* 0x0000340c0a152981 */ /* 0x000ee2000c1e1900 */
[----:B----4-:R-:W-:-:S03]  /*04d0*/  @!P0 LOP3.LUT R7, R7, R18, RZ, 0x3c, !PT ;  /* 0x0000001207078212 */ /* 0x010fc600078e3cff */
[----:B------:R-:W4:Y:S01]  /*04e0*/  @P2 LDG.E R18, desc[UR12][R10.64+0x30] ;  /* 0x0000300c0a122981 */ /* 0x000f22000c1e1900 */
        /* <DEDUP_REMOVED lines=10> */
[----:B--2---:R-:W-:-:S03]  /*0590*/  @P2 LOP3.LUT R6, R6, R19, RZ, 0x3c, !PT ;  /* 0x0000001306062212 */ /* 0x004fc600078e3cff */
[----:B------:R-:W2:Y:S01]  /*05a0*/  @P4 LDG.E R19, desc[UR12][R10.64+0x54] ;  /* 0x0000540c0a134981 */ /* 0x000ea2000c1e1900 */
[----:B---3--:R-:W-:-:S03]  /*05b0*/  @P2 LOP3.LUT R4, R4, R21, RZ, 0x3c, !PT ;  /* 0x0000001504042212 */ /* 0x008fc600078e3cff */
[----:B------:R-:W3:Y:S01]  /*05c0*/  @P4 LDG.E R21, desc[UR12][R10.64+0x5c] ;  /* 0x00005c0c0a154981 */ /* 0x000ee2000c1e1900 */
[----:B----4-:R-:W-:-:S03]  /*05d0*/  @P2 LOP3.LUT R7, R7, R18, RZ, 0x3c, !PT ;  /* 0x0000001207072212 */ /* 0x010fc600078e3cff */
        /* <DEDUP_REMOVED lines=9> */
[----:B------:R-:W-:Y:S02]  /*0670*/  LOP3.LUT P0, RZ, R22, 0x80, RZ, 0xc0, !PT ;  /* 0x0000008016ff7812 */ /* 0x000fe4000780c0ff */
[----:B------:R-:W-:-:S04]  /*0680*/  @P5 LOP3.LUT R14, R14, R29, RZ, 0x3c, !PT ;  /* 0x0000001d0e0e5212 */ /* 0x000fc800078e3cff */
[----:B------:R-:W-:-:S07]  /*0690*/  @P6 LOP3.LUT R14, R14, R27, RZ, 0x3c, !PT ;  /* 0x0000001b0e0e6212 */ /* 0x000fce00078e3cff */
[----:B------:R-:W4:Y:S04]  /*06a0*/  @P0 LDG.E R27, desc[UR12][R10.64+0x8c] ;  /* 0x00008c0c0a1b0981 */ /* 0x000f28000c1e1900 */
        /* <DEDUP_REMOVED lines=15> */
[----:B------:R-:W-:Y:S02]  /*07a0*/  @P0 LOP3.LUT R14, R14, R27, RZ, 0x3c, !PT ;  /* 0x0000001b0e0e0212 */ /* 0x000fe400078e3cff */
[----:B--2---:R-:W-:Y:S02]  /*07b0*/  @P6 LOP3.LUT R6, R6, R19, RZ, 0x3c, !PT ;  /* 0x0000001306066212 */ /* 0x004fe400078e3cff */
[----:B---3--:R-:W-:Y:S02]  /*07c0*/  @P6 LOP3.LUT R4, R4, R21, RZ, 0x3c, !PT ;  /* 0x0000001504046212 */ /* 0x008fe400078e3cff */
[----:B----4-:R-:W-:Y:S02]  /*07d0*/  @P6 LOP3.LUT R7, R7, R18, RZ, 0x3c, !PT ;  /* 0x0000001207076212 */ /* 0x010fe400078e3cff */
[----:B------:R-:W-:Y:S02]  /*07e0*/  @P0 LOP3.LUT R6, R6, R23, RZ, 0x3c, !PT ;  /* 0x0000001706060212 */ /* 0x000fe400078e3cff */
[----:B------:R-:W-:-:S02]  /*07f0*/  @P6 LOP3.LUT R5, R5, R20, RZ, 0x3c, !PT ;  /* 0x0000001405056212 */ /* 0x000fc400078e3cff */
[----:B------:R-:W-:Y:S02]  /*0800*/  @P0 LOP3.LUT R4, R4, R25, RZ, 0x3c, !PT ;  /* 0x0000001904040212 */ /* 0x000fe400078e3cff */
[----:B------:R-:W-:Y:S02]  /*0810*/  @P0 LOP3.LUT R5, R5, R26, RZ, 0x3c, !PT ;  /* 0x0000001a05050212 */ /* 0x000fe400078e3cff */
[----:B------:R-:W-:Y:S02]  /*0820*/  @P0 LOP3.LUT R7, R7, R24, RZ, 0x3c, !PT ;  /* 0x0000001807070212 */ /* 0x000fe400078e3cff */
[----:B------:R-:W-:-:S13]  /*0830*/  R2P PR, R22.B1, 0x7f ;  /* 0x0000007f16007804 */ /* 0x000fda0000001000 */
[----:B------:R-:W2:Y:S04]  /*0840*/  @P0 LDG.E R19, desc[UR12][R10.64+0xa0] ;  /* 0x0000a00c0a130981 */ /* 0x000ea8000c1e1900 */
[----:B------:R-:W3:Y:S04]  /*0850*/  @P1 LDG.E R21, desc[UR12][R10.64+0xb4] ;  /* 0x0000b40c0a151981 */ /* 0x000ee8000c1e1900 */
[----:B------:R-:W4:Y:S04]  /*0860*/  @P2 LDG.E R23, desc[UR12][R10.64+0xc8] ;  /* 0x0000c80c0a172981 */ /* 0x000f28000c1e1900 */
[----:B------:R-:W4:Y:S04]  /*0870*/  @P0 LDG.E R20, desc[UR12][R10.64+0xa8] ;  /* 0x0000a80c0a140981 */ /* 0x000f28000c1e1900 */
[----:B------:R-:W4:Y:S04]  /*0880*/  @P0 LDG.E R24, desc[UR12][R10.64+0xb0] ;  /* 0x0000b00c0a180981 */ /* 0x000f28000c1e1900 */
[----:B------:R-:W4:Y:S04]  /*0890*/  @P3 LDG.E R25, desc[UR12][R10.64+0xdc] ;  /* 0x0000dc0c0a193981 */ /* 0x000f28000c1e1900 */
[----:B------:R-:W4:Y:S04]  /*08a0*/  @P1 LDG.E R18, desc[UR12][R10.64+0xbc] ;  /* 0x0000bc0c0a121981 */ /* 0x000f28000c1e1900 */
        /* <DEDUP_REMOVED lines=20> */
[----:B---3--:R-:W-:Y:S02]  /*09f0*/  @P0 LOP3.LUT R4, R4, R21, RZ, 0x3c, !PT ;  /* 0x0000001504040212 */ /* 0x008fe400078e3cff */
[----:B------:R-:W-:Y:S01]  /*0a00*/  LOP3.LUT P0, RZ, R22, 0x8000, RZ, 0xc0, !PT ;  /* 0x0000800016ff7812 */ /* 0x000fe2000780c0ff */
[----:B------:R-:W3:Y:S01]  /*0a10*/  @P2 LDG.E R21, desc[UR12][R10.64+0xcc] ;  /* 0x0000cc0c0a152981 */ /* 0x000ee2000c1e1900 */
[----:B----4-:R-:W-:-:S03]  /*0a20*/  @P1 LOP3.LUT R6, R6, R23, RZ, 0x3c, !PT ;  /* 0x0000001706061212 */ /* 0x010fc600078e3cff */
[----:B------:R-:W4:Y:S04]  /*0a30*/  @P2 LDG.E R22, desc[UR12][R10.64+0xd0] ;  /* 0x0000d00c0a162981 */ /* 0x000f28000c1e1900 */
[----:B------:R-:W4:Y:S01]  /*0a40*/  @P2 LDG.E R23, desc[UR12][R10.64+0xd4] ;  /* 0x0000d40c0a172981 */ /* 0x000f22000c1e1900 */
[----:B------:R-:W-:-:S03]  /*0a50*/  @P1 LOP3.LUT R5, R5, R20, RZ, 0x3c, !PT ;  /* 0x0000001405051212 */ /* 0x000fc600078e3cff */
[----:B------:R-:W4:Y:S01]  /*0a60*/  @P3 LDG.E R20, desc[UR12][R10.64+0xec] ;  /* 0x0000ec0c0a143981 */ /* 0x000f22000c1e1900 */
[----:B------:R-:W-:Y:S02]  /*0a70*/  @P5 LOP3.LUT R14, R14, R29, RZ, 0x3c, !PT ;  /* 0x0000001d0e0e5212 */ /* 0x000fe400078e3cff */
[----:B------:R-:W-:Y:S01]  /*0a80*/  @P2 LOP3.LUT R5, R5, R24, RZ, 0x3c, !PT ;  /* 0x0000001805052212 */ /* 0x000fe200078e3cff */
[----:B------:R-:W4:Y:S04]  /*0a90*/  @P0 LDG.E R26, desc[UR12][R10.64+0x13c] ;  /* 0x00013c0c0a1a0981 */ /* 0x000f28000c1e1900 */
        /* <DEDUP_REMOVED lines=9> */
[----:B------:R-:W-:Y:S02]  /*0b30*/  @P2 LOP3.LUT R4, R4, R23, RZ, 0x3c, !PT ;  /* 0x0000001704042212 */ /* 0x000fe400078e3cff */
[----:B------:R-:W-:Y:S01]  /*0b40*/  @P3 LOP3.LUT R7, R7, R18, RZ, 0x3c, !PT ;  /* 0x0000001207073212 */ /* 0x000fe200078e3cff */
[----:B------:R-:W4:Y:S01]  /*0b50*/  @P4 LDG.E R23, desc[UR12][R10.64+0xfc] ;  /* 0x0000fc0c0a174981 */ /* 0x000f22000c1e1900 */
[----:B------:R-:W-:-:S03]  /*0b60*/  @P3 LOP3.LUT R6, R6, R25, RZ, 0x3c, !PT ;  /* 0x0000001906063212 */ /* 0x000fc600078e3cff */
        /* <DEDUP_REMOVED lines=20> */
[----:B------:R-:W-:-:S05]  /*0cb0*/  VIADD R17, R17, 0x10 ;  /* 0x0000001011117836 */ /* 0x000fca0000000000 */
[----:B------:R-:W-:Y:S02]  /*0cc0*/  ISETP.NE.AND P1, PT, R17, 0x20, PT ;  /* 0x000000201100780c */ /* 0x000fe40003f25270 */
[----:B------:R-:W-:Y:S02]  /*0cd0*/  @P5 LOP3.LUT R5, R5, R20, RZ, 0x3c, !PT ;  /* 0x0000001405055212 */ /* 0x000fe400078e3cff */
[----:B--2---:R-:W-:Y:S02]  /*0ce0*/  @P5 LOP3.LUT R4, R4, R19, RZ, 0x3c, !PT ;  /* 0x0000001304045212 */ /* 0x004fe400078e3cff */
[----:B---3--:R-:W-:Y:S02]  /*0cf0*/  @P6 LOP3.LUT R6, R6, R21, RZ, 0x3c, !PT ;  /* 0x0000001506066212 */ /* 0x008fe400078e3cff */
[----:B----4-:R-:W-:Y:S02]  /*0d00*/  @P6 LOP3.LUT R7, R7, R22, RZ, 0x3c, !PT ;  /* 0x0000001607076212 */ /* 0x010fe400078e3cff */
[----:B------:R-:W-:-:S02]  /*0d10*/  @P6 LOP3.LUT R4, R4, R23, RZ, 0x3c, !PT ;  /* 0x0000001704046212 */ /* 0x000fc400078e3cff */
[----:B------:R-:W-:Y:S02]  /*0d20*/  @P6 LOP3.LUT R5, R5, R18, RZ, 0x3c, !PT ;  /* 0x0000001205056212 */ /* 0x000fe400078e3cff */
[----:B------:R-:W-:Y:S02]  /*0d30*/  @P0 LOP3.LUT R7, R7, R24, RZ, 0x3c, !PT ;  /* 0x0000001807070212 */ /* 0x000fe400078e3cff */
[----:B------:R-:W-:Y:S02]  /*0d40*/  @P0 LOP3.LUT R6, R6, R25, RZ, 0x3c, !PT ;  /* 0x0000001906060212 */ /* 0x000fe400078e3cff */
[----:B------:R-:W-:Y:S02]  /*0d50*/  @P0 LOP3.LUT R5, R5, R26, RZ, 0x3c, !PT ;  /* 0x0000001a05050212 */ /* 0x000fe400078e3cff */
[----:B------:R-:W-:Y:S01]  /*0d60*/  @P0 LOP3.LUT R4, R4, R27, RZ, 0x3c, !PT ;  /* 0x0000001b04040212 */ /* 0x000fe200078e3cff */
[----:B------:R-:W-:Y:S06]  /*0d70*/  @P1 BRA `(.L_x_816) ;  /* 0xfffffff400481947 */ /* 0x000fec000383ffff */
[----:B------:R-:W-:-:S05]  /*0d80*/  VIADD R15, R15, 0x1 ;  /* 0x000000010f0f7836 */ /* 0x000fca0000000000 */
[----:B------:R-:W-:-:S13]  /*0d90*/  ISETP.NE.AND P0, PT, R15, 0x5, PT ;  /* 0x000000050f00780c */ /* 0x000fda0003f05270 */
[----:B------:R-:W-:Y:S05]  /*0da0*/  @P0 BRA `(.L_x_817) ;  /* 0xfffffff400280947 */ /* 0x000fea000383ffff */
[----:B------:R-:W0:Y:S01]  /*0db0*/  LDC.64 R10, c[0x0][0x3b0] ;  /* 0x0000ec00ff0a7b82 */ /* 0x000e220000000a00 */
[----:B------:R-:W-:Y:S02]  /*0dc0*/  IADD3 R12, PT, PT, R12, 0x1, RZ ;  /* 0x000000010c0c7810 */ /* 0x000fe40007ffe0ff */
[----:B------:R-:W-:-:S04]  /*0dd0*/  LOP3.LUT R15, R13, 0x3, RZ, 0xc0, !PT ;  /* 0x000000030d0f7812 */ /* 0x000fc800078ec0ff */
[----:B------:R-:W-:Y:S01]  /*0de0*/  ISETP.GE.U32.AND P0, PT, R12, R15, PT ;  /* 0x0000000f0c00720c */ /* 0x000fe20003f06070 */
[----:B0-----:R-:W-:-:S05]  /*0df0*/  IMAD.WIDE R10, R2, 0x30, R10 ;  /* 0x00000030020a7825 */ /* 0x001fca00078e020a */
[----:B------:R0:W-:Y:S04]  /*0e00*/  STG.E.64 desc[UR12][R10.64+0x8], R6 ;  /* 0x000008060a007986 */ /* 0x0001e8000c101b0c */
[----:B------:R0:W-:Y:S04]  /*0e10*/  STG.E.64 desc[UR12][R10.64+0x10], R4 ;  /* 0x000010040a007986 */ /* 0x0001e8000c101b0c */
[----:B------:R0:W-:Y:S01]  /*0e20*/  STG.E desc[UR12][R10.64+0x4], R14 ;  /* 0x0000040e0a007986 */ /* 0x0001e2000c10190c */
[----:B------:R-:W-:Y:S05]  /*0e30*/  @!P0 BRA `(.L_x_818) ;  /* 0xfffffff000f88947 */ /* 0x000fea000383ffff */
.L_x_815:
[----:B------:R-:W-:Y:S05]  /*0e40*/  BSYNC.RECONVERGENT B1 ;  /* 0x0000000000017941 */ /* 0x000fea0003800200 */
.L_x_814:
[----:B------:R-:W-:Y:S01]  /*0e50*/  ISETP.GT.U32.AND P0, PT, R13, 0x3, PT ;  /* 0x000000030d00780c */ /* 0x000fe20003f04070 */
[----:B------:R-:W-:Y:S01]  /*0e60*/  VIADD R3, R3, 0x1 ;  /* 0x0000000103037836 */ /* 0x000fe20000000000 */
[--C-:B------:R-:W-:Y:S02]  /*0e70*/  SHF.R.U64 R13, R13, 0x2, R0.reuse ;  /* 0x000000020d0d7819 */ /* 0x100fe40000001200 */
[----:B------:R-:W-:Y:S02]  /*0e80*/  ISETP.GT.U32.AND.EX P0, PT, R0, RZ, PT, P0 ;  /* 0x000000ff0000720c */ /* 0x000fe40003f04100 */
[----:B------:R-:W-:-:S11]  /*0e90*/  SHF.R.U32.HI R0, RZ, 0x2, R0 ;  /* 0x00000002ff007819 */ /* 0x000fd60000011600 */
[----:B------:R-:W-:Y:S05]  /*0ea0*/  @P0 BRA `(.L_x_819) ;  /* 0xfffffff000bc0947 */ /* 0x000fea000383ffff */
.L_x_813:
[----:B------:R-:W-:Y:S05]  /*0eb0*/  BSYNC.RECONVERGENT B0 ;  /* 0x0000000000007941 */ /* 0x000fea0003800200 */
.L_x_812:
[----:B0-----:R-:W0:Y:S01]  /*0ec0*/  LDC.64 R4, c[0x0][0x3b0] ;  /* 0x0000ec00ff047b82 */ /* 0x001e220000000a00 */
[----:B------:R-:W1:Y:S01]  /*0ed0*/  LDCU UR9, c[0x0][0x3a8] ;  /* 0x00007500ff0977ac */ /* 0x000e620008000800 */
[----:B------:R-:W-:Y:S01]  /*0ee0*/  IMAD.MOV.U32 R3, RZ, RZ, RZ ;  /* 0x000000ffff037224 */ /* 0x000fe200078e00ff */
[----:B-1----:R-:W-:Y:S01]  /*0ef0*/  UISETP.GE.AND UP0, UPT, UR9, 0x1, UPT ;  /* 0x000000010900788c */ /* 0x002fe2000bf06270 */
[----:B0-----:R-:W-:-:S05]  /*0f00*/  IMAD.WIDE R4, R2, 0x30, R4 ;  /* 0x0000003002047825 */ /* 0x001fca00078e0204 */
[----:B------:R0:W-:Y:S04]  /*0f10*/  STG.E.64 desc[UR12][R4.64+0x18], RZ ;  /* 0x000018ff04007986 */ /* 0x0001e8000c101b0c */
[----:B------:R0:W-:Y:S04]  /*0f20*/  STG.E desc[UR12][R4.64+0x20], RZ ;  /* 0x000020ff04007986 */ /* 0x0001e8000c10190c */
[----:B------:R0:W-:Y:S01]  /*0f30*/  STG.E.64 desc[UR12][R4.64+0x28], RZ ;  /* 0x000028ff04007986 */ /* 0x0001e2000c101b0c */
[----:B------:R-:W-:Y:S05]  /*0f40*/  BRA.U !UP0, `(.L_x_820) ;  /* 0x0000002908207547 */ /* 0x000fea000b800000 */
[----:B------:R-:W1:Y:S02]  /*0f50*/  LDCU UR6, c[0x0][0x3a4] ;  /* 0x00007480ff0677ac */ /* 0x000e640008000800 */
[----:B-1----:R-:W-:Y:S02]  /*0f60*/  UISETP.GT.AND UP0, UPT, UR6, -0x1, UPT ;  /* 0xffffffff0600788c */ /* 0x002fe4000bf04270 */
[----:B------:R-:W-:Y:S01]  /*0f70*/  IMAD R0, R2, UR6, R2 ;  /* 0x0000000602007c24 */ /* 0x000fe2000f8e0202 */
[----:B------:R-:W-:-:S04]  /*0f80*/  UIADD3 UR8, UPT, UPT, UR6, 0x1, URZ ;  /* 0x0000000106087890 */ /* 0x000fc8000fffe0ff */
[----:B------:R-:W-:Y:S02]  /*0f90*/  SHF.R.S32.HI R7, RZ, 0x1f, R0 ;  /* 0x0000001fff077819 */ /* 0x000fe40000011400 */
[----:B------:R-:W-:Y:S06]  /*0fa0*/  BRA.U UP0, `(.L_x_821) ;  /* 0x0000000900387547 */ /* 0x000fec000b800000 */
[----:B------:R-:W-:Y:S01]  /*0fb0*/  UISETP.GE.U32.AND UP1, UPT, UR9, 0x10, UPT ;  /* 0x000000100900788c */ /* 0x000fe2000bf26070 */
[----:B------:R-:W-:Y:S01]  /*0fc0*/  MOV R3, RZ ;  /* 0x000000ff00037202 */ /* 0x000fe20000000f00 */
[----:B------:R-:W-:Y:S01]  /*0fd0*/  ULOP3.LUT UR6, UR9, 0xf, URZ, 0xc0, !UPT ;  /* 0x0000000f09067892 */ /* 0x000fe2000f8ec0ff */
[----:B------:R-:W-:-:S03]  /*0fe0*/  IMAD.MOV.U32 R0, RZ, RZ, RZ ;  /* 0x000000ffff007224 */ /* 0x000fc600078e00ff */
[----:B------:R-:W-:-:S03]  /*0ff0*/  UISETP.NE.AND UP0, UPT, UR6, URZ, UPT ;  /* 0x000000ff0600728c */ /* 0x000fc6000bf05270 */
[----:B------:R-:W-:Y:S08]  /*1000*/  BRA.U !UP1, `(.L_x_822) ;  /* 0x0000000109f87547 */ /* 0x000ff0000b800000 */
[----:B------:R-:W1:Y:S01]  /*1010*/  LDCU.64 UR4, c[0x0][0x390] ;  /* 0x00007200ff0477ac */ /* 0x000e620008000a00 */
[----:B------:R-:W-:Y:S01]  /*1020*/  IMAD.MOV.U32 R3, RZ, RZ, RZ ;  /* 0x000000ffff037224 */ /* 0x000fe200078e00ff */
[----:B------:R-:W-:-:S04]  /*1030*/  ULOP3.LUT UR7, UR9, 0x7ffffff0, URZ, 0xc0, !UPT ;  /* 0x7ffffff009077892 */ /* 0x000fc8000f8ec0ff */
[----:B------:R-:W-:Y:S02]  /*1040*/  UIADD3 UR8, UPT, UPT, -UR7, URZ, URZ ;  /* 0x000000ff07087290 */ /* 0x000fe4000fffe1ff */
[----:B------:R-:W-:Y:S01]  /*1050*/  MOV R0, UR7 ;  /* 0x0000000700007c02 */ /* 0x000fe20008000f00 */
[----:B-1----:R-:W-:-:S04]  /*1060*/  UIADD3 UR4, UP1, UPT, UR4, 0x20, URZ ;  /* 0x0000002004047890 */ /* 0x002fc8000ff3e0ff */
[----:B------:R-:W-:Y:S02]  /*1070*/  UIADD3.X UR5, UPT, UPT, URZ, UR5, URZ, UP1, !UPT ;  /* 0x00000005ff057290 */ /* 0x000fe40008ffe4ff */
[----:B0-----:R-:W-:-:S04]  /*1080*/  IMAD.U32 R4, RZ, RZ, UR4 ;  /* 0x00000004ff047e24 */ /* 0x001fc8000f8e00ff */
[----:B------:R-:W-:-:S07]  /*1090*/  IMAD.U32 R5, RZ, RZ, UR5 ;  /* 0x00000005ff057e24 */ /* 0x000fce000f8e00ff */
.L_x_823:
[----:B------:R-:W2:Y:S04]  /*10a0*/  LDG.E R17, desc[UR12][R4.64+-0x20] ;  /* 0xffffe00c04117981 */ /* 0x000ea8000c1e1900 */
[----:B------:R-:W3:Y:S04]  /*10b0*/  LDG.E R19, desc[UR12][R4.64+-0x1c] ;  /* 0xffffe40c04137981 */ /* 0x000ee8000c1e1900 */
[----:B------:R-:W4:Y:S04]  /*10c0*/  LDG.E R20, desc[UR12][R4.64+-0x18] ;  /* 0xffffe80c04147981 */ /* 0x000f28000c1e1900 */
[----:B------:R-:W5:Y:S04]  /*10d0*/  LDG.E R21, desc[UR12][R4.64+-0x14] ;  /* 0xffffec0c04157981 */ /* 0x000f68000c1e1900 */
        /* <DEDUP_REMOVED lines=11> */
[----:B------:R0:W5:Y:S01]  /*1190*/  LDG.E R6, desc[UR12][R4.64+0x1c] ;  /* 0x00001c0c04067981 */ /* 0x000162000c1e1900 */
[----:B------:R-:W-:-:S04]  /*11a0*/  UIADD3 UR8, UPT, UPT, UR8, 0x10, URZ ;  /* 0x0000001008087890 */ /* 0x000fc8000fffe0ff */
[----:B------:R-:W-:Y:S01]  /*11b0*/  UISETP.NE.AND UP1, UPT, UR8, URZ, UPT ;  /* 0x000000ff0800728c */ /* 0x000fe2000bf25270 */
[----:B0-----:R-:W-:-:S04]  /*11c0*/  IADD3 R4, P0, PT, R4, 0x40, RZ ;  /* 0x0000004004047810 */ /* 0x001fc80007f1e0ff */
[----:B------:R-:W-:Y:S01]  /*11d0*/  IADD3.X R5, PT, PT, RZ, R5, RZ, P0, !PT ;  /* 0x00000005ff057210 */ /* 0x000fe200007fe4ff */
[----:B--2---:R-:W-:-:S04]  /*11e0*/  FADD R18, RZ, -R17 ;  /* 0x80000011ff127221 */ /* 0x004fc80000000000 */
[----:B------:R-:W-:Y:S01]  /*11f0*/  FFMA R3, R18, R18, R3 ;  /* 0x0000001212037223 */ /* 0x000fe20000000003 */
[----:B---3--:R-:W-:Y:S01]  /*1200*/  FADD R18, RZ, -R19 ;  /* 0x80000013ff127221 */ /* 0x008fe20000000000 */
[----:B----4-:R-:W-:-:S03]  /*1210*/  FADD R20, RZ, -R20 ;  /* 0x80000014ff147221 */ /* 0x010fc60000000000 */
[----:B------:R-:W-:Y:S01]  /*1220*/  FFMA R3, R18, R18, R3 ;  /* 0x0000001212037223 */ /* 0x000fe20000000003 */
[----:B-----5:R-:W-:-:S03]  /*1230*/  FADD R18, RZ, -R21 ;  /* 0x80000015ff127221 */ /* 0x020fc60000000000 */
[----:B------:R-:W-:Y:S01]  /*1240*/  FFMA R3, R20, R20, R3 ;  /* 0x0000001414037223 */ /* 0x000fe20000000003 */
[----:B------:R-:W-:-:S03]  /*1250*/  FADD R22, RZ, -R22 ;  /* 0x80000016ff167221 */ /* 0x000fc60000000000 */
[----:B------:R-:W-:Y:S01]  /*1260*/  FFMA R3, R18, R18, R3 ;  /* 0x0000001212037223 */ /* 0x000fe20000000003 */
[----:B------:R-:W-:-:S03]  /*1270*/  FADD R16, RZ, -R16 ;  /* 0x80000010ff107221 */ /* 0x000fc60000000000 */
[----:B------:R-:W-:-:S04]  /*1280*/  FFMA R3, R22, R22, R3 ;  /* 0x0000001616037223 */ /* 0x000fc80000000003 */
[----:B------:R-:W-:Y:S01]  /*1290*/  FFMA R3, R16, R16, R3 ;  /* 0x0000001010037223 */ /* 0x000fe20000000003 */
[----:B------:R-:W-:Y:S01]  /*12a0*/  FADD R16, RZ, -R15 ;  /* 0x8000000fff107221 */ /* 0x000fe20000000000 */
        /* <DEDUP_REMOVED lines=13> */
[----:B------:R-:W-:Y:S01]  /*1380*/  FFMA R3, R10, R10, R3 ;  /* 0x0000000a0a037223 */ /* 0x000fe20000000003 */
[----:B------:R-:W-:Y:S01]  /*1390*/  FADD R10, RZ, -R7 ;  /* 0x80000007ff0a7221 */ /* 0x000fe20000000000 */
[----:B------:R-:W-:-:S03]  /*13a0*/  FADD R6, RZ, -R6 ;  /* 0x80000006ff067221 */ /* 0x000fc60000000000 */
[----:B------:R-:W-:-:S04]  /*13b0*/  FFMA R3, R10, R10, R3 ;  /* 0x0000000a0a037223 */ /* 0x000fc80000000003 */
[----:B------:R-:W-:-:S04]  /*13c0*/  FFMA R3, R8, R8, R3 ;  /* 0x0000000808037223 */ /* 0x000fc80000000003 */
[----:B------:R-:W-:Y:S01]  /*13d0*/  FFMA R3, R6, R6, R3 ;  /* 0x0000000606037223 */ /* 0x000fe20000000003 */
[----:B------:R-:W-:Y:S06]  /*13e0*/  BRA.U UP1, `(.L_x_823) ;  /* 0xfffffffd012c7547 */ /* 0x000fec000b83ffff */
.L_x_822:
[----:B------:R-:W-:Y:S05]  /*13f0*/  BRA.U !UP0, `(.L_x_820) ;  /* 0x0000002108f47547 */ /* 0x000fea000b800000 */
[----:B------:R-:W-:Y:S02]  /*1400*/  UISETP.GE.U32.AND UP0, UPT, UR6, 0x8, UPT ;  /* 0x000000080600788c */ /* 0x000fe4000bf06070 */
[----:B------:R-:W-:-:S04]  /*1410*/  ULOP3.LUT UR5, UR9, 0x7, URZ, 0xc0, !UPT ;  /* 0x0000000709057892 */ /* 0x000fc8000f8ec0ff */
[----:B------:R-:W-:-:S03]  /*1420*/  UISETP.NE.AND UP1, UPT, UR5, URZ, UPT ;  /* 0x000000ff0500728c */ /* 0x000fc6000bf25270 */
[----:B------:R-:W-:Y:S08]  /*1430*/  BRA.U !UP0, `(.L_x_824) ;  /* 0x00000001086c7547 */ /* 0x000ff0000b800000 */
[----:B0-----:R-:W0:Y:S02]  /*1440*/  LDC.64 R4, c[0x0][0x390] ;  /* 0x0000e400ff047b82 */ /* 0x001e240000000a00 */
[----:B0-----:R-:W-:-:S05]  /*1450*/  IMAD.WIDE.U32 R4, R0, 0x4, R4 ;  /* 0x0000000400047825 */ /* 0x001fca00078e0004 */
[----:B------:R-:W2:Y:S04]  /*1460*/  LDG.E R6, desc[UR12][R4.64] ;  /* 0x0000000c04067981 */ /* 0x000ea8000c1e1900 */
[----:B------:R-:W3:Y:S04]  /*1470*/  LDG.E R7, desc[UR12][R4.64+0x4] ;  /* 0x0000040c04077981 */ /* 0x000ee8000c1e1900 */
[----:B------:R-:W4:Y:S04]  /*1480*/  LDG.E R8, desc[UR12][R4.64+0x8] ;  /* 0x0000080c04087981 */ /* 0x000f28000c1e1900 */
[----:B------:R-:W5:Y:S04]  /*1490*/  LDG.E R9, desc[UR12][R4.64+0xc] ;  /* 0x00000c0c04097981 */ /* 0x000f68000c1e1900 */
[----:B------:R-:W5:Y:S04]  /*14a0*/  LDG.E R10, desc[UR12][R4.64+0x10] ;  /* 0x0000100c040a7981 */ /* 0x000f68000c1e1900 */
[----:B------:R-:W5:Y:S04]  /*14b0*/  LDG.E R11, desc[UR12][R4.64+0x14] ;  /* 0x0000140c040b7981 */ /* 0x000f68000c1e1900 */
[----:B------:R-:W5:Y:S04]  /*14c0*/  LDG.E R12, desc[UR12][R4.64+0x18] ;  /* 0x0000180c040c7981 */ /* 0x000f68000c1e1900 */
[----:B------:R0:W5:Y:S01]  /*14d0*/  LDG.E R13, desc[UR12][R4.64+0x1c] ;  /* 0x00001c0c040d7981 */ /* 0x000162000c1e1900 */
[----:B------:R-:W-:-:S02]  /*14e0*/  VIADD R0, R0, 0x8 ;  /* 0x0000000800007836 */ /* 0x000fc40000000000 */
        /* <DEDUP_REMOVED lines=9> */
[----:B0-----:R-:W-:-:S03]  /*1580*/  FADD R4, RZ, -R11 ;  /* 0x8000000bff047221 */ /* 0x001fc60000000000 */
[----:B------:R-:W-:Y:S01]  /*1590*/  FFMA R3, R10, R10, R3 ;  /* 0x0000000a0a037223 */ /* 0x000fe20000000003 */
[----:B------:R-:W-:-:S03]  /*15a0*/  FADD R12, RZ, -R12 ;  /* 0x8000000cff0c7221 */ /* 0x000fc60000000000 */
[----:B------:R-:W-:Y:S01]  /*15b0*/  FFMA R3, R4, R4, R3 ;  /* 0x0000000404037223 */ /* 0x000fe20000000003 */
[----:B------:R-:W-:-:S03]  /*15c0*/  FADD R4, RZ, -R13 ;  /* 0x8000000dff047221 */ /* 0x000fc60000000000 */
[----:B------:R-:W-:-:S04]  /*15d0*/  FFMA R3, R12, R12, R3 ;  /* 0x0000000c0c037223 */ /* 0x000fc80000000003 */
[----:B------:R-:W-:-:S07]  /*15e0*/  FFMA R3, R4, R4, R3 ;  /* 0x0000000404037223 */ /* 0x000fce0000000003 */
.L_x_824:
        /* <DEDUP_REMOVED lines=10> */
[----:B------:R-:W5:Y:S01]  /*1690*/  LDG.E R9, desc[UR12][R4.64+0xc] ;  /* 0x00000c0c04097981 */ /* 0x000f62000c1e1900 */
[----:B------:R-:W-:-:S02]  /*16a0*/  VIADD R0, R0, 0x4 ;  /* 0x0000000400007836 */ /* 0x000fc40000000000 */
[----:B--2---:R-:W-:-:S04]  /*16b0*/  FADD R6, RZ, -R6 ;  /* 0x80000006ff067221 */ /* 0x004fc80000000000 */
[----:B------:R-:W-:Y:S01]  /*16c0*/  FFMA R3, R6, R6, R3 ;  /* 0x0000000606037223 */ /* 0x000fe20000000003 */
[----:B---3--:R-:W-:Y:S01]  /*16d0*/  FADD R6, RZ, -R7 ;  /* 0x80000007ff067221 */ /* 0x008fe20000000000 */
[----:B----4-:R-:W-:-:S03]  /*16e0*/  FADD R8, RZ, -R8 ;  /* 0x80000008ff087221 */ /* 0x010fc60000000000 */
[----:B------:R-:W-:Y:S01]  /*16f0*/  FFMA R3, R6, R6, R3 ;  /* 0x0000000606037223 */ /* 0x000fe20000000003 */
[----:B-----5:R-:W-:-:S03]  /*1700*/  FADD R6, RZ, -R9 ;  /* 0x80000009ff067221 */ /* 0x020fc60000000000 */
[----:B------:R-:W-:-:S04]  /*1710*/  FFMA R3, R8, R8, R3 ;  /* 0x0000000808037223 */ /* 0x000fc80000000003 */
[----:B------:R-:W-:-:S07]  /*1720*/  FFMA R3, R6, R6, R3 ;  /* 0x0000000606037223 */ /* 0x000fce0000000003 */
.L_x_825:
[----:B------:R-:W-:Y:S05]  /*1730*/  BRA.U !UP1, `(.L_x_820) ;  /* 0x0000002109247547 */ /* 0x000fea000b800000 */
[----:B0-----:R-:W0:Y:S02]  /*1740*/  LDC.64 R4, c[0x0][0x390] ;  /* 0x0000e400ff047b82 */ /* 0x001e240000000a00 */
[----:B0-----:R-:W-:-:S05]  /*1750*/  IMAD.WIDE.U32 R4, R0, 0x4, R4 ;  /* 0x0000000400047825 */ /* 0x001fca00078e0004 */
[----:B------:R-:W2:Y:S01]  /*1760*/  LDG.E R0, desc[UR12][R4.64] ;  /* 0x0000000c04007981 */ /* 0x000ea2000c1e1900 */
[----:B------:R-:W-:Y:S01]  /*1770*/  UIADD3 UR4, UPT, UPT, -UR4, 0x1, URZ ;  /* 0x0000000104047890 */ /* 0x000fe2000fffe1ff */
[----:B------:R-:W-:-:S03]  /*1780*/  IADD3 R6, P0, PT, R4, 0x4, RZ ;  /* 0x0000000404067810 */ /* 0x000fc60007f1e0ff */
[----:B------:R-:W-:Y:S01]  /*1790*/  UISETP.NE.AND UP0, UPT, UR4, URZ, UPT ;  /* 0x000000ff0400728c */ /* 0x000fe2000bf05270 */
[----:B------:R-:W-:Y:S01]  /*17a0*/  IADD3.X R7, PT, PT, RZ, R5, RZ, P0, !PT ;  /* 0x00000005ff077210 */ /* 0x000fe200007fe4ff */
[----:B--2---:R-:W-:-:S04]  /*17b0*/  FADD R0, RZ, -R0 ;  /* 0x80000000ff007221 */ /* 0x004fc80000000000 */
[----:B------:R-:W-:-:S03]  /*17c0*/  FFMA R3, R0, R0, R3 ;  /* 0x0000000000037223 */ /* 0x000fc60000000003 */
[----:B------:R-:W-:Y:S05]  /*17d0*/  BRA.U !UP0, `(.L_x_820) ;  /* 0x0000001d08fc7547 */ /* 0x000fea000b800000 */
.L_x_826:
[----:B------:R-:W-:Y:S02]  /*17e0*/  IMAD.MOV.U32 R4, RZ, RZ, R6 ;  /* 0x000000ffff047224 */ /* 0x000fe400078e0006 */
[----:B------:R-:W-:-:S05]  /*17f0*/  IMAD.MOV.U32 R5, RZ, RZ, R7 ;  /* 0x000000ffff057224 */ /* 0x000fca00078e0007 */
[----:B------:R-:W2:Y:S01]  /*1800*/  LDG.E R0, desc[UR12][R4.64] ;  /* 0x0000000c04007981 */ /* 0x000ea2000c1e1900 */
[----:B------:R-:W-:Y:S01]  /*1810*/  UIADD3 UR4, UPT, UPT, UR4, 0x1, URZ ;  /* 0x0000000104047890 */ /* 0x000fe2000fffe0ff */
[----:B------:R-:W-:-:S03]  /*1820*/  IADD3 R6, P0, PT, R6, 0x4, RZ ;  /* 0x0000000406067810 */ /* 0x000fc60007f1e0ff */
[----:B------:R-:W-:Y:S01]  /*1830*/  UISETP.NE.AND UP0, UPT, UR4, URZ, UPT ;  /* 0x000000ff0400728c */ /* 0x000fe2000bf05270 */
[----:B------:R-:W-:Y:S01]  /*1840*/  IADD3.X R7, PT, PT, RZ, R7, RZ, P0, !PT ;  /* 0x00000007ff077210 */ /* 0x000fe200007fe4ff */
[----:B--2---:R-:W-:-:S04]  /*1850*/  FADD R0, RZ, -R0 ;  /* 0x80000000ff007221 */ /* 0x004fc80000000000 */
[----:B------:R-:W-:-:S03]  /*1860*/  FFMA R3, R0, R0, R3 ;  /* 0x0000000000037223 */ /* 0x000fc60000000003 */
[----:B------:R-:W-:Y:S05]  /*1870*/  BRA.U UP0, `(.L_x_826) ;  /* 0xfffffffd00d87547 */ /* 0x000fea000b83ffff */
[----:B------:R-:W-:Y:S05]  /*1880*/  BRA `(.L_x_820) ;  /* 0x0000001c00d07947 */ /* 0x000fea0003800000 */
.L_x_821:
[----:B------:R-:W1:Y:S01]  /*1890*/  LDCU.64 UR10, c[0x0][0x380] ;  /* 0x00007000ff0a77ac */ /* 0x000e620008000a00 */
[----:B------:R-:W-:Y:S02]  /*18a0*/  IMAD.MOV.U32 R3, RZ, RZ, RZ ;  /* 0x000000ffff037224 */ /* 0x000fe400078e00ff */
[----:B------:R-:W-:Y:S01]  /*18b0*/  IMAD.MOV.U32 R8, RZ, RZ, RZ ;  /* 0x000000ffff087224 */ /* 0x000fe200078e00ff */
[----:B------:R-:W-:Y:S02]  /*18c0*/  ULOP3.LUT UR5, UR8, 0xfffffffe, URZ, 0xc0, !UPT ;  /* 0xfffffffe08057892 */ /* 0x000fe4000f8ec0ff */
[----:B------:R-:W-:Y:S02]  /*18d0*/  ULOP3.LUT UR7, UR8, 0xfffffff0, URZ, 0xc0, !UPT ;  /* 0xfffffff008077892 */ /* 0x000fe4000f8ec0ff */
[----:B------:R-:W-:Y:S02]  /*18e0*/  ULOP3.LUT UR6, UR6, 0x1, URZ, 0xc0, !UPT ;  /* 0x0000000106067892 */ /* 0x000fe4000f8ec0ff */
[----:B------:R-:W-:Y:S01]  /*18f0*/  ULOP3.LUT UR8, UR8, 0x3, URZ, 0xc0, !UPT ;  /* 0x0000000308087892 */ /* 0x000fe2000f8ec0ff */
[----:B-1----:R-:W-:-:S04]  /*1900*/  LEA R6, P0, R0, UR10, 0x2 ;  /* 0x0000000a00067c11 */ /* 0x002fc8000f8010ff */
[----:B------:R-:W-:Y:S02]  /*1910*/  IADD3 R6, P1, PT, R6, 0x4, RZ ;  /* 0x0000000406067810 */ /* 0x000fe40007f3e0ff */
[----:B------:R-:W-:-:S04]  /*1920*/  LEA.HI.X R9, R0, UR11, R7, 0x2, P0 ;  /* 0x0000000b00097c11 */ /* 0x000fc800080f1407 */
[----:B------:R-:W-:-:S07]  /*1930*/  IADD3.X R9, PT, PT, RZ, R9, RZ, P1, !PT ;  /* 0x00000009ff097210 */ /* 0x000fce0000ffe4ff */
.L_x_855:
[----:B0-----:R-:W0:Y:S02]  /*1940*/  LDC.64 R4, c[0x0][0x388] ;  /* 0x0000e200ff047b82 */ /* 0x001e240000000a00 */
[----:B0-----:R-:W-:-:S05]  /*1950*/  IMAD.WIDE.U32 R4, R8, 0x4, R4 ;  /* 0x0000000408047825 */ /* 0x001fca00078e0004 */
[----:B------:R-:W2:Y:S02]  /*1960*/  LDG.E R11, desc[UR12][R4.64] ;  /* 0x0000000c040b7981 */ /* 0x000ea4000c1e1900 */
[C---:B--2---:R-:W-:Y:S01]  /*1970*/  FMUL R10, |R11|.reuse, 16777216 ;  /* 0x4b8000000b0a7820 */ /* 0x044fe20000400200 */
[C---:B------:R-:W-:Y:S02]  /*1980*/  FSETP.GEU.AND P0, PT, |R11|.reuse, 1.175494350822287508e-38, PT ;  /* 0x008000000b00780b */ /* 0x040fe40003f0e200 */
[C---:B------:R-:W-:Y:S02]  /*1990*/  FSETP.NEU.AND P1, PT, R11.reuse, 1, PT ;  /* 0x3f8000000b00780b */ /* 0x040fe40003f2d000 */
[----:B------:R-:W-:Y:S02]  /*19a0*/  FSEL R10, R10, |R11|, !P0 ;  /* 0x4000000b0a0a7208 */ /* 0x000fe40004000000 */
[----:B------:R-:W-:Y:S02]  /*19b0*/  FSEL R5, RZ, -24, P0 ;  /* 0xc1c00000ff057808 */ /* 0x000fe40000000000 */
[----:B------:R-:W-:Y:S01]  /*19c0*/  FSETP.NEU.AND P0, PT, |R11|, +INF , PT ;  /* 0x7f8000000b00780b */ /* 0x000fe20003f0d200 */
[----:B------:R-:W-:-:S03]  /*19d0*/  VIADD R12, R10, 0xc0cafb0d ;  /* 0xc0cafb0d0a0c7836 */ /* 0x000fc60000000000 */
[----:B------:R-:W-:Y:S02]  /*19e0*/  FSETP.EQ.OR P0, PT, R11, RZ, !P0 ;  /* 0x000000ff0b00720b */ /* 0x000fe40004702400 */
[----:B------:R-:W-:-:S05]  /*19f0*/  LOP3.LUT R13, R12, 0xff800000, RZ, 0xc0, !PT ;  /* 0xff8000000c0d7812 */ /* 0x000fca00078ec0ff */
[----:B------:R-:W-:-:S04]  /*1a00*/  IMAD.IADD R10, R10, 0x1, -R13 ;  /* 0x000000010a0a7824 */ /* 0x000fc800078e0a0d */
[C---:B------:R-:W-:Y:S01]  /*1a10*/  FADD R12, R10.reuse, 1 ;  /* 0x3f8000000a0c7421 */ /* 0x040fe20000000000 */
[----:B------:R-:W-:Y:S01]  /*1a20*/  FADD R15, R10, -1 ;  /* 0xbf8000000a0f7421 */ /* 0x000fe20000000000 */
[----:B------:R-:W-:-:S03]  /*1a30*/  I2FP.F32.S32 R10, R13 ;  /* 0x0000000d000a7245 */ /* 0x000fc60000201400 */
[----:B------:R-:W-:Y:S01]  /*1a40*/  FADD R17, R15, R15 ;  /* 0x0000000f0f117221 */ /* 0x000fe20000000000 */
[----:B------:R-:W0:Y:S01]  /*1a50*/  MUFU.RCP R12, R12 ;  /* 0x0000000c000c7308 */ /* 0x000e220000001000 */
[----:B------:R-:W-:Y:S02]  /*1a60*/  FFMA R13, R10, 1.1920928955078125e-07, R5 ;  /* 0x340000000a0d7823 */ /* 0x000fe40000000005 */
[----:B0-----:R-:W-:Y:S01]  /*1a70*/  FMUL R4, R12, R17 ;  /* 0x000000110c047220 */ /* 0x001fe20000400000 */
[----:B------:R-:W-:-:S03]  /*1a80*/  HFMA2 R17, -RZ, RZ, 0.771484375, 0.21533203125 ;  /* 0x3a2c32e4ff117431 */ /* 0x000fc600000001ff */
[----:B------:R-:W-:Y:S01]  /*1a90*/  FADD R14, R15, -R4 ;  /* 0x800000040f0e7221 */ /* 0x000fe20000000000 */
[CC--:B------:R-:W-:Y:S01]  /*1aa0*/  FMUL R10, R4.reuse, R4.reuse ;  /* 0x00000004040a7220 */ /* 0x0c0fe20000400000 */
[----:B------:R-:W-:Y:S02]  /*1ab0*/  FFMA R5, R4, 1.4426950216293334961, R13 ;  /* 0x3fb8aa3b04057823 */ /* 0x000fe4000000000d */
[----:B------:R-:W-:Y:S02]  /*1ac0*/  FADD R14, R14, R14 ;  /* 0x0000000e0e0e7221 */ /* 0x000fe40000000000 */
[----:B------:R-:W-:Y:S01]  /*1ad0*/  FADD R13, R13, -R5 ;  /* 0x800000050d0d7221 */ /* 0x000fe20000000000 */
[----:B------:R-:W-:Y:S01]  /*1ae0*/  FFMA R17, R10, R17, 0.0032181653659790754318 ;  /* 0x3b52e7db0a117423 */ /* 0x000fe20000000011 */
[----:B------:R-:W-:Y:S02]  /*1af0*/  FFMA R15, R15, -R4, R14 ;  /* 0x800000040f0f7223 */ /* 0x000fe4000000000e */
[----:B------:R-:W-:Y:S01]  /*1b00*/  FFMA R14, R4, 1.4426950216293334961, R13 ;  /* 0x3fb8aa3b040e7823 */ /* 0x000fe2000000000d */
[----:B------:R-:W-:Y:S01]  /*1b10*/  FFMA R17, R10, R17, 0.018033718690276145935 ;  /* 0x3c93bb730a117423 */ /* 0x000fe20000000011 */
[----:B------:R-:W-:-:S03]  /*1b20*/  FMUL R15, R12, R15 ;  /* 0x0000000f0c0f7220 */ /* 0x000fc60000400000 */
[----:B------:R-:W-:Y:S01]  /*1b30*/  FFMA R17, R10, R17, 0.12022458761930465698 ;  /* 0x3df6384f0a117423 */ /* 0x000fe20000000011 */
[----:B------:R-:W-:-:S03]  /*1b40*/  FFMA R13, R15, 1.4426950216293334961, R14 ;  /* 0x3fb8aa3b0f0d7823 */ /* 0x000fc6000000000e */
[----:B------:R-:W-:Y:S01]  /*1b50*/  FMUL R17, R10, R17 ;  /* 0x000000110a117220 */ /* 0x000fe20000400000 */
[----:B------:R-:W-:Y:S01]  /*1b60*/  FFMA R10, R4, 1.9251366722983220825e-08, R13 ;  /* 0x32a55e34040a7823 */ /* 0x000fe2000000000d */
[----:B------:R-:W-:Y:S02]  /*1b70*/  FADD R13, R11, R11 ;  /* 0x0000000b0b0d7221 */ /* 0x000fe40000000000 */
[----:B------:R-:W-:-:S03]  /*1b80*/  FMUL R12, R17, 3 ;  /* 0x40400000110c7820 */ /* 0x000fc60000400000 */
[----:B------:R-:W-:Y:S01]  /*1b90*/  LOP3.LUT R14, R13, 0x7fffffff, RZ, 0xc0, !PT ;  /* 0x7fffffff0d0e7812 */ /* 0x000fe200078ec0ff */
[----:B------:R-:W-:-:S04]  /*1ba0*/  FFMA R10, R15, R12, R10 ;  /* 0x0000000c0f0a7223 */ /* 0x000fc8000000000a */
[----:B------:R-:W-:-:S04]  /*1bb0*/  FFMA R10, R4, R17, R10 ;  /* 0x00000011040a7223 */ /* 0x000fc8000000000a */
[----:B------:R-:W-:-:S04]  /*1bc0*/  FADD R12, R5, R10 ;  /* 0x0000000a050c7221 */ /* 0x000fc80000000000 */
[----:B------:R-:W-:-:S04]  /*1bd0*/  FADD R15, -R5, R12 ;  /* 0x0000000c050f7221 */ /* 0x000fc80000000100 */
[----:B------:R-:W-:Y:S01]  /*1be0*/  FADD R15, R10, -R15 ;  /* 0x8000000f0a0f7221 */ /* 0x000fe20000000000 */
[----:B------:R-:W-:Y:S06]  /*1bf0*/  @P1 BRA `(.L_x_827) ;  /* 0x0000000400d01947 */ /* 0x000fec0003800000 */
[----:B------:R-:W0:Y:S01]  /*1c00*/  LDCU UR4, c[0x0][0x3a4] ;  /* 0x00007480ff0477ac */ /* 0x000e220008000800 */
[----:B------:R-:W-:Y:S01]  /*1c10*/  IMAD.MOV.U32 R10, RZ, RZ, RZ ;  /* 0x000000ffff0a7224 */ /* 0x000fe200078e00ff */
[----:B0-----:R-:W-:-:S03]  /*1c20*/  UISETP.GE.U32.AND UP0, UPT, UR4, 0xf, UPT ;  /* 0x0000000f0400788c */ /* 0x001fc6000bf06070 */
[----:B------:R-:W-:-:S06]  /*1c30*/  UMOV UR4, URZ ;  /* 0x000000ff00047c82 */ /* 0x000fcc0008000000 */
[----:B------:R-:W-:Y:S05]  /*1c40*/  BRA.U !UP0, `(.L_x_828) ;  /* 0x0000000108ac7547 */ /* 0x000fea000b800000 */
[----:B------:R-:W-:Y:S01]  /*1c50*/  MOV R10, RZ ;  /* 0x000000ff000a7202 */ /* 0x000fe20000000f00 */
[----:B------:R-:W0:Y:S01]  /*1c60*/  LDCU.64 UR10, c[0x0][0x380] ;  /* 0x00007000ff0a77ac */ /* 0x000e220008000a00 */
[----:B------:R-:W-:-:S05]  /*1c70*/  UMOV UR4, URZ ;  /* 0x000000ff00047c82 */ /* 0x000fca0008000000 */
.L_x_829:
[----:B------:R-:W-:-:S05]  /*1c80*/  IADD3 R5, P0, PT, R0, UR4, RZ ;  /* 0x0000000400057c10 */ /* 0x000fca000ff1e0ff */
[----:B------:R-:W-:Y:S01]  /*1c90*/  IMAD.X R12, RZ, RZ, R7, P0 ;  /* 0x000000ffff0c7224 */ /* 0x000fe200000e0607 */
[----:B0-----:R-:W-:-:S04]  /*1ca0*/  LEA R4, P0, R5, UR10, 0x2 ;  /* 0x0000000a05047c11 */ /* 0x001fc8000f8010ff */
[----:B------:R-:W-:-:S05]  /*1cb0*/  LEA.HI.X R5, R5, UR11, R12, 0x2, P0 ;  /* 0x0000000b05057c11 */ /* 0x000fca00080f140c */
        /* <DEDUP_REMOVED lines=15> */
[----:B------:R-:W5:Y:S01]  /*1db0*/  LDG.E R22, desc[UR12][R4.64+0x3c] ;  /* 0x00003c0c04167981 */ /* 0x000f62000c1e1900 */
[----:B------:R-:W-:-:S04]  /*1dc0*/  UIADD3 UR4, UPT, UPT, UR4, 0x10, URZ ;  /* 0x0000001004047890 */ /* 0x000fc8000fffe0ff */
[----:B------:R-:W-:Y:S01]  /*1dd0*/  UISETP.NE.AND UP0, UPT, UR4, UR7, UPT ;  /* 0x000000070400728c */ /* 0x000fe2000bf05270 */
[----:B--2---:R-:W-:-:S04]  /*1de0*/  FADD R23, R23, R10 ;  /* 0x0000000a17177221 */ /* 0x004fc80000000000 */
[----:B---3--:R-:W-:-:S04]  /*1df0*/  FADD R23, R23, R24 ;  /* 0x0000001817177221 */ /* 0x008fc80000000000 */
[----:B----4-:R-:W-:-:S04]  /*1e00*/  FADD R23, R23, R26 ;  /* 0x0000001a17177221 */ /* 0x010fc80000000000 */
[----:B-----5:R-:W-:-:S04]  /*1e10*/  FADD R28, R23, R28 ;  /* 0x0000001c171c7221 */ /* 0x020fc80000000000 */
[----:B------:R-:W-:-:S04]  /*1e20*/  FADD R21, R28, R21 ;  /* 0x000000151c157221 */ /* 0x000fc80000000000 */
        /* <DEDUP_REMOVED lines=10> */
[----:B------:R-:W-:Y:S01]  /*1ed0*/  FADD R10, R11, R22 ;  /* 0x000000160b0a7221 */ /* 0x000fe20000000000 */
[----:B------:R-:W-:Y:S06]  /*1ee0*/  BRA.U UP0, `(.L_x_829) ;  /* 0xfffffffd00647547 */ /* 0x000fec000b83ffff */
[----:B------:R-:W-:-:S05]  /*1ef0*/  UMOV UR4, UR7 ;  /* 0x0000000700047c82 */ /* 0x000fca0008000000 */
.L_x_828:
[----:B------:R-:W0:Y:S02]  /*1f00*/  LDCU UR9, c[0x0][0x3a4] ;  /* 0x00007480ff0977ac */ /* 0x000e240008000800 */
[----:B0-----:R-:W-:-:S04]  /*1f10*/  UIADD3 UR9, UPT, UPT, UR9, 0x1, URZ ;  /* 0x0000000109097890 */ /* 0x001fc8000fffe0ff */
[----:B------:R-:W-:-:S04]  /*1f20*/  ULOP3.LUT UR10, UR9, 0xf, URZ, 0xc0, !UPT ;  /* 0x0000000f090a7892 */ /* 0x000fc8000f8ec0ff */
[----:B------:R-:W-:-:S09]  /*1f30*/  UISETP.NE.AND UP0, UPT, UR10, URZ, UPT ;  /* 0x000000ff0a00728c */ /* 0x000fd2000bf05270 */
[----:B------:R-:W-:Y:S05]  /*1f40*/  BRA.U !UP0, `(.L_x_830) ;  /* 0x0000001508fc7547 */ /* 0x000fea000b800000 */
[----:B------:R-:W-:Y:S02]  /*1f50*/  ULOP3.LUT UR11, UR9, 0x7, URZ, 0xc0, !UPT ;  /* 0x00000007090b7892 */ /* 0x000fe4000f8ec0ff */
[----:B------:R-:W-:Y:S02]  /*1f60*/  UIADD3 UR9, UPT, UPT, UR10, -0x1, URZ ;  /* 0xffffffff0a097890 */ /* 0x000fe4000fffe0ff */
[----:B------:R-:W-:Y:S02]  /*1f70*/  UISETP.NE.AND UP1, UPT, UR11, URZ, UPT ;  /* 0x000000ff0b00728c */ /* 0x000fe4000bf25270 */
[----:B------:R-:W-:-:S09]  /*1f80*/  UISETP.GE.U32.AND UP0, UPT, UR9, 0x7, UPT ;  /* 0x000000070900788c */ /* 0x000fd2000bf06070 */
[----:B------:R-:W-:Y:S05]  /*1f90*/  BRA.U !UP0, `(.L_x_831) ;  /* 0x0000000108587547 */ /* 0x000fea000b800000 */
[----:B------:R-:W0:Y:S01]  /*1fa0*/  LDCU.64 UR14, c[0x0][0x380] ;  /* 0x00007000ff0e77ac */ /* 0x000e220008000a00 */
[----:B------:R-:W-:-:S04]  /*1fb0*/  IADD3 R5, P0, PT, R0, UR4, RZ ;  /* 0x0000000400057c10 */ /* 0x000fc8000ff1e0ff */
[----:B------:R-:W-:Y:S02]  /*1fc0*/  IADD3.X R12, PT, PT, RZ, R7, RZ, P0, !PT ;  /* 0x00000007ff0c7210 */ /* 0x000fe400007fe4ff */
        /* <DEDUP_REMOVED lines=9> */
[----:B------:R-:W5:Y:S01]  /*2060*/  LDG.E R24, desc[UR12][R4.64+0x1c] ;  /* 0x00001c0c04187981 */ /* 0x000f62000c1e1900 */
[----:B------:R-:W-:Y:S01]  /*2070*/  UIADD3 UR4, UPT, UPT, UR4, 0x8, URZ ;  /* 0x0000000804047890 */ /* 0x000fe2000fffe0ff */
[----:B--2---:R-:W-:-:S04]  /*2080*/  FADD R11, R10, R11 ;  /* 0x0000000b0a0b7221 */ /* 0x004fc80000000000 */
[----:B---3--:R-:W-:-:S04]  /*2090*/  FADD R11, R11, R12 ;  /* 0x0000000c0b0b7221 */ /* 0x008fc80000000000 */
[----:B----4-:R-:W-:-:S04]  /*20a0*/  FADD R11, R11, R14 ;  /* 0x0000000e0b0b7221 */ /* 0x010fc80000000000 */
[----:B-----5:R-:W-:-:S04]  /*20b0*/  FADD R11, R11, R16 ;  /* 0x000000100b0b7221 */ /* 0x020fc80000000000 */
[----:B------:R-:W-:-:S04]  /*20c0*/  FADD R11, R11, R18 ;  /* 0x000000120b0b7221 */ /* 0x000fc80000000000 */
[----:B------:R-:W-:-:S04]  /*20d0*/  FADD R11, R11, R20 ;  /* 0x000000140b0b7221 */ /* 0x000fc80000000000 */
[----:B------:R-:W-:-:S04]  /*20e0*/  FADD R11, R11, R22 ;  /* 0x000000160b0b7221 */ /* 0x000fc80000000000 */
[----:B------:R-:W-:-:S07]  /*20f0*/  FADD R10, R11, R24 ;  /* 0x000000180b0a7221 */ /* 0x000fce0000000000 */
.L_x_831:
[----:B------:R-:W-:Y:S05]  /*2100*/  BRA.U !UP1, `(.L_x_830) ;  /* 0x00000015098c7547 */ /* 0x000fea000b800000 */
[----:B------:R-:W-:Y:S02]  /*2110*/  UIADD3 UR9, UPT, UPT, UR11, -0x1, URZ ;  /* 0xffffffff0b097890 */ /* 0x000fe4000fffe0ff */
[----:B------:R-:W-:Y:S02]  /*2120*/  UISETP.NE.AND UP1, UPT, UR8, URZ, UPT ;  /* 0x000000ff0800728c */ /* 0x000fe4000bf25270 */
[----:B------:R-:W-:-:S09]  /*2130*/  UISETP.GE.U32.AND UP0, UPT, UR9, 0x3, UPT ;  /* 0x000000030900788c */ /* 0x000fd2000bf06070 */
[----:B------:R-:W-:Y:S05]  /*2140*/  BRA.U !UP0, `(.L_x_832) ;  /* 0x0000000108387547 */ /* 0x000fea000b800000 */
[----:B------:R-:W0:Y:S01]  /*2150*/  LDCU.64 UR10, c[0x0][0x380] ;  /* 0x00007000ff0a77ac */ /* 0x000e220008000a00 */
[----:B------:R-:W-:-:S05]  /*2160*/  IADD3 R5, P0, PT, R0, UR4, RZ ;  /* 0x0000000400057c10 */ /* 0x000fca000ff1e0ff */
[----:B------:R-:W-:Y:S01]  /*2170*/  IMAD.X R12, RZ, RZ, R7, P0 ;  /* 0x000000ffff0c7224 */ /* 0x000fe200000e0607 */
[----:B0-----:R-:W-:-:S04]  /*2180*/  LEA R4, P0, R5, UR10, 0x2 ;  /* 0x0000000a05047c11 */ /* 0x001fc8000f8010ff */
[----:B------:R-:W-:-:S05]  /*2190*/  LEA.HI.X R5, R5, UR11, R12, 0x2, P0 ;  /* 0x0000000b05057c11 */ /* 0x000fca00080f140c */
[----:B------:R-:W2:Y:S04]  /*21a0*/  LDG.E R11, desc[UR12][R4.64] ;  /* 0x0000000c040b7981 */ /* 0x000ea8000c1e1900 */
[----:B------:R-:W3:Y:S04]  /*21b0*/  LDG.E R12, desc[UR12][R4.64+0x4] ;  /* 0x0000040c040c7981 */ /* 0x000ee8000c1e1900 */
[----:B------:R-:W4:Y:S04]  /*21c0*/  LDG.E R14, desc[UR12][R4.64+0x8] ;  /* 0x0000080c040e7981 */ /* 0x000f28000c1e1900 */
[----:B------:R-:W5:Y:S01]  /*21d0*/  LDG.E R16, desc[UR12][R4.64+0xc] ;  /* 0x00000c0c04107981 */ /* 0x000f62000c1e1900 */
[----:B------:R-:W-:Y:S01]  /*21e0*/  UIADD3 UR4, UPT, UPT, UR4, 0x4, URZ ;  /* 0x0000000404047890 */ /* 0x000fe2000fffe0ff */
[----:B--2---:R-:W-:-:S04]  /*21f0*/  FADD R11, R10, R11 ;  /* 0x0000000b0a0b7221 */ /* 0x004fc80000000000 */
[----:B---3--:R-:W-:-:S04]  /*2200*/  FADD R11, R11, R12 ;  /* 0x0000000c0b0b7221 */ /* 0x008fc80000000000 */
[----:B----4-:R-:W-:-:S04]  /*2210*/  FADD R11, R11, R14 ;  /* 0x0000000e0b0b7221 */ /* 0x010fc80000000000 */
[----:B-----5:R-:W-:-:S07]  /*2220*/  FADD R10, R11, R16 ;  /* 0x000000100b0a7221 */ /* 0x020fce0000000000 */
.L_x_832:
[----:B------:R-:W-:Y:S05]  /*2230*/  BRA.U !UP1, `(.L_x_830) ;  /* 0x0000001509407547 */ /* 0x000fea000b800000 */
[----:B------:R-:W0:Y:S01]  /*2240*/  LDCU.64 UR10, c[0x0][0x380] ;  /* 0x00007000ff0a77ac */ /* 0x000e220008000a00 */
[----:B------:R-:W-:-:S04]  /*2250*/  IADD3 R5, P0, PT, R0, UR4, RZ ;  /* 0x0000000400057c10 */ /* 0x000fc8000ff1e0ff */
[----:B------:R-:W-:Y:S02]  /*2260*/  IADD3.X R12, PT, PT, RZ, R7, RZ, P0, !PT ;  /* 0x00000007ff0c7210 */ /* 0x000fe400007fe4ff */
[----:B0-----:R-:W-:-:S04]  /*2270*/  LEA R4, P0, R5, UR10, 0x2 ;  /* 0x0000000a05047c11 */ /* 0x001fc8000f8010ff */
[----:B------:R-:W-:-:S05]  /*2280*/  LEA.HI.X R5, R5, UR11, R12, 0x2, P0 ;  /* 0x0000000b05057c11 */ /* 0x000fca00080f140c */
[----:B------:R-:W2:Y:S01]  /*2290*/  LDG.E R11, desc[UR12][R4.64] ;  /* 0x0000000c040b7981 */ /* 0x000ea2000c1e1900 */
[----:B------:R-:W-:Y:S01]  /*22a0*/  UISETP.NE.AND UP0, UPT, UR8, 0x1, UPT ;  /* 0x000000010800788c */ /* 0x000fe2000bf05270 */
[----:B--2---:R-:W-:-:S08]  /*22b0*/  FADD R10, R10, R11 ;  /* 0x0000000b0a0a7221 */ /* 0x004fd00000000000 */
[----:B------:R-:W-:Y:S05]  /*22c0*/  BRA.U !UP0, `(.L_x_830) ;  /* 0x00000015081c7547 */ /* 0x000fea000b800000 */
[----:B------:R-:W2:Y:S01]  /*22d0*/  LDG.E R11, desc[UR12][R4.64+0x4] ;  /* 0x0000040c040b7981 */ /* 0x000ea2000c1e1900 */
[----:B------:R-:W-:Y:S01]  /*22e0*/  UISETP.NE.AND UP0, UPT, UR8, 0x2, UPT ;  /* 0x000000020800788c */ /* 0x000fe2000bf05270 */
[----:B--2---:R-:W-:-:S08]  /*22f0*/  FADD R10, R10, R11 ;  /* 0x0000000b0a0a7221 */ /* 0x004fd00000000000 */
[----:B------:R-:W-:Y:S05]  /*2300*/  BRA.U !UP0, `(.L_x_830) ;  /* 0x00000015080c7547 */ /* 0x000fea000b800000 */
[----:B------:R-:W2:Y:S02]  /*2310*/  LDG.E R5, desc[UR12][R4.64+0x8] ;  /* 0x0000080c04057981 */ /* 0x000ea4000c1e1900 */
[----:B--2---:R-:W-:Y:S01]  /*2320*/  FADD R10, R10, R5 ;  /* 0x000000050a0a7221 */ /* 0x004fe20000000000 */
[----:B------:R-:W-:Y:S06]  /*2330*/  BRA `(.L_x_830) ;  /* 0x0000001400007947 */ /* 0x000fec0003800000 */
.L_x_827:
[----:B------:R-:W-:-:S13]  /*2340*/  FSETP.GEU.AND P1, PT, R11, RZ, PT ;  /* 0x000000ff0b00720b */ /* 0x000fda0003f2e000 */
[----:B------:R-:W-:Y:S05]  /*2350*/  @P1 BRA `(.L_x_833) ;  /* 0x0000000800901947 */ /* 0x000fea0003800000 */
[----:B------:R-:W0:Y:S01]  /*2360*/  LDCU UR4, c[0x0][0x3a4] ;  /* 0x00007480ff0477ac */ /* 0x000e220008000800 */
[----:B------:R-:W-:Y:S01]  /*2370*/  IMAD.MOV.U32 R10, RZ, RZ, RZ ;  /* 0x000000ffff0a7224 */ /* 0x000fe200078e00ff */
[----:B0-----:R-:W-:-:S03]  /*2380*/  UISETP.NE.AND UP0, UPT, UR4, URZ, UPT ;  /* 0x000000ff0400728c */ /* 0x001fc6000bf05270 */
[----:B------:R-:W-:-:S06]  /*2390*/  UMOV UR4, URZ ;  /* 0x000000ff00047c82 */ /* 0x000fcc0008000000 */
[----:B------:R-:W-:Y:S05]  /*23a0*/  BRA.U !UP0, `(.L_x_834) ;  /* 0x0000000508a07547 */ /* 0x000fea000b800000 */
[----:B------:R-:W-:Y:S01]  /*23b0*/  HFMA2 R10, -RZ, RZ, 0, 0 ;  /* 0x00000000ff0a7431 */ /* 0x000fe200000001ff */
[----:B------:R-:W0:Y:S01]  /*23c0*/  LDCU.64 UR10, c[0x0][0x380] ;  /* 0x00007000ff0a77ac */ /* 0x000e220008000a00 */
[----:B------:R-:W-:-:S05]  /*23d0*/  UMOV UR4, URZ ;  /* 0x000000ff00047c82 */ /* 0x000fca0008000000 */
.L_x_841:
[----:B------:R-:W-:-:S05]  /*23e0*/  IADD3 R5, P1, PT, R0, UR4, RZ ;  /* 0x0000000400057c10 */ /* 0x000fca000ff3e0ff */
[----:B------:R-:W-:Y:S01]  /*23f0*/  IMAD.X R16, RZ, RZ, R7, P1 ;  /* 0x000000ffff107224 */ /* 0x000fe200008e0607 */
[----:B0-----:R-:W-:-:S04]  /*2400*/  LEA R4, P1, R5, UR10, 0x2 ;  /* 0x0000000a05047c11 */ /* 0x001fc8000f8210ff */
[----:B------:R-:W-:-:S05]  /*2410*/  LEA.HI.X R5, R5, UR11, R16, 0x2, P1 ;  /* 0x0000000b05057c11 */ /* 0x000fca00088f1410 */
[----:B------:R0:W5:Y:S01]  /*2420*/  LDG.E R17, desc[UR12][R4.64] ;  /* 0x0000000c04117981 */ /* 0x000162000c1e1900 */
[----:B------:R-:W-:Y:S01]  /*2430*/  I2FP.F32.U32 R21, UR4 ;  /* 0x0000000400157c45 */ /* 0x000fe20008201000 */
[----:B------:R-:W-:Y:S01]  /*2440*/  UISETP.NE.AND UP0, UPT, UR4, URZ, UPT ;  /* 0x000000ff0400728c */ /* 0x000fe2000bf05270 */
[----:B------:R-:W-:-:S03]  /*2450*/  MOV R19, 0x3f800000 ;  /* 0x3f80000000137802 */ /* 0x000fc60000000f00 */
[----:B------:R-:W-:-:S06]  /*2460*/  FMUL R16, R21, 0.5 ;  /* 0x3f00000015107820 */ /* 0x000fcc0000400000 */
[----:B------:R-:W1:Y:S02]  /*2470*/  FRND.TRUNC R16, R16 ;  /* 0x0000001000107307 */ /* 0x000e64000020d000 */
[----:B-1----:R-:W-:Y:S01]  /*2480*/  FADD R18, R16, R16 ;  /* 0x0000001010127221 */ /* 0x002fe20000000000 */
[----:B0-----:R-:W-:Y:S06]  /*2490*/  BRA.U !UP0, `(.L_x_835) ;  /* 0x0000000108987547 */ /* 0x001fec000b800000 */
[----:B------:R-:W-:-:S04]  /*24a0*/  FSETP.NAN.AND P1, PT, |R21|, |R21|, PT ;  /* 0x400000151500720b */ /* 0x000fc80003f28200 */
[----:B------:R-:W-:-:S13]  /*24b0*/  FSETP.NAN.OR P1, PT, |R11|, |R11|, P1 ;  /* 0x4000000b0b00720b */ /* 0x000fda0000f28600 */
[----:B------:R-:W-:Y:S05]  /*24c0*/  @P1 BRA `(.L_x_836) ;  /* 0x0000000000881947 */ /* 0x000fea0003800000 */
[----:B------:R-:W-:Y:S01]  /*24d0*/  FADD R16, R21, -R18 ;  /* 0x8000001215107221 */ /* 0x000fe20000000000 */
[----:B------:R-:W-:Y:S06]  /*24e0*/  @P0 BRA `(.L_x_837) ;  /* 0x0000000000740947 */ /* 0x000fec0003800000 */
[----:B------:R-:W-:Y:S02]  /*24f0*/  FSETP.NEU.AND P1, PT, |R21|, +INF , PT ;  /* 0x7f8000001500780b */ /* 0x000fe40003f2d200 */
[----:B------:R-:W-:-:S13]  /*2500*/  FSETP.EQ.AND P2, PT, R11, -1, PT ;  /* 0xbf8000000b00780b */ /* 0x000fda0003f42000 */
[----:B------:R-:W-:Y:S05]  /*2510*/  @!P1 BRA P2, `(.L_x_835) ;  /* 0x0000000000789947 */ /* 0x000fea0001000000 */
[----:B------:R-:W-:Y:S01]  /*2520*/  FMUL R19, R12, R21 ;  /* 0x000000150c137220 */ /* 0x000fe20000400000 */
[----:B------:R-:W-:-:S03]  /*2530*/  IMAD.MOV.U32 R23, RZ, RZ, 0x391fcb8e ;  /* 0x391fcb8eff177424 */ /* 0x000fc600078e00ff */
[----:B------:R-:W0:Y:S01]  /*2540*/  FRND R18, R19 ;  /* 0x0000001300127307 */ /* 0x000e220000201000 */
[----:B------:R-:W-:Y:S01]  /*2550*/  FFMA R20, R12, R21, -R19 ;  /* 0x000000150c147223 */ /* 0x000fe20000000813 */
[----:B------:R-:W-:-:S03]  /*2560*/  FSETP.GT.AND P2, PT, |R19|, 152, PT ;  /* 0x431800001300780b */ /* 0x000fc60003f44200 */
[----:B------:R-:W-:Y:S01]  /*2570*/  FFMA R21, R15, R21, R20 ;  /* 0x000000150f157223 */ /* 0x000fe20000000014 */
[----:B0-----:R-:W-:Y:S01]  /*2580*/  FADD R20, R19, -R18 ;  /* 0x8000001213147221 */ /* 0x001fe20000000000 */
[----:B------:R-:W-:-:S03]  /*2590*/  FSETP.GT.AND P1, PT, R18, RZ, PT ;  /* 0x000000ff1200720b */ /* 0x000fc60003f24000 */
[----:B------:R-:W-:Y:S01]  /*25a0*/  FADD R20, R20, R21 ;  /* 0x0000001514147221 */ /* 0x000fe20000000000 */
[----:B------:R-:W-:Y:S02]  /*25b0*/  SEL R18, RZ, 0x83000000, P1 ;  /* 0x83000000ff127807 */ /* 0x000fe40000800000 */
[----:B------:R-:W-:Y:S01]  /*25c0*/  FSETP.GEU.AND P1, PT, R19, RZ, PT ;  /* 0x000000ff1300720b */ /* 0x000fe20003f2e000 */
[----:B------:R-:W-:Y:S01]  /*25d0*/  FFMA R21, R20, R23, 0.0013391353422775864601 ;  /* 0x3aaf85ed14157423 */ /* 0x000fe20000000017 */
[----:B------:R-:W-:-:S03]  /*25e0*/  IADD3 R22, PT, PT, R18, 0x7f000000, RZ ;  /* 0x7f00000012167810 */ /* 0x000fc60007ffe0ff */
[C---:B------:R-:W-:Y:S02]  /*25f0*/  FFMA R23, R20.reuse, R21, 0.0096188392490148544312 ;  /* 0x3c1d985614177423 */ /* 0x040fe40000000015 */
[----:B------:R0:W1:Y:S02]  /*2600*/  F2I.NTZ R21, R19 ;  /* 0x0000001300157305 */ /* 0x0000640000203100 */
[----:B------:R-:W-:-:S04]  /*2610*/  FFMA R23, R20, R23, 0.055503588169813156128 ;  /* 0x3d6357bb14177423 */ /* 0x000fc80000000017 */
[----:B------:R-:W-:Y:S01]  /*2620*/  FFMA R23, R20, R23, 0.24022644758224487305 ;  /* 0x3e75fdec14177423 */ /* 0x000fe20000000017 */
[----:B0-----:R-:W-:-:S03]  /*2630*/  FSEL R19, RZ, +INF , !P1 ;  /* 0x7f800000ff137808 */ /* 0x001fc60004800000 */
[----:B------:R-:W-:Y:S01]  /*2640*/  FFMA R23, R20, R23, 0.69314718246459960938 ;  /* 0x3f31721814177423 */ /* 0x000fe20000000017 */
[----:B------:R-:W-:-:S03]  /*2650*/  FSETP.NEU.AND P1, PT, |R16|, 1, PT ;  /* 0x3f8000001000780b */ /* 0x000fc60003f2d200 */
[----:B------:R-:W-:Y:S01]  /*2660*/  FFMA R23, R20, R23, 1 ;  /* 0x3f80000014177423 */ /* 0x000fe20000000017 */
[----:B-1----:R-:W-:-:S03]  /*2670*/  IMAD R21, R21, 0x800000, -R18 ;  /* 0x0080000015157824 */ /* 0x002fc600078e0a12 */
[----:B------:R-:W-:-:S04]  /*2680*/  FMUL R22, R22, R23 ;  /* 0x0000001716167220 */ /* 0x000fc80000400000 */
[----:B------:R-:W-:-:S05]  /*2690*/  @!P2 FMUL R19, R21, R22 ;  /* 0x000000161513a220 */ /* 0x000fca0000400000 */
[----:B------:R-:W-:Y:S01]  /*26a0*/  FSEL R19, R19, -R19, P1 ;  /* 0x8000001313137208 */ /* 0x000fe20000800000 */
[----:B------:R-:W-:Y:S06]  /*26b0*/  BRA `(.L_x_835) ;  /* 0x0000000000107947 */ /* 0x000fec0003800000 */
.L_x_837:
[----:B------:R-:W-:-:S04]  /*26c0*/  FSETP.NEU.AND P1, PT, |R16|, 1, PT ;  /* 0x3f8000001000780b */ /* 0x000fc80003f2d200 */
[----:B------:R-:W-:Y:S01]  /*26d0*/  FSEL R19, R14, R13, P1 ;  /* 0x0000000d0e137208 */ /* 0x000fe20000800000 */
[----:B------:R-:W-:Y:S08]  /*26e0*/  BRA `(.L_x_835) ;  /* 0x0000000000047947 */ /* 0x000ff00003800000 */
.L_x_836:
[----:B------:R-:W-:-:S07]  /*26f0*/  FADD R19, R11, R21 ;  /* 0x000000150b137221 */ /* 0x000fce0000000000 */
.L_x_835:
[----:B------:R0:W5:Y:S01]  /*2700*/  LDG.E R4, desc[UR12][R4.64+0x4] ;  /* 0x0000040c04047981 */ /* 0x000162000c1e1900 */
[----:B------:R-:W-:Y:S01]  /*2710*/  UIADD3 UR9, UPT, UPT, UR4, 0x1, URZ ;  /* 0x0000000104097890 */ /* 0x000fe2000fffe0ff */
[----:B-----5:R-:W-:-:S05]  /*2720*/  FFMA R17, R17, R19, R10 ;  /* 0x0000001311117223 */ /* 0x020fca000000000a */
[----:B------:R-:W-:-:S04]  /*2730*/  I2FP.F32.U32 R21, UR9 ;  /* 0x0000000900157c45 */ /* 0x000fc80008201000 */
[C---:B------:R-:W-:Y:S01]  /*2740*/  FSETP.NAN.AND P1, PT, |R21|.reuse, |R21|, PT ;  /* 0x400000151500720b */ /* 0x040fe20003f28200 */
[----:B------:R-:W-:-:S03]  /*2750*/  FMUL R16, R21, 0.5 ;  /* 0x3f00000015107820 */ /* 0x000fc60000400000 */
[----:B------:R-:W-:-:S03]  /*2760*/  FSETP.NAN.OR P1, PT, |R11|, |R11|, P1 ;  /* 0x4000000b0b00720b */ /* 0x000fc60000f28600 */
[----:B------:R-:W1:Y:S02]  /*2770*/  FRND.TRUNC R16, R16 ;  /* 0x0000001000107307 */ /* 0x000e64000020d000 */
[----:B-1----:R-:W-:-:S08]  /*2780*/  FADD R10, R16, R16 ;  /* 0x00000010100a7221 */ /* 0x002fd00000000000 */
[----:B0-----:R-:W-:Y:S05]  /*2790*/  @P1 BRA `(.L_x_838) ;  /* 0x00000000008c1947 */ /* 0x001fea0003800000 */
[----:B------:R-:W-:Y:S01]  /*27a0*/  FADD R5, R21, -R10 ;  /* 0x8000000a15057221 */ /* 0x000fe20000000000 */
[----:B------:R-:W-:Y:S06]  /*27b0*/  @P0 BRA `(.L_x_839) ;  /* 0x0000000000780947 */ /* 0x000fec0003800000 */
[----:B------:R-:W-:Y:S01]  /*27c0*/  FSETP.NEU.AND P1, PT, |R21|, +INF , PT ;  /* 0x7f8000001500780b */ /* 0x000fe20003f2d200 */
[----:B------:R-:W-:Y:S01]  /*27d0*/  HFMA2 R10, -RZ, RZ, 1.875, 0 ;  /* 0x3f800000ff0a7431 */ /* 0x000fe200000001ff */
        /* <DEDUP_REMOVED lines=16> */
[----:B------:R-:W0:Y:S02]  /*28e0*/  F2I.NTZ R21, R19 ;  /* 0x0000001300157305 */ /* 0x000e240000203100 */
[----:B------:R-:W-:-:S04]  /*28f0*/  FFMA R23, R16, R23, 0.055503588169813156128 ;  /* 0x3d6357bb10177423 */ /* 0x000fc80000000017 */
[----:B------:R-:W-:-:S04]  /*2900*/  FFMA R23, R16, R23, 0.24022644758224487305 ;  /* 0x3e75fdec10177423 */ /* 0x000fc80000000017 */
[----:B------:R-:W-:-:S04]  /*2910*/  FFMA R23, R16, R23, 0.69314718246459960938 ;  /* 0x3f31721810177423 */ /* 0x000fc80000000017 */
[----:B------:R-:W-:Y:S01]  /*2920*/  FFMA R23, R16, R23, 1 ;  /* 0x3f80000010177423 */ /* 0x000fe20000000017 */
[----:B0-----:R-:W-:Y:S01]  /*2930*/  IMAD R21, R21, 0x800000, -R10 ;  /* 0x0080000015157824 */ /* 0x001fe200078e0a0a */
[----:B------:R-:W-:Y:S02]  /*2940*/  FSEL R10, RZ, +INF , !P1 ;  /* 0x7f800000ff0a7808 */ /* 0x000fe40004800000 */
[----:B------:R-:W-:Y:S01]  /*2950*/  FMUL R18, R18, R23 ;  /* 0x0000001712127220 */ /* 0x000fe20000400000 */
[----:B------:R-:W-:-:S03]  /*2960*/  FSETP.NEU.AND P1, PT, |R5|, 1, PT ;  /* 0x3f8000000500780b */ /* 0x000fc60003f2d200 */
[----:B------:R-:W-:-:S05]  /*2970*/  @!P2 FMUL R10, R21, R18 ;  /* 0x00000012150aa220 */ /* 0x000fca0000400000 */
[----:B------:R-:W-:Y:S01]  /*2980*/  FSEL R10, R10, -R10, P1 ;  /* 0x8000000a0a0a7208 */ /* 0x000fe20000800000 */
[----:B------:R-:W-:Y:S06]  /*2990*/  BRA `(.L_x_840) ;  /* 0x0000000000107947 */ /* 0x000fec0003800000 */
.L_x_839:
[----:B------:R-:W-:-:S04]  /*29a0*/  FSETP.NEU.AND P1, PT, |R5|, 1, PT ;  /* 0x3f8000000500780b */ /* 0x000fc80003f2d200 */
[----:B------:R-:W-:Y:S01]  /*29b0*/  FSEL R10, R14, R13, P1 ;  /* 0x0000000d0e0a7208 */ /* 0x000fe20000800000 */
[----:B------:R-:W-:Y:S08]  /*29c0*/  BRA `(.L_x_840) ;  /* 0x0000000000047947 */ /* 0x000ff00003800000 */
.L_x_838:
[----:B------:R-:W-:-:S07]  /*29d0*/  FADD R10, R11, R21 ;  /* 0x000000150b0a7221 */ /* 0x000fce0000000000 */
.L_x_840:
[----:B------:R-:W-:Y:S01]  /*29e0*/  UIADD3 UR4, UPT, UPT, UR4, 0x2, URZ ;  /* 0x0000000204047890 */ /* 0x000fe2000fffe0ff */
[----:B------:R-:W-:-:S03]  /*29f0*/  FFMA R10, R4, R10, R17 ;  /* 0x0000000a040a7223 */ /* 0x000fc60000000011 */
[----:B------:R-:W-:-:S09]  /*2a00*/  UISETP.NE.AND UP0, UPT, UR4, UR5, UPT ;  /* 0x000000050400728c */ /* 0x000fd2000bf05270 */
[----:B------:R-:W-:Y:S05]  /*2a10*/  BRA.U UP0, `(.L_x_841) ;  /* 0xfffffff900707547 */ /* 0x000fea000b83ffff */
[----:B------:R-:W-:-:S05]  /*2a20*/  UMOV UR4, UR5 ;  /* 0x0000000500047c82 */ /* 0x000fca0008000000 */
.L_x_834:
[----:B------:R-:W-:-:S09]  /*2a30*/  UISETP.NE.AND UP0, UPT, UR6, URZ, UPT ;  /* 0x000000ff0600728c */ /* 0x000fd2000bf05270 */
[----:B------:R-:W-:Y:S05]  /*2a40*/  BRA.U UP0, `(.L_x_830) ;  /* 0x0000000d003c7547 */ /* 0x000fea000b800000 */
[----:B------:R-:W0:Y:S01]  /*2a50*/  LDCU.64 UR10, c[0x0][0x380] ;  /* 0x00007000ff0a77ac */ /* 0x000e220008000a00 */
[----:B------:R-:W-:-:S04]  /*2a60*/  IADD3 R4, P1, PT, R0, UR4, RZ ;  /* 0x0000000400047c10 */ /* 0x000fc8000ff3e0ff */
[----:B------:R-:W-:Y:S02]  /*2a70*/  IADD3.X R5, PT, PT, RZ, R7, RZ, P1, !PT ;  /* 0x00000007ff057210 */ /* 0x000fe40000ffe4ff */
[----:B0-----:R-:W-:-:S04]  /*2a80*/  LEA R18, P1, R4, UR10, 0x2 ;  /* 0x0000000a04127c11 */ /* 0x001fc8000f8210ff */
[----:B------:R-:W-:Y:S02]  /*2a90*/  LEA.HI.X R19, R4, UR11, R5, 0x2, P1 ;  /* 0x0000000b04137c11 */ /* 0x000fe400088f1405 */
[----:B------:R-:W-:Y:S01]  /*2aa0*/  I2FP.F32.U32 R4, UR4 ;  /* 0x0000000400047c45 */ /* 0x000fe20008201000 */
[----:B------:R-:W-:Y:S02]  /*2ab0*/  IMAD.MOV.U32 R21, RZ, RZ, 0x391fcb8e ;  /* 0x391fcb8eff157424 */ /* 0x000fe400078e00ff */
[----:B------:R0:W5:Y:S01]  /*2ac0*/  LDG.E R5, desc[UR12][R18.64] ;  /* 0x0000000c12057981 */ /* 0x000162000c1e1900 */
[----:B------:R-:W-:Y:S01]  /*2ad0*/  UISETP.NE.AND UP0, UPT, UR4, URZ, UPT ;  /* 0x000000ff0400728c */ /* 0x000fe2000bf05270 */
[----:B------:R-:W-:-:S04]  /*2ae0*/  FMUL R17, R12, R4 ;  /* 0x000000040c117220 */ /* 0x000fc80000400000 */
[----:B------:R-:W1:Y:S01]  /*2af0*/  FRND R16, R17 ;  /* 0x0000001100107307 */ /* 0x000e620000201000 */
[----:B------:R-:W-:Y:S01]  /*2b00*/  FFMA R12, R12, R4, -R17 ;  /* 0x000000040c0c7223 */ /* 0x000fe20000000811 */
[----:B------:R-:W-:-:S03]  /*2b10*/  FSETP.GEU.AND P2, PT, R17, RZ, PT ;  /* 0x000000ff1100720b */ /* 0x000fc60003f4e000 */
[----:B------:R-:W-:-:S03]  /*2b20*/  FFMA R12, R15, R4, R12 ;  /* 0x000000040f0c7223 */ /* 0x000fc6000000000c */
[----:B0-----:R-:W0:Y:S01]  /*2b30*/  F2I.NTZ R18, R17 ;  /* 0x0000001100127305 */ /* 0x001e220000203100 */
[----:B-1----:R-:W-:Y:S01]  /*2b40*/  FADD R15, R17, -R16 ;  /* 0x80000010110f7221 */ /* 0x002fe20000000000 */
[----:B------:R-:W-:-:S03]  /*2b50*/  FSETP.GT.AND P1, PT, R16, RZ, PT ;  /* 0x000000ff1000720b */ /* 0x000fc60003f24000 */
[----:B------:R-:W-:-:S04]  /*2b60*/  FADD R12, R12, R15 ;  /* 0x0000000f0c0c7221 */ /* 0x000fc80000000000 */
[C---:B------:R-:W-:Y:S01]  /*2b70*/  FFMA R15, R12.reuse, R21, 0.0013391353422775864601 ;  /* 0x3aaf85ed0c0f7423 */ /* 0x040fe20000000015 */
[----:B------:R-:W-:Y:S02]  /*2b80*/  SEL R21, RZ, 0x83000000, P1 ;  /* 0x83000000ff157807 */ /* 0x000fe40000800000 */
[----:B------:R-:W-:Y:S01]  /*2b90*/  FSETP.GT.AND P1, PT, |R17|, 152, PT ;  /* 0x431800001100780b */ /* 0x000fe20003f24200 */
[----:B------:R-:W-:-:S04]  /*2ba0*/  FFMA R15, R12, R15, 0.0096188392490148544312 ;  /* 0x3c1d98560c0f7423 */ /* 0x000fc8000000000f */
[----:B------:R-:W-:-:S04]  /*2bb0*/  FFMA R15, R12, R15, 0.055503588169813156128 ;  /* 0x3d6357bb0c0f7423 */ /* 0x000fc8000000000f */
[----:B------:R-:W-:Y:S01]  /*2bc0*/  FFMA R19, R12, R15, 0.24022644758224487305 ;  /* 0x3e75fdec0c137423 */ /* 0x000fe2000000000f */
[----:B------:R-:W-:-:S03]  /*2bd0*/  FMUL R15, R4, 0.5 ;  /* 0x3f000000040f7820 */ /* 0x000fc60000400000 */
[----:B------:R-:W-:-:S03]  /*2be0*/  FFMA R19, R12, R19, 0.69314718246459960938 ;  /* 0x3f3172180c137423 */ /* 0x000fc60000000013 */
[----:B------:R-:W1:Y:S01]  /*2bf0*/  FRND.TRUNC R15, R15 ;  /* 0x0000000f000f7307 */ /* 0x000e62000020d000 */
[----:B------:R-:W-:Y:S01]  /*2c00*/  FFMA R19, R12, R19, 1 ;  /* 0x3f8000000c137423 */ /* 0x000fe20000000013 */
[----:B------:R-:W-:Y:S01]  /*2c10*/  IADD3 R12, PT, PT, R21, 0x7f000000, RZ ;  /* 0x7f000000150c7810 */ /* 0x000fe20007ffe0ff */
[----:B0-----:R-:W-:-:S04]  /*2c20*/  IMAD R21, R18, 0x800000, -R21 ;  /* 0x0080000012157824 */ /* 0x001fc800078e0a15 */
[----:B------:R-:W-:-:S04]  /*2c30*/  FMUL R12, R19, R12 ;  /* 0x0000000c130c7220 */ /* 0x000fc80000400000 */
[----:B------:R-:W-:Y:S01]  /*2c40*/  FMUL R21, R12, R21 ;  /* 0x000000150c157220 */ /* 0x000fe20000400000 */
[----:B------:R-:W-:Y:S01]  /*2c50*/  HFMA2 R12, -RZ, RZ, 1.875, 0 ;  /* 0x3f800000ff0c7431 */ /* 0x000fe200000001ff */
[----:B------:R-:W-:Y:S01]  /*2c60*/  @P1 FSEL R21, RZ, +INF , !P2 ;  /* 0x7f800000ff151808 */ /* 0x000fe20005000000 */
[----:B-1----:R-:W-:Y:S01]  /*2c70*/  FADD R17, R15, R15 ;  /* 0x0000000f0f117221 */ /* 0x002fe20000000000 */
[----:B------:R-:W-:Y:S06]  /*2c80*/  BRA.U !UP0, `(.L_x_842) ;  /* 0x00000001083c7547 */ /* 0x000fec000b800000 */
        /* <DEDUP_REMOVED lines=8> */
[----:B------:R-:W-:-:S04]  /*2d10*/  FSETP.NEU.AND P0, PT, |R17|, 1, PT ;  /* 0x3f8000001100780b */ /* 0x000fc80003f0d200 */
[----:B------:R-:W-:Y:S01]  /*2d20*/  FSEL R12, R21, -R21, P0 ;  /* 0x80000015150c7208 */ /* 0x000fe20000000000 */
[----:B------:R-:W-:Y:S08]  /*2d30*/  BRA `(.L_x_842) ;  /* 0x0000000000107947 */ /* 0x000ff00003800000 */
.L_x_844:
[----:B------:R-:W-:-:S04]  /*2d40*/  FSETP.NEU.AND P0, PT, |R17|, 1, PT ;  /* 0x3f8000001100780b */ /* 0x000fc80003f0d200 */
[----:B------:R-:W-:Y:S01]  /*2d50*/  FSEL R12, R14, R13, P0 ;  /* 0x0000000d0e0c7208 */ /* 0x000fe20000000000 */
[----:B------:R-:W-:Y:S08]  /*2d60*/  BRA `(.L_x_842) ;  /* 0x0000000000047947 */ /* 0x000ff00003800000 */
.L_x_843:
[----:B------:R-:W-:-:S07]  /*2d70*/  FADD R12, R11, R4 ;  /* 0x000000040b0c7221 */ /* 0x000fce0000000000 */
.L_x_842:
[----:B-----5:R-:W-:Y:S01]  /*2d80*/  FFMA R10, R5, R12, R10 ;  /* 0x0000000c050a7223 */ /* 0x020fe2000000000a */
[----:B------:R-:W-:Y:S06]  /*2d90*/  BRA `(.L_x_830) ;  /* 0x0000000800687947 */ /* 0x000fec0003800000 */
.L_x_833:
[----:B------:R-:W0:Y:S01]  /*2da0*/  LDCU UR4, c[0x0][0x3a4] ;  /* 0x00007480ff0477ac */ /* 0x000e220008000800 */
[----:B------:R-:W-:Y:S01]  /*2db0*/  IMAD.MOV.U32 R10, RZ, RZ, RZ ;  /* 0x000000ffff0a7224 */ /* 0x000fe200078e00ff */
[----:B0-----:R-:W-:-:S03]  /*2dc0*/  UISETP.NE.AND UP0, UPT, UR4, URZ, UPT ;  /* 0x000000ff0400728c */ /* 0x001fc6000bf05270 */
[----:B------:R-:W-:-:S06]  /*2dd0*/  UMOV UR4, URZ ;  /* 0x000000ff00047c82 */ /* 0x000fcc0008000000 */
[----:B------:R-:W-:Y:S05]  /*2de0*/  BRA.U !UP0, `(.L_x_845) ;  /* 0x0000000508847547 */ /* 0x000fea000b800000 */
[----:B------:R-:W-:Y:S02]  /*2df0*/  HFMA2 R10, -RZ, RZ, 0, 0 ;  /* 0x00000000ff0a7431 */ /* 0x000fe400000001ff */
[----:B------:R-:W-:Y:S01]  /*2e00*/  IMAD.MOV.U32 R4, RZ, RZ, R6 ;  /* 0x000000ffff047224 */ /* 0x000fe200078e0006 */
[----:B------:R-:W-:Y:S01]  /*2e10*/  MOV R5, R9 ;  /* 0x0000000900057202 */ /* 0x000fe20000000f00 */
[----:B------:R-:W-:-:S06]  /*2e20*/  UMOV UR4, URZ ;  /* 0x000000ff00047c82 */ /* 0x000fcc0008000000 */
.L_x_851:
[----:B------:R0:W5:Y:S01]  /*2e30*/  LDG.E R17, desc[UR12][R4.64+-0x4] ;  /* 0xfffffc0c04117981 */ /* 0x000162000c1e1900 */
[----:B------:R-:W-:Y:S01]  /*2e40*/  UISETP.NE.AND UP0, UPT, UR4, URZ, UPT ;  /* 0x000000ff0400728c */ /* 0x000fe2000bf05270 */
[----:B------:R-:W-:-:S08]  /*2e50*/  IMAD.MOV.U32 R19, RZ, RZ, 0x3f800000 ;  /* 0x3f800000ff137424 */ /* 0x000fd000078e00ff */
[----:B0-----:R-:W-:Y:S05]  /*2e60*/  BRA.U !UP0, `(.L_x_846) ;  /* 0x00000001089c7547 */ /* 0x001fea000b800000 */
[----:B------:R-:W-:-:S04]  /*2e70*/  I2FP.F32.U32 R16, UR4 ;  /* 0x0000000400107c45 */ /* 0x000fc80008201000 */
[----:B------:R-:W-:-:S04]  /*2e80*/  FSETP.NAN.AND P1, PT, |R16|, |R16|, PT ;  /* 0x400000101000720b */ /* 0x000fc80003f28200 */
[----:B------:R-:W-:-:S13]  /*2e90*/  FSETP.NUM.AND P1, PT, |R11|, |R11|, !P1 ;  /* 0x4000000b0b00720b */ /* 0x000fda0004f27200 */
[----:B------:R-:W-:Y:S01]  /*2ea0*/  @!P1 FADD R19, R11, R16 ;  /* 0x000000100b139221 */ /* 0x000fe20000000000 */
[----:B------:R-:W-:Y:S06]  /*2eb0*/  @!P1 BRA `(.L_x_846) ;  /* 0x0000000000889947 */ /* 0x000fec0003800000 */
[----:B------:R-:W-:Y:S05]  /*2ec0*/  @!P0 BRA `(.L_x_847) ;  /* 0x00000000001c8947 */ /* 0x000fea0003800000 */
[----:B------:R-:W-:-:S06]  /*2ed0*/  FMUL R18, R16, 0.5 ;  /* 0x3f00000010127820 */ /* 0x000fcc0000400000 */
[----:B------:R-:W0:Y:S02]  /*2ee0*/  FRND.TRUNC R18, R18 ;  /* 0x0000001200127307 */ /* 0x000e24000020d000 */
[----:B0-----:R-:W-:-:S04]  /*2ef0*/  FADD R19, R18, R18 ;  /* 0x0000001212137221 */ /* 0x001fc80000000000 */
[----:B------:R-:W-:-:S05]  /*2f00*/  FADD R19, R16, -R19 ;  /* 0x8000001310137221 */ /* 0x000fca0000000000 */
[----:B------:R-:W-:-:S04]  /*2f10*/  FSETP.NEU.AND P1, PT, |R19|, 1, PT ;  /* 0x3f8000001300780b */ /* 0x000fc80003f2d200 */
[----:B------:R-:W-:Y:S01]  /*2f20*/  FSEL R19, R14, R13, P1 ;  /* 0x0000000d0e137208 */ /* 0x000fe20000800000 */
[----:B------:R-:W-:Y:S08]  /*2f30*/  BRA `(.L_x_846) ;  /* 0x0000000000687947 */ /* 0x000ff00003800000 */
.L_x_847:
[----:B------:R-:W-:Y:S01]  /*2f40*/  FMUL R19, R12, R16 ;  /* 0x000000100c137220 */ /* 0x000fe20000400000 */
[----:B------:R-:W-:-:S03]  /*2f50*/  HFMA2 R23, -RZ, RZ, 0.64013671875, -15.109375 ;  /* 0x391fcb8eff177431 */ /* 0x000fc600000001ff */
[----:B------:R-:W0:Y:S01]  /*2f60*/  FRND R18, R19 ;  /* 0x0000001300127307 */ /* 0x000e220000201000 */
[-C--:B------:R-:W-:Y:S01]  /*2f70*/  FFMA R20, R12, R16.reuse, -R19 ;  /* 0x000000100c147223 */ /* 0x080fe20000000813 */
[C---:B------:R-:W-:Y:S02]  /*2f80*/  FSETP.GT.AND P2, PT, |R19|.reuse, 152, PT ;  /* 0x431800001300780b */ /* 0x040fe40003f44200 */
[----:B------:R-:W-:Y:S01]  /*2f90*/  FSETP.GEU.AND P3, PT, R19, RZ, PT ;  /* 0x000000ff1300720b */ /* 0x000fe20003f6e000 */
[----:B------:R-:W-:Y:S01]  /*2fa0*/  FFMA R21, R15, R16, R20 ;  /* 0x000000100f157223 */ /* 0x000fe20000000014 */
[----:B0-----:R-:W-:Y:S01]  /*2fb0*/  FADD R20, R19, -R18 ;  /* 0x8000001213147221 */ /* 0x001fe20000000000 */
[----:B------:R-:W-:-:S03]  /*2fc0*/  FSETP.GT.AND P1, PT, R18, RZ, PT ;  /* 0x000000ff1200720b */ /* 0x000fc60003f24000 */
[----:B------:R-:W-:Y:S01]  /*2fd0*/  FADD R20, R20, R21 ;  /* 0x0000001514147221 */ /* 0x000fe20000000000 */
[----:B------:R-:W-:Y:S02]  /*2fe0*/  SEL R18, RZ, 0x83000000, P1 ;  /* 0x83000000ff127807 */ /* 0x000fe40000800000 */
[----:B------:R-:W-:Y:S01]  /*2ff0*/  FSETP.NEU.AND P1, PT, R11, -1, PT ;  /* 0xbf8000000b00780b */ /* 0x000fe20003f2d000 */
[----:B------:R-:W-:-:S04]  /*3000*/  FFMA R21, R20, R23, 0.0013391353422775864601 ;  /* 0x3aaf85ed14157423 */ /* 0x000fc80000000017 */
[----:B------:R-:W-:-:S04]  /*3010*/  FFMA R21, R20, R21, 0.0096188392490148544312 ;  /* 0x3c1d985614157423 */ /* 0x000fc80000000015 */
[C---:B------:R-:W-:Y:S02]  /*3020*/  FFMA R23, R20.reuse, R21, 0.055503588169813156128 ;  /* 0x3d6357bb14177423 */ /* 0x040fe40000000015 */
[----:B------:R0:W1:Y:S02]  /*3030*/  F2I.NTZ R21, R19 ;  /* 0x0000001300157305 */ /* 0x0000640000203100 */
[----:B------:R-:W-:-:S04]  /*3040*/  FFMA R23, R20, R23, 0.24022644758224487305 ;  /* 0x3e75fdec14177423 */ /* 0x000fc80000000017 */
[----:B------:R-:W-:Y:S01]  /*3050*/  FFMA R23, R20, R23, 0.69314718246459960938 ;  /* 0x3f31721814177423 */ /* 0x000fe20000000017 */
[----:B0-----:R-:W-:-:S03]  /*3060*/  FSEL R19, RZ, +INF , !P3 ;  /* 0x7f800000ff137808 */ /* 0x001fc60005800000 */
[----:B------:R-:W-:Y:S01]  /*3070*/  FFMA R23, R20, R23, 1 ;  /* 0x3f80000014177423 */ /* 0x000fe20000000017 */
[----:B------:R-:W-:Y:S01]  /*3080*/  VIADD R20, R18, 0x7f000000 ;  /* 0x7f00000012147836 */ /* 0x000fe20000000000 */
[----:B-1----:R-:W-:-:S03]  /*3090*/  LEA R21, R21, -R18, 0x17 ;  /* 0x8000001215157211 */ /* 0x002fc600078eb8ff */
[----:B------:R-:W-:-:S04]  /*30a0*/  FMUL R20, R20, R23 ;  /* 0x0000001714147220 */ /* 0x000fc80000400000 */
[----:B------:R-:W-:Y:S01]  /*30b0*/  @!P2 FMUL R19, R21, R20 ;  /* 0x000000141513a220 */ /* 0x000fe20000400000 */
[----:B------:R-:W-:-:S04]  /*30c0*/  FSETP.NEU.AND P2, PT, |R16|, +INF , PT ;  /* 0x7f8000001000780b */ /* 0x000fc80003f4d200 */
[----:B------:R-:W-:-:S09]  /*30d0*/  @!P1 FSEL R19, R19, 1, P2 ;  /* 0x3f80000013139808 */ /* 0x000fd20001000000 */
.L_x_846:
[----:B------:R0:W5:Y:S01]  /*30e0*/  LDG.E R16, desc[UR12][R4.64] ;  /* 0x0000000c04107981 */ /* 0x000162000c1e1900 */
[----:B------:R-:W-:Y:S01]  /*30f0*/  UIADD3 UR9, UPT, UPT, UR4, 0x1, URZ ;  /* 0x0000000104097890 */ /* 0x000fe2000fffe0ff */
[----:B-----5:R-:W-:-:S05]  /*3100*/  FFMA R17, R17, R19, R10 ;  /* 0x0000001311117223 */ /* 0x020fca000000000a */
[----:B------:R-:W-:-:S04]  /*3110*/  I2FP.F32.U32 R18, UR9 ;  /* 0x0000000900127c45 */ /* 0x000fc80008201000 */
[----:B------:R-:W-:-:S04]  /*3120*/  FSETP.NAN.AND P1, PT, |R18|, |R18|, PT ;  /* 0x400000121200720b */ /* 0x000fc80003f28200 */
[----:B------:R-:W-:-:S13]  /*3130*/  FSETP.NAN.OR P1, PT, |R11|, |R11|, P1 ;  /* 0x4000000b0b00720b */ /* 0x000fda0000f28600 */
[----:B0-----:R-:W-:Y:S05]  /*3140*/  @P1 BRA `(.L_x_848) ;  /* 0x00000000008c1947 */ /* 0x001fea0003800000 */
[----:B------:R-:W-:Y:S05]  /*3150*/  @P0 BRA `(.L_x_849) ;  /* 0x00000000006c0947 */ /* 0x000fea0003800000 */
[CC--:B------:R-:W-:Y:S01]  /*3160*/  FMUL R19, R12.reuse, R18.reuse ;  /* 0x000000120c137220 */ /* 0x0c0fe20000400000 */
[----:B------:R-:W-:Y:S01]  /*3170*/  IMAD.MOV.U32 R23, RZ, RZ, 0x391fcb8e ;  /* 0x391fcb8eff177424 */ /* 0x000fe200078e00ff */
[----:B------:R-:W-:Y:S02]  /*3180*/  FSETP.NEU.AND P3, PT, R11, -1, PT ;  /* 0xbf8000000b00780b */ /* 0x000fe40003f6d000 */
        /* <DEDUP_REMOVED lines=9> */
[----:B------:R-:W-:-:S04]  /*3220*/  FFMA R21, R20, R23, 0.0013391353422775864601 ;  /* 0x3aaf85ed14157423 */ /* 0x000fc80000000017 */
[----:B------:R-:W-:-:S04]  /*3230*/  FFMA R21, R20, R21, 0.0096188392490148544312 ;  /* 0x3c1d985614157423 */ /* 0x000fc80000000015 */
[C---:B------:R-:W-:Y:S02]  /*3240*/  FFMA R23, R20.reuse, R21, 0.055503588169813156128 ;  /* 0x3d6357bb14177423 */ /* 0x040fe40000000015 */
[----:B------:R-:W0:Y:S02]  /*3250*/  F2I.NTZ R21, R19 ;  /* 0x0000001300157305 */ /* 0x000e240000203100 */
[----:B------:R-:W-:-:S04]  /*3260*/  FFMA R23, R20, R23, 0.24022644758224487305 ;  /* 0x3e75fdec14177423 */ /* 0x000fc80000000017 */
[----:B------:R-:W-:-:S04]  /*3270*/  FFMA R23, R20, R23, 0.69314718246459960938 ;  /* 0x3f31721814177423 */ /* 0x000fc80000000017 */
[----:B------:R-:W-:Y:S01]  /*3280*/  FFMA R23, R20, R23, 1 ;  /* 0x3f80000014177423 */ /* 0x000fe20000000017 */
[----:B------:R-:W-:Y:S01]  /*3290*/  IADD3 R20, PT, PT, R10, 0x7f000000, RZ ;  /* 0x7f0000000a147810 */ /* 0x000fe20007ffe0ff */
[----:B0-----:R-:W-:-:S04]  /*32a0*/  IMAD R21, R21, 0x800000, -R10 ;  /* 0x0080000015157824 */ /* 0x001fc800078e0a0a */
[----:B------:R-:W-:Y:S01]  /*32b0*/  FMUL R20, R20, R23 ;  /* 0x0000001714147220 */ /* 0x000fe20000400000 */
[----:B------:R-:W-:Y:S02]  /*32c0*/  FSEL R10, RZ, +INF , !P1 ;  /* 0x7f800000ff0a7808 */ /* 0x000fe40004800000 */
[----:B------:R-:W-:Y:S01]  /*32d0*/  FSETP.NEU.AND P1, PT, |R18|, +INF , PT ;  /* 0x7f8000001200780b */ /* 0x000fe20003f2d200 */
[----:B------:R-:W-:-:S05]  /*32e0*/  @!P2 FMUL R10, R21, R20 ;  /* 0x00000014150aa220 */ /* 0x000fca0000400000 */
[----:B------:R-:W-:Y:S01]  /*32f0*/  @!P3 FSEL R10, R10, 1, P1 ;  /* 0x3f8000000a0ab808 */ /* 0x000fe20000800000 */
[----:B------:R-:W-:Y:S06]  /*3300*/  BRA `(.L_x_850) ;  /* 0x0000000000207947 */ /* 0x000fec0003800000 */
.L_x_849:
[----:B------:R-:W-:-:S06]  /*3310*/  FMUL R19, R18, 0.5 ;  /* 0x3f00000012137820 */ /* 0x000fcc0000400000 */
[----:B------:R-:W0:Y:S02]  /*3320*/  FRND.TRUNC R19, R19 ;  /* 0x0000001300137307 */ /* 0x000e24000020d000 */
[----:B0-----:R-:W-:-:S04]  /*3330*/  FADD R21, R19, R19 ;  /* 0x0000001313157221 */ /* 0x001fc80000000000 */
[----:B------:R-:W-:-:S05]  /*3340*/  FADD R21, R18, -R21 ;  /* 0x8000001512157221 */ /* 0x000fca0000000000 */
[----:B------:R-:W-:-:S04]  /*3350*/  FSETP.NEU.AND P1, PT, |R21|, 1, PT ;  /* 0x3f8000001500780b */ /* 0x000fc80003f2d200 */
[----:B------:R-:W-:Y:S01]  /*3360*/  FSEL R10, R14, R13, P1 ;  /* 0x0000000d0e0a7208 */ /* 0x000fe20000800000 */
[----:B------:R-:W-:Y:S08]  /*3370*/  BRA `(.L_x_850) ;  /* 0x0000000000047947 */ /* 0x000ff00003800000 */
.L_x_848:
[----:B------:R-:W-:-:S07]  /*3380*/  FADD R10, R11, R18 ;  /* 0x000000120b0a7221 */ /* 0x000fce0000000000 */
.L_x_850:
[----:B------:R-:W-:Y:S01]  /*3390*/  UIADD3 UR4, UPT, UPT, UR4, 0x2, URZ ;  /* 0x0000000204047890 */ /* 0x000fe2000fffe0ff */
[----:B------:R-:W-:Y:S01]  /*33a0*/  IADD3 R4, P1, PT, R4, 0x8, RZ ;  /* 0x0000000804047810 */ /* 0x000fe20007f3e0ff */
[----:B------:R-:W-:Y:S02]  /*33b0*/  FFMA R10, R16, R10, R17 ;  /* 0x0000000a100a7223 */ /* 0x000fe40000000011 */
[----:B------:R-:W-:Y:S01]  /*33c0*/  UISETP.NE.AND UP0, UPT, UR4, UR5, UPT ;  /* 0x000000050400728c */ /* 0x000fe2000bf05270 */
[----:B------:R-:W-:-:S08]  /*33d0*/  IADD3.X R5, PT, PT, RZ, R5, RZ, P1, !PT ;  /* 0x00000005ff057210 */ /* 0x000fd00000ffe4ff */
[----:B------:R-:W-:Y:S05]  /*33e0*/  BRA.U UP0, `(.L_x_851) ;  /* 0xfffffff900907547 */ /* 0x000fea000b83ffff */
[----:B------:R-:W-:-:S05]  /*33f0*/  UMOV UR4, UR5 ;  /* 0x0000000500047c82 */ /* 0x000fca0008000000 */
.L_x_845:
[----:B------:R-:W-:-:S09]  /*3400*/  UISETP.NE.AND UP0, UPT, UR6, URZ, UPT ;  /* 0x000000ff0600728c */ /* 0x000fd2000bf05270 */
[----:B------:R-:W-:Y:S05]  /*3410*/  BRA.U UP0, `(.L_x_830) ;  /* 0x0000000100c87547 */ /* 0x000fea000b800000 */
[----:B------:R-:W0:Y:S01]  /*3420*/  LDCU.64 UR10, c[0x0][0x380] ;  /* 0x00007000ff0a77ac */ /* 0x000e220008000a00 */
[----:B------:R-:W-:-:S05]  /*3430*/  IADD3 R5, P1, PT, R0, UR4, RZ ;  /* 0x0000000400057c10 */ /* 0x000fca000ff3e0ff */
[----:B------:R-:W-:Y:S01]  /*3440*/  IMAD.X R16, RZ, RZ, R7, P1 ;  /* 0x000000ffff107224 */ /* 0x000fe200008e0607 */
[----:B0-----:R-:W-:-:S04]  /*3450*/  LEA R4, P1, R5, UR10, 0x2 ;  /* 0x0000000a05047c11 */ /* 0x001fc8000f8210ff */
[----:B------:R-:W-:-:S06]  /*3460*/  LEA.HI.X R5, R5, UR11, R16, 0x2, P1 ;  /* 0x0000000b05057c11 */ /* 0x000fcc00088f1410 */
[----:B------:R0:W5:Y:S01]  /*3470*/  LDG.E R5, desc[UR12][R4.64] ;  /* 0x0000000c04057981 */ /* 0x000162000c1e1900 */
[----:B------:R-:W-:Y:S01]  /*3480*/  UISETP.NE.AND UP0, UPT, UR4, URZ, UPT ;  /* 0x000000ff0400728c */ /* 0x000fe2000bf05270 */
[----:B------:R-:W-:-:S08]  /*3490*/  HFMA2 R16, -RZ, RZ, 1.875, 0 ;  /* 0x3f800000ff107431 */ /* 0x000fd000000001ff */
[----:B0-----:R-:W-:Y:S05]  /*34a0*/  BRA.U !UP0, `(.L_x_852) ;  /* 0x0000000108a07547 */ /* 0x001fea000b800000 */
[----:B------:R-:W-:-:S04]  /*34b0*/  I2FP.F32.U32 R4, UR4 ;  /* 0x0000000400047c45 */ /* 0x000fc80008201000 */
[----:B------:R-:W-:-:S04]  /*34c0*/  FSETP.NAN.AND P1, PT, |R4|, |R4|, PT ;  /* 0x400000040400720b */ /* 0x000fc80003f28200 */
[----:B------:R-:W-:-:S13]  /*34d0*/  FSETP.NAN.OR P1, PT, |R11|, |R11|, P1 ;  /* 0x4000000b0b00720b */ /* 0x000fda0000f28600 */
[----:B------:R-:W-:Y:S05]  /*34e0*/  @P1 BRA `(.L_x_853) ;  /* 0x00000000008c1947 */ /* 0x000fea0003800000 */
        /* <DEDUP_REMOVED lines=14> */
[----:B------:R-:W-:Y:S02]  /*35d0*/  IADD3 R11, PT, PT, R14, 0x7f000000, RZ ;  /* 0x7f0000000e0b7810 */ /* 0x000fe40007ffe0ff */
[----:B------:R-:W-:Y:S01]  /*35e0*/  FSEL R16, RZ, +INF , !P0 ;  /* 0x7f800000ff107808 */ /* 0x000fe20004000000 */
[----:B------:R-:W-:Y:S01]  /*35f0*/  FFMA R17, R12, R15, 0.0096188392490148544312 ;  /* 0x3c1d98560c117423 */ /* 0x000fe2000000000f */
[----:B------:R-:W-:Y:S01]  /*3600*/  FSETP.NEU.AND P0, PT, |R4|, +INF , PT ;  /* 0x7f8000000400780b */ /* 0x000fe20003f0d200 */
[----:B------:R-:W0:Y:S02]  /*3610*/  F2I.NTZ R15, R13 ;  /* 0x0000000d000f7305 */ /* 0x000e240000203100 */
[----:B------:R-:W-:-:S04]  /*3620*/  FFMA R17, R12, R17, 0.055503588169813156128 ;  /* 0x3d6357bb0c117423 */ /* 0x000fc80000000011 */
[----:B------:R-:W-:-:S04]  /*3630*/  FFMA R17, R12, R17, 0.24022644758224487305 ;  /* 0x3e75fdec0c117423 */ /* 0x000fc80000000011 */
[----:B------:R-:W-:-:S04]  /*3640*/  FFMA R17, R12, R17, 0.69314718246459960938 ;  /* 0x3f3172180c117423 */ /* 0x000fc80000000011 */
[----:B------:R-:W-:Y:S01]  /*3650*/  FFMA R12, R12, R17, 1 ;  /* 0x3f8000000c0c7423 */ /* 0x000fe20000000011 */
[----:B0-----:R-:W-:-:S03]  /*3660*/  IMAD R15, R15, 0x800000, -R14 ;  /* 0x008000000f0f7824 */ /* 0x001fc600078e0a0e */
[----:B------:R-:W-:-:S04]  /*3670*/  FMUL R12, R11, R12 ;  /* 0x0000000c0b0c7220 */ /* 0x000fc80000400000 */
[----:B------:R-:W-:-:S05]  /*3680*/  @!P1 FMUL R16, R15, R12 ;  /* 0x0000000c0f109220 */ /* 0x000fca0000400000 */
[----:B------:R-:W-:Y:S01]  /*3690*/  @!P2 FSEL R16, R16, 1, P0 ;  /* 0x3f8000001010a808 */ /* 0x000fe20000000000 */
[----:B------:R-:W-:Y:S06]  /*36a0*/  BRA `(.L_x_852) ;  /* 0x0000000000207947 */ /* 0x000fec0003800000 */
.L_x_854:
[----:B------:R-:W-:-:S06]  /*36b0*/  FMUL R11, R4, 0.5 ;  /* 0x3f000000040b7820 */ /* 0x000fcc0000400000 */
[----:B------:R-:W0:Y:S02]  /*36c0*/  FRND.TRUNC R11, R11 ;  /* 0x0000000b000b7307 */ /* 0x000e24000020d000 */
[----:B0-----:R-:W-:-:S04]  /*36d0*/  FADD R15, R11, R11 ;  /* 0x0000000b0b0f7221 */ /* 0x001fc80000000000 */
[----:B------:R-:W-:-:S05]  /*36e0*/  FADD R15, R4, -R15 ;  /* 0x8000000f040f7221 */ /* 0x000fca0000000000 */
[----:B------:R-:W-:-:S04]  /*36f0*/  FSETP.NEU.AND P0, PT, |R15|, 1, PT ;  /* 0x3f8000000f00780b */ /* 0x000fc80003f0d200 */
[----:B------:R-:W-:Y:S01]  /*3700*/  FSEL R16, R14, R13, P0 ;  /* 0x0000000d0e107208 */ /* 0x000fe20000000000 */
[----:B------:R-:W-:Y:S08]  /*3710*/  BRA `(.L_x_852) ;  /* 0x0000000000047947 */ /* 0x000ff00003800000 */
.L_x_853:
[----:B------:R-:W-:-:S07]  /*3720*/  FADD R16, R11, R4 ;  /* 0x000000040b107221 */ /* 0x000fce0000000000 */
.L_x_852:
[----:B-----5:R-:W-:-:S07]  /*3730*/  FFMA R10, R5, R16, R10 ;  /* 0x00000010050a7223 */ /* 0x020fce000000000a */
.L_x_830:
[----:B------:R-:W0:Y:S01]  /*3740*/  LDC.64 R4, c[0x0][0x390] ;  /* 0x0000e400ff047b82 */ /* 0x000e220000000a00 */
[----:B------:R-:W1:Y:S01]  /*3750*/  LDCU UR9, c[0x0][0x3a8] ;  /* 0x00007500ff0977ac */ /* 0x000e620008000800 */
[----:B0-----:R-:W-:-:S06]  /*3760*/  IMAD.WIDE.U32 R4, R8, 0x4, R4 ;  /* 0x0000000408047825 */ /* 0x001fcc00078e0004 */
[----:B------:R-:W2:Y:S01]  /*3770*/  LDG.E R5, desc[UR12][R4.64] ;  /* 0x0000000c04057981 */ /* 0x000ea2000c1e1900 */
[----:B------:R-:W-:-:S04]  /*3780*/  IADD3 R8, PT, PT, R8, 0x1, RZ ;  /* 0x0000000108087810 */ /* 0x000fc80007ffe0ff */
[----:B-1----:R-:W-:Y:S01]  /*3790*/  ISETP.NE.AND P0, PT, R8, UR9, PT ;  /* 0x0000000908007c0c */ /* 0x002fe2000bf05270 */
[----:B--2---:R-:W-:-:S04]  /*37a0*/  FADD R10, -R5, R10 ;  /* 0x0000000a050a7221 */ /* 0x004fc80000000100 */
[----:B------:R-:W-:-:S08]  /*37b0*/  FFMA R3, R10, R10, R3 ;  /* 0x0000000a0a037223 */ /* 0x000fd00000000003 */
[----:B------:R-:W-:Y:S05]  /*37c0*/  @P0 BRA `(.L_x_855) ;  /* 0xffffffe0005c0947 */ /* 0x000fea000383ffff */
.L_x_820:
[----:B------:R-:W-:Y:S01]  /*37d0*/  I2FP.F32.S32 R6, UR9 ;  /* 0x0000000900067c45 */ /* 0x000fe20008201400 */
[----:B------:R-:W-:Y:S03]  /*37e0*/  BSSY.RECONVERGENT B0, `(.L_x_856) ;  /* 0x000000c000007945 */ /* 0x000fe60003800200 */
[----:B0-----:R-:W0:Y:S08]  /*37f0*/  MUFU.RCP R5, R6 ;  /* 0x0000000600057308 */ /* 0x001e300000001000 */
[----:B------:R-:W1:Y:S01]  /*3800*/  FCHK P0, R3, R6 ;  /* 0x0000000603007302 */ /* 0x000e620000000000 */
[----:B0-----:R-:W-:-:S04]  /*3810*/  FFMA R0, -R6, R5, 1 ;  /* 0x3f80000006007423 */ /* 0x001fc80000000105 */
[----:B------:R-:W-:-:S04]  /*3820*/  FFMA R0, R5, R0, R5 ;  /* 0x0000000005007223 */ /* 0x000fc80000000005 */
[----:B------:R-:W-:-:S04]  /*3830*/  FFMA R5, R0, R3, RZ ;  /* 0x0000000300057223 */ /* 0x000fc800000000ff */
[----:B------:R-:W-:-:S04]  /*3840*/  FFMA R4, -R6, R5, R3 ;  /* 0x0000000506047223 */ /* 0x000fc80000000103 */
[----:B------:R-:W-:Y:S01]  /*3850*/  FFMA R7, R0, R4, R5 ;  /* 0x0000000400077223 */ /* 0x000fe20000000005 */
[----:B-1----:R-:W-:Y:S06]  /*3860*/  @!P0 BRA `(.L_x_857) ;  /* 0x00000000000c8947 */ /* 0x002fec0003800000 */
[----:B------:R-:W-:-:S07]  /*3870*/  MOV R4, 0x3890 ;  /* 0x0000389000047802 */ /* 0x000fce0000000f00 */
[----:B------:R-:W-:Y:S05]  /*3880*/  CALL.REL.NOINC `($__internal_0_$__cuda_sm3x_div_rn_noftz_f32_slowpath) ;  /* 0x0000000000207944 */ /* 0x000fea0003c00000 */
[----:B------:R-:W-:-:S07]  /*3890*/  IMAD.MOV.U32 R7, RZ, RZ, R0 ;  /* 0x000000ffff077224 */ /* 0x000fce00078e0000 */
.L_x_857:
[----:B------:R-:W-:Y:S05]  /*38a0*/  BSYNC.RECONVERGENT B0 ;  /* 0x0000000000007941 */ /* 0x000fea0003800200 */
.L_x_856:
[----:B------:R-:W0:Y:S01]  /*38b0*/  LDCU.64 UR4, c[0x0][0x398] ;  /* 0x00007300ff0477ac */ /* 0x000e220008000a00 */
[----:B------:R-:W-:Y:S02]  /*38c0*/  SHF.R.S32.HI R3, RZ, 0x1f, R2 ;  /* 0x0000001fff037819 */ /* 0x000fe40000011402 */
[----:B0-----:R-:W-:-:S04]  /*38d0*/  LEA R4, P0, R2, UR4, 0x2 ;  /* 0x0000000402047c11 */ /* 0x001fc8000f8010ff */
[----:B------:R-:W-:-:S05]  /*38e0*/  LEA.HI.X R5, R2, UR5, R3, 0x2, P0 ;  /* 0x0000000502057c11 */ /* 0x000fca00080f1403 */
[----:B------:R-:W-:Y:S01]  /*38f0*/  STG.E desc[UR12][R4.64], R7 ;  /* 0x0000000704007986 */ /* 0x000fe2000c10190c */
[----:B------:R-:W-:Y:S05]  /*3900*/  EXIT ;  /* 0x000000000000794d */ /* 0x000fea0003800000 */
        .weak           $__internal_0_$__cuda_sm3x_div_rn_noftz_f32_slowpath
        .type           $__internal_0_$__cuda_sm3x_div_rn_noftz_f32_slowpath,@function
        .size           $__internal_0_$__cuda_sm3x_div_rn_noftz_f32_slowpath,(.L_x_870 - $__internal_0_$__cuda_sm3x_div_rn_noftz_f32_slowpath)
$__internal_0_$__cuda_sm3x_div_rn_noftz_f32_slowpath:
[----:B------:R-:W-:Y:S01]  /*3910*/  SHF.R.U32.HI R5, RZ, 0x17, R6 ;  /* 0x00000017ff057819 */ /* 0x000fe20000011606 */
[----:B------:R-:W-:Y:S01]  /*3920*/  BSSY.RECONVERGENT B1, `(.L_x_858) ;  /* 0x0000063000017945 */ /* 0x000fe20003800200 */
[----:B------:R-:W-:Y:S02]  /*3930*/  SHF.R.U32.HI R0, RZ, 0x17, R3 ;  /* 0x00000017ff007819 */ /* 0x000fe40000011603 */
[----:B------:R-:W-:Y:S02]  /*3940*/  LOP3.LUT R5, R5, 0xff, RZ, 0xc0, !PT ;  /* 0x000000ff05057812 */ /* 0x000fe400078ec0ff */
[----:B------:R-:W-:Y:S02]  /*3950*/  LOP3.LUT R10, R0, 0xff, RZ, 0xc0, !PT ;  /* 0x000000ff000a7812 */ /* 0x000fe400078ec0ff */
[----:B------:R-:W-:-:S03]  /*3960*/  IADD3 R8, PT, PT, R5, -0x1, RZ ;  /* 0xffffffff05087810 */ /* 0x000fc60007ffe0ff */
[----:B------:R-:W-:Y:S01]  /*3970*/  VIADD R9, R10, 0xffffffff ;  /* 0xffffffff0a097836 */ /* 0x000fe20000000000 */
[----:B------:R-:W-:-:S04]  /*3980*/  ISETP.GT.U32.AND P0, PT, R8, 0xfd, PT ;  /* 0x000000fd0800780c */ /* 0x000fc80003f04070 */
[----:B------:R-:W-:-:S13]  /*3990*/  ISETP.GT.U32.OR P0, PT, R9, 0xfd, P0 ;  /* 0x000000fd0900780c */ /* 0x000fda0000704470 */
[----:B------:R-:W-:Y:S01]  /*39a0*/  @!P0 MOV R7, RZ ;  /* 0x000000ff00078202 */ /* 0x000fe20000000f00 */
[----:B------:R-:W-:Y:S06]  /*39b0*/  @!P0 BRA `(.L_x_859) ;  /* 0x0000000000608947 */ /* 0x000fec0003800000 */
[----:B------:R-:W-:Y:S01]  /*39c0*/  FSETP.GTU.FTZ.AND P0, PT, |R3|, +INF , PT ;  /* 0x7f8000000300780b */ /* 0x000fe20003f1c200 */
[----:B------:R-:W-:Y:S01]  /*39d0*/  IMAD.MOV.U32 R0, RZ, RZ, R6 ;  /* 0x000000ffff007224 */ /* 0x000fe200078e0006 */
[----:B------:R-:W-:-:S04]  /*39e0*/  FSETP.GTU.FTZ.AND P1, PT, |R6|, +INF , PT ;  /* 0x7f8000000600780b */ /* 0x000fc80003f3c200 */
[----:B------:R-:W-:-:S13]  /*39f0*/  PLOP3.LUT P0, PT, P0, P1, PT, 0xf8, 0x8f ;  /* 0x00000000008f781c */ /* 0x000fda0000703f70 */
[----:B------:R-:W-:Y:S05]  /*3a00*/  @P0 BRA `(.L_x_860) ;  /* 0x00000004004c0947 */ /* 0x000fea0003800000 */
[----:B------:R-:W-:-:S13]  /*3a10*/  LOP3.LUT P0, RZ, R6, 0x7fffffff, R3, 0xc8, !PT ;  /* 0x7fffffff06ff7812 */ /* 0x000fda000780c803 */
[----:B------:R-:W-:Y:S05]  /*3a20*/  @!P0 BRA `(.L_x_861) ;  /* 0x00000004003c8947 */ /* 0x000fea0003800000 */
[C---:B------:R-:W-:Y:S02]  /*3a30*/  FSETP.NEU.FTZ.AND P1, PT, |R3|.reuse, +INF , PT ;  /* 0x7f8000000300780b */ /* 0x040fe40003f3d200 */
[----:B------:R-:W-:Y:S02]  /*3a40*/  FSETP.NEU.FTZ.AND P0, PT, |R0|, +INF , PT ;  /* 0x7f8000000000780b */ /* 0x000fe40003f1d200 */
[----:B------:R-:W-:-:S11]  /*3a50*/  FSETP.NEU.FTZ.AND P2, PT, |R3|, +INF , PT ;  /* 0x7f8000000300780b */ /* 0x000fd60003f5d200 */
[----:B------:R-:W-:Y:S05]  /*3a60*/  @!P0 BRA !P1, `(.L_x_861) ;  /* 0x00000004002c8947 */ /* 0x000fea0004800000 */
[----:B------:R-:W-:-:S04]  /*3a70*/  LOP3.LUT P1, RZ, R3, 0x7fffffff, RZ, 0xc0, !PT ;  /* 0x7fffffff03ff7812 */ /* 0x000fc8000782c0ff */
[----:B------:R-:W-:-:S13]  /*3a80*/  PLOP3.LUT P0, PT, P0, P1, PT, 0x2f, 0xf2 ;  /* 0x0000000000f2781c */ /* 0x000fda0000702577 */
[----:B------:R-:W-:Y:S05]  /*3a90*/  @P0 BRA `(.L_x_862) ;  /* 0x0000000400180947 */ /* 0x000fea0003800000 */
[----:B------:R-:W-:-:S04]  /*3aa0*/  LOP3.LUT P0, RZ, R6, 0x7fffffff, RZ, 0xc0, !PT ;  /* 0x7fffffff06ff7812 */ /* 0x000fc8000780c0ff */
[----:B------:R-:W-:-:S13]  /*3ab0*/  PLOP3.LUT P0, PT, P2, P0, PT, 0x2f, 0xf2 ;  /* 0x0000000000f2781c */ /* 0x000fda0001700577 */
[----:B------:R-:W-:Y:S05]  /*3ac0*/  @P0 BRA `(.L_x_863) ;  /* 0x0000000400000947 */ /* 0x000fea0003800000 */
[----:B------:R-:W-:Y:S02]  /*3ad0*/  ISETP.GE.AND P0, PT, R9, RZ, PT ;  /* 0x000000ff0900720c */ /* 0x000fe40003f06270 */
[----:B------:R-:W-:-:S11]  /*3ae0*/  ISETP.GE.AND P1, PT, R8, RZ, PT ;  /* 0x000000ff0800720c */ /* 0x000fd60003f26270 */
[----:B------:R-:W-:Y:S01]  /*3af0*/  @P0 MOV R7, RZ ;  /* 0x000000ff00070202 */ /* 0x000fe20000000f00 */
[----:B------:R-:W-:Y:S02]  /*3b00*/  @!P0 IMAD.MOV.U32 R7, RZ, RZ, -0x40 ;  /* 0xffffffc0ff078424 */ /* 0x000fe400078e00ff */
[----:B------:R-:W-:Y:S01]  /*3b10*/  @!P0 FFMA R3, R3, 1.84467440737095516160e+19, RZ ;  /* 0x5f80000003038823 */ /* 0x000fe200000000ff */
[----:B------:R-:W-:Y:S02]  /*3b20*/  @!P1 FFMA R6, R0, 1.84467440737095516160e+19, RZ ;  /* 0x5f80000000069823 */ /* 0x000fe400000000ff */
[----:B------:R-:W-:-:S07]  /*3b30*/  @!P1 IADD3 R7, PT, PT, R7, 0x40, RZ ;  /* 0x0000004007079810 */ /* 0x000fce0007ffe0ff */
.L_x_859:
[----:B------:R-:W-:Y:S01]  /*3b40*/  LEA R9, R5, 0xc0800000, 0x17 ;  /* 0xc080000005097811 */ /* 0x000fe200078eb8ff */
[----:B------:R-:W-:Y:S04]  /*3b50*/  BSSY.RECONVERGENT B2, `(.L_x_864) ;  /* 0x0000036000027945 */ /* 0x000fe80003800200 */
[----:B------:R-:W-:Y:S01]  /*3b60*/  IMAD.IADD R9, R6, 0x1, -R9 ;  /* 0x0000000106097824 */ /* 0x000fe200078e0a09 */
[----:B------:R-:W-:-:S03]  /*3b70*/  IADD3 R6, PT, PT, R10, -0x7f, RZ ;  /* 0xffffff810a067810 */ /* 0x000fc60007ffe0ff */
[----:B------:R-:W0:Y:S01]  /*3b80*/  MUFU.RCP R8, R9 ;  /* 0x0000000900087308 */ /* 0x000e220000001000 */
[----:B------:R-:W-:Y:S01]  /*3b90*/  FADD.FTZ R11, -R9, -RZ ;  /* 0x800000ff090b7221 */ /* 0x000fe20000010100 */
[C---:B------:R-:W-:Y:S01]  /*3ba0*/  IMAD R0, R6.reuse, -0x800000, R3 ;  /* 0xff80000006007824 */ /* 0x040fe200078e0203 */
[----:B------:R-:W-:-:S05]  /*3bb0*/  IADD3 R6, PT, PT, R6, 0x7f, -R5 ;  /* 0x0000007f06067810 */ /* 0x000fca0007ffe805 */
[----:B------:R-:W-:Y:S02]  /*3bc0*/  IMAD.IADD R6, R6, 0x1, R7 ;  /* 0x0000000106067824 */ /* 0x000fe400078e0207 */
[----:B0-----:R-:W-:-:S04]  /*3bd0*/  FFMA R13, R8, R11, 1 ;  /* 0x3f800000080d7423 */ /* 0x001fc8000000000b */
[----:B------:R-:W-:-:S04]  /*3be0*/  FFMA R10, R8, R13, R8 ;  /* 0x0000000d080a7223 */ /* 0x000fc80000000008 */
[----:B------:R-:W-:-:S04]  /*3bf0*/  FFMA R3, R0, R10, RZ ;  /* 0x0000000a00037223 */ /* 0x000fc800000000ff */
[----:B------:R-:W-:-:S04]  /*3c00*/  FFMA R8, R11, R3, R0 ;  /* 0x000000030b087223 */ /* 0x000fc80000000000 */
[----:B------:R-:W-:-:S04]  /*3c10*/  FFMA R13, R10, R8, R3 ;  /* 0x000000080a0d7223 */ /* 0x000fc80000000003 */
[----:B------:R-:W-:-:S04]  /*3c20*/  FFMA R8, R11, R13, R0 ;  /* 0x0000000d0b087223 */ /* 0x000fc80000000000 */
[----:B------:R-:W-:-:S05]  /*3c30*/  FFMA R0, R10, R8, R13 ;  /* 0x000000080a007223 */ /* 0x000fca000000000d */
[----:B------:R-:W-:-:S04]  /*3c40*/  SHF.R.U32.HI R3, RZ, 0x17, R0 ;  /* 0x00000017ff037819 */ /* 0x000fc80000011600 */
[----:B------:R-:W-:-:S04]  /*3c50*/  LOP3.LUT R3, R3, 0xff, RZ, 0xc0, !PT ;  /* 0x000000ff03037812 */ /* 0x000fc800078ec0ff */
[----:B------:R-:W-:-:S05]  /*3c60*/  IADD3 R7, PT, PT, R3, R6, RZ ;  /* 0x0000000603077210 */ /* 0x000fca0007ffe0ff */
[----:B------:R-:W-:-:S05]  /*3c70*/  VIADD R3, R7, 0xffffffff ;  /* 0xffffffff07037836 */ /* 0x000fca0000000000 */
[----:B------:R-:W-:-:S13]  /*3c80*/  ISETP.GE.U32.AND P0, PT, R3, 0xfe, PT ;  /* 0x000000fe0300780c */ /* 0x000fda0003f06070 */
[----:B------:R-:W-:Y:S05]  /*3c90*/  @!P0 BRA `(.L_x_865) ;  /* 0x0000000000808947 */ /* 0x000fea0003800000 */
[----:B------:R-:W-:-:S13]  /*3ca0*/  ISETP.GT.AND P0, PT, R7, 0xfe, PT ;  /* 0x000000fe0700780c */ /* 0x000fda0003f04270 */
[----:B------:R-:W-:Y:S05]  /*3cb0*/  @P0 BRA `(.L_x_866) ;  /* 0x00000000006c0947 */ /* 0x000fea0003800000 */
[----:B------:R-:W-:-:S13]  /*3cc0*/  ISETP.GE.AND P0, PT, R7, 0x1, PT ;  /* 0x000000010700780c */ /* 0x000fda0003f06270 */
[----:B------:R-:W-:Y:S05]  /*3cd0*/  @P0 BRA `(.L_x_867) ;  /* 0x0000000000740947 */ /* 0x000fea0003800000 */
[----:B------:R-:W-:Y:S02]  /*3ce0*/  ISETP.GE.AND P0, PT, R7, -0x18, PT ;  /* 0xffffffe80700780c */ /* 0x000fe40003f06270 */
[----:B------:R-:W-:-:S11]  /*3cf0*/  LOP3.LUT R0, R0, 0x80000000, RZ, 0xc0, !PT ;  /* 0x8000000000007812 */ /* 0x000fd600078ec0ff */
[----:B------:R-:W-:Y:S05]  /*3d00*/  @!P0 BRA `(.L_x_867) ;  /* 0x0000000000688947 */ /* 0x000fea0003800000 */
[CCC-:B------:R-:W-:Y:S01]  /*3d10*/  FFMA.RZ R3, R10.reuse, R8.reuse, R13.reuse ;  /* 0x000000080a037223 */ /* 0x1c0fe2000000c00d */
[CCC-:B------:R-:W-:Y:S01]  /*3d20*/  FFMA.RM R6, R10.reuse, R8.reuse, R13.reuse ;  /* 0x000000080a067223 */ /* 0x1c0fe2000000400d */
[C---:B------:R-:W-:Y:S02]  /*3d30*/  ISETP.NE.AND P2, PT, R7.reuse, RZ, PT ;  /* 0x000000ff0700720c */ /* 0x040fe40003f45270 */
[----:B------:R-:W-:Y:S02]  /*3d40*/  ISETP.NE.AND P1, PT, R7, RZ, PT ;  /* 0x000000ff0700720c */ /* 0x000fe40003f25270 */
[----:B------:R-:W-:Y:S01]  /*3d50*/  LOP3.LUT R5, R3, 0x7fffff, RZ, 0xc0, !PT ;  /* 0x007fffff03057812 */ /* 0x000fe200078ec0ff */
[----:B------:R-:W-:Y:S01]  /*3d60*/  FFMA.RP R3, R10, R8, R13 ;  /* 0x000000080a037223 */ /* 0x000fe2000000800d */
[----:B------:R-:W-:Y:S01]  /*3d70*/  IADD3 R8, PT, PT, R7, 0x20, RZ ;  /* 0x0000002007087810 */ /* 0x000fe20007ffe0ff */
[----:B------:R-:W-:Y:S01]  /*3d80*/  IMAD.MOV R7, RZ, RZ, -R7 ;  /* 0x000000ffff077224 */ /* 0x000fe200078e0a07 */
[----:B------:R-:W-:-:S02]  /*3d90*/  LOP3.LUT R5, R5, 0x800000, RZ, 0xfc, !PT ;  /* 0x0080000005057812 */ /* 0x000fc400078efcff */
[----:B------:R-:W-:Y:S02]  /*3da0*/  FSETP.NEU.FTZ.AND P0, PT, R3, R6, PT ;  /* 0x000000060300720b */ /* 0x000fe40003f1d000 */
[----:B------:R-:W-:Y:S02]  /*3db0*/  SHF.L.U32 R8, R5, R8, RZ ;  /* 0x0000000805087219 */ /* 0x000fe400000006ff */
[----:B------:R-:W-:Y:S02]  /*3dc0*/  SEL R6, R7, RZ, P2 ;  /* 0x000000ff07067207 */ /* 0x000fe40001000000 */
[----:B------:R-:W-:Y:S02]  /*3dd0*/  ISETP.NE.AND P1, PT, R8, RZ, P1 ;  /* 0x000000ff0800720c */ /* 0x000fe40000f25270 */
[----:B------:R-:W-:Y:S02]  /*3de0*/  SHF.R.U32.HI R6, RZ, R6, R5 ;  /* 0x00000006ff067219 */ /* 0x000fe40000011605 */
[----:B------:R-:W-:-:S02]  /*3df0*/  PLOP3.LUT P0, PT, P0, P1, PT, 0xf8, 0x8f ;  /* 0x00000000008f781c */ /* 0x000fc40000703f70 */
[----:B------:R-:W-:Y:S02]  /*3e00*/  SHF.R.U32.HI R8, RZ, 0x1, R6 ;  /* 0x00000001ff087819 */ /* 0x000fe40000011606 */
[----:B------:R-:W-:-:S04]  /*3e10*/  SEL R3, RZ, 0x1, !P0 ;  /* 0x00000001ff037807 */ /* 0x000fc80004000000 */
[----:B------:R-:W-:-:S04]  /*3e20*/  LOP3.LUT R3, R3, 0x1, R8, 0xf8, !PT ;  /* 0x0000000103037812 */ /* 0x000fc800078ef808 */
[----:B------:R-:W-:-:S04]  /*3e30*/  LOP3.LUT R3, R3, R6, RZ, 0xc0, !PT ;  /* 0x0000000603037212 */ /* 0x000fc800078ec0ff */
[----:B------:R-:W-:-:S04]  /*3e40*/  IADD3 R3, PT, PT, R8, R3, RZ ;  /* 0x0000000308037210 */ /* 0x000fc80007ffe0ff */
[----:B------:R-:W-:Y:S01]  /*3e50*/  LOP3.LUT R0, R3, R0, RZ, 0xfc, !PT ;  /* 0x0000000003007212 */ /* 0x000fe200078efcff */
[----:B------:R-:W-:Y:S06]  /*3e60*/  BRA `(.L_x_867) ;  /* 0x0000000000107947 */ /* 0x000fec0003800000 */
.L_x_866:
[----:B------:R-:W-:-:S04]  /*3e70*/  LOP3.LUT R0, R0, 0x80000000, RZ, 0xc0, !PT ;  /* 0x8000000000007812 */ /* 0x000fc800078ec0ff */
[----:B------:R-:W-:Y:S01]  /*3e80*/  LOP3.LUT R0, R0, 0x7f800000, RZ, 0xfc, !PT ;  /* 0x7f80000000007812 */ /* 0x000fe200078efcff */
[----:B------:R-:W-:Y:S06]  /*3e90*/  BRA `(.L_x_867) ;  /* 0x0000000000047947 */ /* 0x000fec0003800000 */
.L_x_865:
[----:B------:R-:W-:-:S07]  /*3ea0*/  IMAD R0, R6, 0x800000, R0 ;  /* 0x0080000006007824 */ /* 0x000fce00078e0200 */
.L_x_867:
[----:B------:R-:W-:Y:S05]  /*3eb0*/  BSYNC.RECONVERGENT B2 ;  /* 0x0000000000027941 */ /* 0x000fea0003800200 */
.L_x_864:
[----:B------:R-:W-:Y:S05]  /*3ec0*/  BRA `(.L_x_868) ;  /* 0x0000000000207947 */ /* 0x000fea0003800000 */
.L_x_863:
[----:B------:R-:W-:-:S04]  /*3ed0*/  LOP3.LUT R0, R6, 0x80000000, R3, 0x48, !PT ;  /* 0x8000000006007812 */ /* 0x000fc800078e4803 */
[----:B------:R-:W-:Y:S01]  /*3ee0*/  LOP3.LUT R0, R0, 0x7f800000, RZ, 0xfc, !PT ;  /* 0x7f80000000007812 */ /* 0x000fe200078efcff */
[----:B------:R-:W-:Y:S06]  /*3ef0*/  BRA `(.L_x_868) ;  /* 0x0000000000147947 */ /* 0x000fec0003800000 */
.L_x_862:
[----:B------:R-:W-:Y:S01]  /*3f00*/  LOP3.LUT R0, R6, 0x80000000, R3, 0x48, !PT ;  /* 0x8000000006007812 */ /* 0x000fe200078e4803 */
[----:B------:R-:W-:Y:S06]  /*3f10*/  BRA `(.L_x_868) ;  /* 0x00000000000c7947 */ /* 0x000fec0003800000 */
.L_x_861:
[----:B------:R-:W0:Y:S01]  /*3f20*/  MUFU.RSQ R0, -QNAN ;  /* 0xffc0000000007908 */ /* 0x000e220000001400 */
[----:B------:R-:W-:Y:S05]  /*3f30*/  BRA `(.L_x_868) ;  /* 0x0000000000047947 */ /* 0x000fea0003800000 */
.L_x_860:
[----:B------:R-:W-:-:S07]  /*3f40*/  FADD.FTZ R0, R3, R0 ;  /* 0x0000000003007221 */ /* 0x000fce0000010000 */
.L_x_868:
[----:B------:R-:W-:Y:S05]  /*3f50*/  BSYNC.RECONVERGENT B1 ;  /* 0x0000000000017941 */ /* 0x000fea0003800200 */
.L_x_858:
[----:B------:R-:W-:-:S04]  /*3f60*/  HFMA2 R5, -RZ, RZ, 0, 0 ;  /* 0x00000000ff057431 */ /* 0x000fc800000001ff */
[----:B0-----:R-:W-:Y:S05]  /*3f70*/  RET.REL.NODEC R4 `(_Z22geneticAlgorithmKernelPfS_S_S_iiiP17curandStateXORWOW) ;  /* 0xffffffc004207950 */ /* 0x001fea0003c3ffff */
.L_x_869:
        /* <DEDUP_REMOVED lines=16> */
.L_x_870:


//--------------------- .nv.global.init           --------------------------
	.section	.nv.global.init,"aw",@progbits
	.align	4
.nv.global.init:
	.type		mrg32k3aM1SubSeq,@object
	.size		mrg32k3aM1SubSeq,(mrg32k3aM2SubSeq - mrg32k3aM1SubSeq)
mrg32k3aM1SubSeq:
        /*0000*/ 	.byte	0x0b, 0xcc, 0xee, 0x04, 0x73, 0x29, 0x8b, 0x6f, 0xf6, 0x53, 0x03, 0xf6, 0x23, 0xf6, 0xea, 0xda
        /* <DEDUP_REMOVED lines=125> */
	.type		mrg32k3aM2SubSeq,@object
	.size		mrg32k3aM2SubSeq,(mrg32k3aM1 - mrg32k3aM2SubSeq)
mrg32k3aM2SubSeq:
        /* <DEDUP_REMOVED lines=126> */
	.type		mrg32k3aM1,@object
	.size		mrg32k3aM1,(mrg32k3aM1Seq - mrg32k3aM1)
mrg32k3aM1:
        /* <DEDUP_REMOVED lines=144> */
	.type		mrg32k3aM1Seq,@object
	.size		mrg32k3aM1Seq,(mrg32k3aM2 - mrg32k3aM1Seq)
mrg32k3aM1Seq:
        /* <DEDUP_REMOVED lines=144> */
	.type		mrg32k3aM2,@object
	.size		mrg32k3aM2,(mrg32k3aM2Seq - mrg32k3aM2)
mrg32k3aM2:
        /* <DEDUP_REMOVED lines=144> */
	.type		mrg32k3aM2Seq,@object
	.size		mrg32k3aM2Seq,(precalc_xorwow_matrix - mrg32k3aM2Seq)
mrg32k3aM2Seq:
        /* <DEDUP_REMOVED lines=144> */
	.type		precalc_xorwow_matrix,@object
	.size		precalc_xorwow_matrix,(precalc_xorwow_offset_matrix - precalc_xorwow_matrix)
precalc_xorwow_matrix:
        /* <DEDUP_REMOVED lines=6400> */
	.type		precalc_xorwow_offset_matrix,@object
	.size		precalc_xorwow_offset_matrix,(.L_1 - precalc_xorwow_offset_matrix)
precalc_xorwow_offset_matrix:
        /* <DEDUP_REMOVED lines=6400> */
.L_1:


//--------------------- .nv.shared._ZN3cub18CUB_300001_SM_10006detail11EmptyKernelIvEEvv --------------------------
	.section	.nv.shared._ZN3cub18CUB_300001_SM_10006detail11EmptyKernelIvEEvv,"aw",@nobits
	.sectionflags	@""
	.align	16
	.zero		1024


//--------------------- .nv.shared.reserved.0     --------------------------
	.section	.nv.shared.reserved.0,"aw",@nobits
	.weak		__nv_reservedSMEM_offset_0_alias
	.size		__nv_reservedSMEM_offset_0_alias, 0, 64
	.other		__nv_reservedSMEM_offset_0_alias,@"STO_CUDA_RESERVED_SHARED STV_DEFAULT"
__nv_reservedSMEM_offset_0_alias:
	.zero		0
	.zero		64


//--------------------- .nv.global                --------------------------
	.section	.nv.global,"aw",@nobits
.nv.global:
	.type		_ZN34_INTERNAL_00750a83_4_k_cu_5d812a666thrust24THRUST_300001_SM_1000_NS12placeholders2_8E,@object
	.size		_ZN34_INTERNAL_00750a83_4_k_cu_5d812a666thrust24THRUST_300001_SM_1000_NS12placeholders2_8E,(_ZN34_INTERNAL_00750a83_4_k_cu_5d812a664cuda3std3__436_GLOBAL__N__00750a83_4_k_cu_5d812a666ignoreE - _ZN34_INTERNAL_00750a83_4_k_cu_5d812a666thrust24THRUST_300001_SM_1000_NS12placeholders2_8E)
_ZN34_INTERNAL_00750a83_4_k_cu_5d812a666thrust24THRUST_300001_SM_1000_NS12placeholders2_8E:
	.zero		1
	.type		_ZN34_INTERNAL_00750a83_4_k_cu_5d812a664cuda3std3__436_GLOBAL__N__00750a83_4_k_cu_5d812a666ignoreE,@object
	.size		_ZN34_INTERNAL_00750a83_4_k_cu_5d812a664cuda3std3__436_GLOBAL__N__00750a83_4_k_cu_5d812a666ignoreE,(_ZN34_INTERNAL_00750a83_4_k_cu_5d812a664cuda3std6ranges3__45__cpo4dataE - _ZN34_INTERNAL_00750a83_4_k_cu_5d812a664cuda3std3__436_GLOBAL__N__00750a83_4_k_cu_5d812a666ignoreE)
_ZN34_INTERNAL_00750a83_4_k_cu_5d812a664cuda3std3__436_GLOBAL__N__00750a83_4_k_cu_5d812a666ignoreE:
	.zero		1
	.type		_ZN34_INTERNAL_00750a83_4_k_cu_5d812a664cuda3std6ranges3__45__cpo4dataE,@object
	.size		_ZN34_INTERNAL_00750a83_4_k_cu_5d812a664cuda3std6ranges3__45__cpo4dataE,(_ZN34_INTERNAL_00750a83_4_k_cu_5d812a666thrust24THRUST_300001_SM_1000_NS6system3cpp3parE - _ZN34_INTERNAL_00750a83_4_k_cu_5d812a664cuda3std6ranges3__45__cpo4dataE)
_ZN34_INTERNAL_00750a83_4_k_cu_5d812a664cuda3std6ranges3__45__cpo4dataE:
	.zero		1
	.type		_ZN34_INTERNAL_00750a83_4_k_cu_5d812a666thrust24THRUST_300001_SM_1000_NS6system3cpp3parE,@object
	.size		_ZN34_INTERNAL_00750a83_4_k_cu_5d812a666thrust24THRUST_300001_SM_1000_NS6system3cpp3parE,(_ZN34_INTERNAL_00750a83_4_k_cu_5d812a664cuda3std3__45__cpo5beginE - _ZN34_INTERNAL_00750a83_4_k_cu_5d812a666thrust24THRUST_300001_SM_1000_NS6system3cpp3parE)
_ZN34_INTERNAL_00750a83_4_k_cu_5d812a666thrust24THRUST_300001_SM_1000_NS6system3cpp3parE:
	.zero		1
	.type		_ZN34_INTERNAL_00750a83_4_k_cu_5d812a664cuda3std3__45__cpo5beginE,@object
	.size		_ZN34_INTERNAL_00750a83_4_k_cu_5d812a664cuda3std3__45__cpo5beginE,(_ZN34_INTERNAL_00750a83_4_k_cu_5d812a664cuda3std6ranges3__45__cpo5beginE - _ZN34_INTERNAL_00750a83_4_k_cu_5d812a664cuda3std3__45__cpo5beginE)
_ZN34_INTERNAL_00750a83_4_k_cu_5d812a664cuda3std3__45__cpo5beginE:
	.zero		1
	.type		_ZN34_INTERNAL_00750a83_4_k_cu_5d812a664cuda3std6ranges3__45__cpo5beginE,@object
	.size		_ZN34_INTERNAL_00750a83_4_k_cu_5d812a664cuda3std6ranges3__45__cpo5beginE,(_ZN34_INTERNAL_00750a83_4_k_cu_5d812a666thrust24THRUST_300001_SM_1000_NS6deviceE - _ZN34_INTERNAL_00750a83_4_k_cu_5d812a664cuda3std6ranges3__45__cpo5beginE)
_ZN34_INTERNAL_00750a83_4_k_cu_5d812a664cuda3std6ranges3__45__cpo5beginE:
	.zero		1
	.type		_ZN34_INTERNAL_00750a83_4_k_cu_5d812a666thrust24THRUST_300001_SM_1000_NS6deviceE,@object
	.size		_ZN34_INTERNAL_00750a83_4_k_cu_5d812a666thrust24THRUST_300001_SM_1000_NS6deviceE,(_ZN34_INTERNAL_00750a83_4_k_cu_5d812a664cuda3std3__47nulloptE - _ZN34_INTERNAL_00750a83_4_k_cu_5d812a666thrust24THRUST_300001_SM_1000_NS6deviceE)
_ZN34_INTERNAL_00750a83_4_k_cu_5d812a666thrust24THRUST_300001_SM_1000_NS6deviceE:
	.zero		1
	.type		_ZN34_INTERNAL_00750a83_4_k_cu_5d812a664cuda3std3__47nulloptE,@object
	.size		_ZN34_INTERNAL_00750a83_4_k_cu_5d812a664cuda3std3__47nulloptE,(_ZN34_INTERNAL_00750a83_4_k_cu_5d812a664cuda3std6ranges3__45__cpo8distanceE - _ZN34_INTERNAL_00750a83_4_k_cu_5d812a664cuda3std3__47nulloptE)
_ZN34_INTERNAL_00750a83_4_k_cu_5d812a664cuda3std3__47nulloptE:
	.zero		1
	.type		_ZN34_INTERNAL_00750a83_4_k_cu_5d812a664cuda3std6ranges3__45__cpo8distanceE,@object
	.size		_ZN34_INTERNAL_00750a83_4_k_cu_5d812a664cuda3std6ranges3__45__cpo8distanceE,(_ZN34_INTERNAL_00750a83_4_k_cu_5d812a666thrust24THRUST_300001_SM_1000_NS12placeholders2_4E - _ZN34_INTERNAL_00750a83_4_k_cu_5d812a664cuda3std6ranges3__45__cpo8distanceE)
_ZN34_INTERNAL_00750a83_4_k_cu_5d812a664cuda3std6ranges3__45__cpo8distanceE:
	.zero		1
	.type		_ZN34_INTERNAL_00750a83_4_k_cu_5d812a666thrust24THRUST_300001_SM_1000_NS12placeholders2_4E,@object
	.size		_ZN34_INTERNAL_00750a83_4_k_cu_5d812a666thrust24THRUST_300001_SM_1000_NS12placeholders2_4E,(_ZN34_INTERNAL_00750a83_4_k_cu_5d812a664cuda3std3__45__cpo6rbeginE - _ZN34_INTERNAL_00750a83_4_k_cu_5d812a666thrust24THRUST_300001_SM_1000_NS12placeholders2_4E)
_ZN34_INTERNAL_00750a83_4_k_cu_5d812a666thrust24THRUST_300001_SM_1000_NS12placeholders2_4E:
	.zero		1
	.type		_ZN34_INTERNAL_00750a83_4_k_cu_5d812a664cuda3std3__45__cpo6rbeginE,@object
	.size		_ZN34_INTERNAL_00750a83_4_k_cu_5d812a664cuda3std3__45__cpo6rbeginE,(_ZN34_INTERNAL_00750a83_4_k_cu_5d812a664cuda3std6ranges3__45__cpo7advanceE - _ZN34_INTERNAL_00750a83_4_k_cu_5d812a664cuda3std3__45__cpo6rbeginE)
_ZN34_INTERNAL_00750a83_4_k_cu_5d812a664cuda3std3__45__cpo6rbeginE:
	.zero		1
	.type		_ZN34_INTERNAL_00750a83_4_k_cu_5d812a664cuda3std6ranges3__45__cpo7advanceE,@object
	.size		_ZN34_INTERNAL_00750a83_4_k_cu_5d812a664cuda3std6ranges3__45__cpo7advanceE,(_ZN34_INTERNAL_00750a83_4_k_cu_5d812a666thrust24THRUST_300001_SM_1000_NS12placeholders3_10E - _ZN34_INTERNAL_00750a83_4_k_cu_5d812a664cuda3std6ranges3__45__cpo7advanceE)
_ZN34_INTERNAL_00750a83_4_k_cu_5d812a664cuda3std6ranges3__45__cpo7advanceE:
	.zero		1
	.type		_ZN34_INTERNAL_00750a83_4_k_cu_5d812a666thrust24THRUST_300001_SM_1000_NS12placeholders3_10E,@object
	.size		_ZN34_INTERNAL_00750a83_4_k_cu_5d812a666thrust24THRUST_300001_SM_1000_NS12placeholders3_10E,(_ZN34_INTERNAL_00750a83_4_k_cu_5d812a664cuda3std3__48in_placeE - _ZN34_INTERNAL_00750a83_4_k_cu_5d812a666thrust24THRUST_300001_SM_1000_NS12placeholders3_10E)
_ZN34_INTERNAL_00750a83_4_k_cu_5d812a666thrust24THRUST_300001_SM_1000_NS12placeholders3_10E:
	.zero		1
	.type		_ZN34_INTERNAL_00750a83_4_k_cu_5d812a664cuda3std3__48in_placeE,@object
	.size		_ZN34_INTERNAL_00750a83_4_k_cu_5d812a664cuda3std3__48in_placeE,(_ZN34_INTERNAL_00750a83_4_k_cu_5d812a664cuda3std6ranges3__45__cpo4sizeE - _ZN34_INTERNAL_00750a83_4_k_cu_5d812a664cuda3std3__48in_placeE)
_ZN34_INTERNAL_00750a83_4_k_cu_5d812a664cuda3std3__48in_placeE:
	.zero		1
	.type		_ZN34_INTERNAL_00750a83_4_k_cu_5d812a664cuda3std6ranges3__45__cpo4sizeE,@object
	.size		_ZN34_INTERNAL_00750a83_4_k_cu_5d812a664cuda3std6ranges3__45__cpo4sizeE,(_ZN34_INTERNAL_00750a83_4_k_cu_5d812a666thrust24THRUST_300001_SM_1000_NS12placeholders2_2E - _ZN34_INTERNAL_00750a83_4_k_cu_5d812a664cuda3std6ranges3__45__cpo4sizeE)
_ZN34_INTERNAL_00750a83_4_k_cu_5d812a664cuda3std6ranges3__45__cpo4sizeE:
	.zero		1
	.type		_ZN34_INTERNAL_00750a83_4_k_cu_5d812a666thrust24THRUST_300001_SM_1000_NS12placeholders2_2E,@object
	.size		_ZN34_INTERNAL_00750a83_4_k_cu_5d812a666thrust24THRUST_300001_SM_1000_NS12placeholders2_2E,(_ZN34_INTERNAL_00750a83_4_k_cu_5d812a664cuda3std3__45__cpo6cbeginE - _ZN34_INTERNAL_00750a83_4_k_cu_5d812a666thrust24THRUST_300001_SM_1000_NS12placeholders2_2E)
_ZN34_INTERNAL_00750a83_4_k_cu_5d812a666thrust24THRUST_300001_SM_1000_NS12placeholders2_2E:
	.zero		1
	.type		_ZN34_INTERNAL_00750a83_4_k_cu_5d812a664cuda3std3__45__cpo6cbeginE,@object
	.size		_ZN34_INTERNAL_00750a83_4_k_cu_5d812a664cuda3std3__45__cpo6cbeginE,(_ZN34_INTERNAL_00750a83_4_k_cu_5d812a664cuda3std6ranges3__45__cpo6cbeginE - _ZN34_INTERNAL_00750a83_4_k_cu_5d812a664cuda3std3__45__cpo6cbeginE)
_ZN34_INTERNAL_00750a83_4_k_cu_5d812a664cuda3std3__45__cpo6cbeginE:
	.zero		1
	.type		_ZN34_INTERNAL_00750a83_4_k_cu_5d812a664cuda3std6ranges3__45__cpo6cbeginE,@object
	.size		_ZN34_INTERNAL_00750a83_4_k_cu_5d812a664cuda3std6ranges3__45__cpo6cbeginE,(_ZN34_INTERNAL_00750a83_4_k_cu_5d812a666thrust24THRUST_300001_SM_1000_NS12placeholders2_6E - _ZN34_INTERNAL_00750a83_4_k_cu_5d812a664cuda3std6ranges3__45__cpo6cbeginE)
_ZN34_INTERNAL_00750a83_4_k_cu_5d812a664cuda3std6ranges3__45__cpo6cbeginE:
	.zero		1
	.type		_ZN34_INTERNAL_00750a83_4_k_cu_5d812a666thrust24THRUST_300001_SM_1000_NS12placeholders2_6E,@object
	.size		_ZN34_INTERNAL_00750a83_4_k_cu_5d812a666thrust24THRUST_300001_SM_1000_NS12placeholders2_6E,(_ZN34_INTERNAL_00750a83_4_k_cu_5d812a664cuda3std3__45__cpo7crbeginE - _ZN34_INTERNAL_00750a83_4_k_cu_5d812a666thrust24THRUST_300001_SM_1000_NS12placeholders2_6E)
_ZN34_INTERNAL_00750a83_4_k_cu_5d812a666thrust24THRUST_300001_SM_1000_NS12placeholders2_6E:
	.zero		1
	.type		_ZN34_INTERNAL_00750a83_4_k_cu_5d812a664cuda3std3__45__cpo7crbeginE,@object
	.size		_ZN34_INTERNAL_00750a83_4_k_cu_5d812a664cuda3std3__45__cpo7crbeginE,(_ZN34_INTERNAL_00750a83_4_k_cu_5d812a664cuda3std6ranges3__45__cpo4nextE - _ZN34_INTERNAL_00750a83_4_k_cu_5d812a664cuda3std3__45__cpo7crbeginE)
_ZN34_INTERNAL_00750a83_4_k_cu_5d812a664cuda3std3__45__cpo7crbeginE:
	.zero		1
	.type		_ZN34_INTERNAL_00750a83_4_k_cu_5d812a664cuda3std6ranges3__45__cpo4nextE,@object
	.size		_ZN34_INTERNAL_00750a83_4_k_cu_5d812a664cuda3std6ranges3__45__cpo4nextE,(_ZN34_INTERNAL_00750a83_4_k_cu_5d812a664cuda3std6ranges3__45__cpo4swapE - _ZN34_INTERNAL_00750a83_4_k_cu_5d812a664cuda3std6ranges3__45__cpo4nextE)
_ZN34_INTERNAL_00750a83_4_k_cu_5d812a664cuda3std6ranges3__45__cpo4nextE:
	.zero		1
	.type		_ZN34_INTERNAL_00750a83_4_k_cu_5d812a664cuda3std6ranges3__45__cpo4swapE,@object
	.size		_ZN34_INTERNAL_00750a83_4_k_cu_5d812a664cuda3std6ranges3__45__cpo4swapE,(_ZN34_INTERNAL_00750a83_4_k_cu_5d812a666thrust24THRUST_300001_SM_1000_NS8cuda_cub10par_nosyncE - _ZN34_INTERNAL_00750a83_4_k_cu_5d812a664cuda3std6ranges3__45__cpo4swapE)
_ZN34_INTERNAL_00750a83_4_k_cu_5d812a664cuda3std6ranges3__45__cpo4swapE:
	.zero		1
	.type		_ZN34_INTERNAL_00750a83_4_k_cu_5d812a666thrust24THRUST_300001_SM_1000_NS8cuda_cub10par_nosyncE,@object
	.size		_ZN34_INTERNAL_00750a83_4_k_cu_5d812a666thrust24THRUST_300001_SM_1000_NS8cuda_cub10par_nosyncE,(_ZN34_INTERNAL_00750a83_4_k_cu_5d812a666thrust24THRUST_300001_SM_1000_NS3seqE - _ZN34_INTERNAL_00750a83_4_k_cu_5d812a666thrust24THRUST_300001_SM_1000_NS8cuda_cub10par_nosyncE)
_ZN34_INTERNAL_00750a83_4_k_cu_5d812a666thrust24THRUST_300001_SM_1000_NS8cuda_cub10par_nosyncE:
	.zero		1
	.type		_ZN34_INTERNAL_00750a83_4_k_cu_5d812a666thrust24THRUST_300001_SM_1000_NS3seqE,@object
	.size		_ZN34_INTERNAL_00750a83_4_k_cu_5d812a666thrust24THRUST_300001_SM_1000_NS3seqE,(_ZN34_INTERNAL_00750a83_4_k_cu_5d812a664cuda3std3__420unreachable_sentinelE - _ZN34_INTERNAL_00750a83_4_k_cu_5d812a666thrust24THRUST_300001_SM_1000_NS3seqE)
_ZN34_INTERNAL_00750a83_4_k_cu_5d812a666thrust24THRUST_300001_SM_1000_NS3seqE:
	.zero		1
	.type		_ZN34_INTERNAL_00750a83_4_k_cu_5d812a664cuda3std3__420unreachable_sentinelE,@object
	.size		_ZN34_INTERNAL_00750a83_4_k_cu_5d812a664cuda3std3__420unreachable_sentinelE,(_ZN34_INTERNAL_00750a83_4_k_cu_5d812a664cuda3std6ranges3__45__cpo5ssizeE - _ZN34_INTERNAL_00750a83_4_k_cu_5d812a664cuda3std3__420unreachable_sentinelE)
_ZN34_INTERNAL_00750a83_4_k_cu_5d812a664cuda3std3__420unreachable_sentinelE:
	.zero		1
	.type		_ZN34_INTERNAL_00750a83_4_k_cu_5d812a664cuda3std6ranges3__45__cpo5ssizeE,@object
	.size		_ZN34_INTERNAL_00750a83_4_k_cu_5d812a664cuda3std6ranges3__45__cpo5ssizeE,(_ZN34_INTERNAL_00750a83_4_k_cu_5d812a666thrust24THRUST_300001_SM_1000_NS12placeholders2_3E - _ZN34_INTERNAL_00750a83_4_k_cu_5d812a664cuda3std6ranges3__45__cpo5ssizeE)
_ZN34_INTERNAL_00750a83_4_k_cu_5d812a664cuda3std6ranges3__45__cpo5ssizeE:
	.zero		1
	.type		_ZN34_INTERNAL_00750a83_4_k_cu_5d812a666thrust24THRUST_300001_SM_1000_NS12placeholders2_3E,@object
	.size		_ZN34_INTERNAL_00750a83_4_k_cu_5d812a666thrust24THRUST_300001_SM_1000_NS12placeholders2_3E,(_ZN34_INTERNAL_00750a83_4_k_cu_5d812a664cuda3std3__45__cpo4cendE - _ZN34_INTERNAL_00750a83_4_k_cu_5d812a666thrust24THRUST_300001_SM_1000_NS12placeholders2_3E)
_ZN34_INTERNAL_00750a83_4_k_cu_5d812a666thrust24THRUST_300001_SM_1000_NS12placeholders2_3E:
	.zero		1
	.type		_ZN34_INTERNAL_00750a83_4_k_cu_5d812a664cuda3std3__45__cpo4cendE,@object
	.size		_ZN34_INTERNAL_00750a83_4_k_cu_5d812a664cuda3std3__45__cpo4cendE,(_ZN34_INTERNAL_00750a83_4_k_cu_5d812a664cuda3std6ranges3__45__cpo4cendE - _ZN34_INTERNAL_00750a83_4_k_cu_5d812a664cuda3std3__45__cpo4cendE)
_ZN34_INTERNAL_00750a83_4_k_cu_5d812a664cuda3std3__45__cpo4cendE:
	.zero		1
	.type		_ZN34_INTERNAL_00750a83_4_k_cu_5d812a664cuda3std6ranges3__45__cpo4cendE,@object
	.size		_ZN34_INTERNAL_00750a83_4_k_cu_5d812a664cuda3std6ranges3__45__cpo4cendE,(_ZN34_INTERNAL_00750a83_4_k_cu_5d812a666thrust24THRUST_300001_SM_1000_NS12placeholders2_7E - _ZN34_INTERNAL_00750a83_4_k_cu_5d812a664cuda3std6ranges3__45__cpo4cendE)
_ZN34_INTERNAL_00750a83_4_k_cu_5d812a664cuda3std6ranges3__45__cpo4cendE:
	.zero		1
	.type		_ZN34_INTERNAL_00750a83_4_k_cu_5d812a666thrust24THRUST_300001_SM_1000_NS12placeholders2_7E,@object
	.size		_ZN34_INTERNAL_00750a83_4_k_cu_5d812a666thrust24THRUST_300001_SM_1000_NS12placeholders2_7E,(_ZN34_INTERNAL_00750a83_4_k_cu_5d812a664cuda3std3__45__cpo5crendE - _ZN34_INTERNAL_00750a83_4_k_cu_5d812a666thrust24THRUST_300001_SM_1000_NS12placeholders2_7E)
_ZN34_INTERNAL_00750a83_4_k_cu_5d812a666thrust24THRUST_300001_SM_1000_NS12placeholders2_7E:
	.zero		1
	.type		_ZN34_INTERNAL_00750a83_4_k_cu_5d812a664cuda3std3__45__cpo5crendE,@object
	.size		_ZN34_INTERNAL_00750a83_4_k_cu_5d812a664cuda3std3__45__cpo5crendE,(_ZN34_INTERNAL_00750a83_4_k_cu_5d812a664cuda3std6ranges3__45__cpo4prevE - _ZN34_INTERNAL_00750a83_4_k_cu_5d812a664cuda3std3__45__cpo5crendE)
_ZN34_INTERNAL_00750a83_4_k_cu_5d812a664cuda3std3__45__cpo5crendE:
	.zero		1
	.type		_ZN34_INTERNAL_00750a83_4_k_cu_5d812a664cuda3std6ranges3__45__cpo4prevE,@object
	.size		_ZN34_INTERNAL_00750a83_4_k_cu_5d812a664cuda3std6ranges3__45__cpo4prevE,(_ZN34_INTERNAL_00750a83_4_k_cu_5d812a664cuda3std6ranges3__45__cpo9iter_moveE - _ZN34_INTERNAL_00750a83_4_k_cu_5d812a664cuda3std6ranges3__45__cpo4prevE)
_ZN34_INTERNAL_00750a83_4_k_cu_5d812a664cuda3std6ranges3__45__cpo4prevE:
	.zero		1
	.type		_ZN34_INTERNAL_00750a83_4_k_cu_5d812a664cuda3std6ranges3__45__cpo9iter_moveE,@object
	.size		_ZN34_INTERNAL_00750a83_4_k_cu_5d812a664cuda3std6ranges3__45__cpo9iter_moveE,(_ZN34_INTERNAL_00750a83_4_k_cu_5d812a666thrust24THRUST_300001_SM_1000_NS6system6detail10sequential3seqE - _ZN34_INTERNAL_00750a83_4_k_cu_5d812a664cuda3std6ranges3__45__cpo9iter_moveE)
_ZN34_INTERNAL_00750a83_4_k_cu_5d812a664cuda3std6ranges3__45__cpo9iter_moveE:
	.zero		1
	.type		_ZN34_INTERNAL_00750a83_4_k_cu_5d812a666thrust24THRUST_300001_SM_1000_NS6system6detail10sequential3seqE,@object
	.size		_ZN34_INTERNAL_00750a83_4_k_cu_5d812a666thrust24THRUST_300001_SM_1000_NS6system6detail10sequential3seqE,(_ZN34_INTERNAL_00750a83_4_k_cu_5d812a666thrust24THRUST_300001_SM_1000_NS12placeholders2_9E - _ZN34_INTERNAL_00750a83_4_k_cu_5d812a666thrust24THRUST_300001_SM_1000_NS6system6detail10sequential3seqE)
_ZN34_INTERNAL_00750a83_4_k_cu_5d812a666thrust24THRUST_300001_SM_1000_NS6system6detail10sequential3seqE:
	.zero		1
	.type		_ZN34_INTERNAL_00750a83_4_k_cu_5d812a666thrust24THRUST_300001_SM_1000_NS12placeholders2_9E,@object
	.size		_ZN34_INTERNAL_00750a83_4_k_cu_5d812a666thrust24THRUST_300001_SM_1000_NS12placeholders2_9E,(_ZN34_INTERNAL_00750a83_4_k_cu_5d812a664cuda3std3__419piecewise_constructE - _ZN34_INTERNAL_00750a83_4_k_cu_5d812a666thrust24THRUST_300001_SM_1000_NS12placeholders2_9E)
_ZN34_INTERNAL_00750a83_4_k_cu_5d812a666thrust24THRUST_300001_SM_1000_NS12placeholders2_9E:
	.zero		1
	.type		_ZN34_INTERNAL_00750a83_4_k_cu_5d812a664cuda3std3__419piecewise_constructE,@object
	.size		_ZN34_INTERNAL_00750a83_4_k_cu_5d812a664cuda3std3__419piecewise_constructE,(_ZN34_INTERNAL_00750a83_4_k_cu_5d812a664cuda3std6ranges3__45__cpo5cdataE - _ZN34_INTERNAL_00750a83_4_k_cu_5d812a664cuda3std3__419piecewise_constructE)
_ZN34_INTERNAL_00750a83_4_k_cu_5d812a664cuda3std3__419piecewise_constructE:
	.zero		1
	.type		_ZN34_INTERNAL_00750a83_4_k_cu_5d812a664cuda3std6ranges3__45__cpo5cdataE,@object
	.size		_ZN34_INTERNAL_00750a83_4_k_cu_5d812a664cuda3std6ranges3__45__cpo5cdataE,(_ZN34_INTERNAL_00750a83_4_k_cu_5d812a666thrust24THRUST_300001_SM_1000_NS12placeholders2_1E - _ZN34_INTERNAL_00750a83_4_k_cu_5d812a664cuda3std6ranges3__45__cpo5cdataE)
_ZN34_INTERNAL_00750a83_4_k_cu_5d812a664cuda3std6ranges3__45__cpo5cdataE:
	.zero		1
	.type		_ZN34_INTERNAL_00750a83_4_k_cu_5d812a666thrust24THRUST_300001_SM_1000_NS12placeholders2_1E,@object
	.size		_ZN34_INTERNAL_00750a83_4_k_cu_5d812a666thrust24THRUST_300001_SM_1000_NS12placeholders2_1E,(_ZN34_INTERNAL_00750a83_4_k_cu_5d812a664cuda3std3__45__cpo3endE - _ZN34_INTERNAL_00750a83_4_k_cu_5d812a666thrust24THRUST_300001_SM_1000_NS12placeholders2_1E)
_ZN34_INTERNAL_00750a83_4_k_cu_5d812a666thrust24THRUST_300001_SM_1000_NS12placeholders2_1E:
	.zero		1
	.type		_ZN34_INTERNAL_00750a83_4_k_cu_5d812a664cuda3std3__45__cpo3endE,@object
	.size		_ZN34_INTERNAL_00750a83_4_k_cu_5d812a664cuda3std3__45__cpo3endE,(_ZN34_INTERNAL_00750a83_4_k_cu_5d812a664cuda3std6ranges3__45__cpo3endE - _ZN34_INTERNAL_00750a83_4_k_cu_5d812a664cuda3std3__45__cpo3endE)
_ZN34_INTERNAL_00750a83_4_k_cu_5d812a664cuda3std3__45__cpo3endE:
	.zero		1
	.type		_ZN34_INTERNAL_00750a83_4_k_cu_5d812a664cuda3std6ranges3__45__cpo3endE,@object
	.size		_ZN34_INTERNAL_00750a83_4_k_cu_5d812a664cuda3std6ranges3__45__cpo3endE,(_ZN34_INTERNAL_00750a83_4_k_cu_5d812a666thrust24THRUST_300001_SM_1000_NS12placeholders2_5E - _ZN34_INTERNAL_00750a83_4_k_cu_5d812a664cuda3std6ranges3__45__cpo3endE)
_ZN34_INTERNAL_00750a83_4_k_cu_5d812a664cuda3std6ranges3__45__cpo3endE:
	.zero		1
	.type		_ZN34_INTERNAL_00750a83_4_k_cu_5d812a666thrust24THRUST_300001_SM_1000_NS12placeholders2_5E,@object
	.size		_ZN34_INTERNAL_00750a83_4_k_cu_5d812a666thrust24THRUST_300001_SM_1000_NS12placeholders2_5E,(_ZN34_INTERNAL_00750a83_4_k_cu_5d812a664cuda3std3__45__cpo4rendE - _ZN34_INTERNAL_00750a83_4_k_cu_5d812a666thrust24THRUST_300001_SM_1000_NS12placeholders2_5E)
_ZN34_INTERNAL_00750a83_4_k_cu_5d812a666thrust24THRUST_300001_SM_1000_NS12placeholders2_5E:
	.zero		1
	.type		_ZN34_INTERNAL_00750a83_4_k_cu_5d812a664cuda3std3__45__cpo4rendE,@object
	.size		_ZN34_INTERNAL_00750a83_4_k_cu_5d812a664cuda3std3__45__cpo4rendE,(_ZN34_INTERNAL_00750a83_4_k_cu_5d812a664cuda3std6ranges3__45__cpo9iter_swapE - _ZN34_INTERNAL_00750a83_4_k_cu_5d812a664cuda3std3__45__cpo4rendE)
_ZN34_INTERNAL_00750a83_4_k_cu_5d812a664cuda3std3__45__cpo4rendE:
	.zero		1
	.type		_ZN34_INTERNAL_00750a83_4_k_cu_5d812a664cuda3std6ranges3__45__cpo9iter_swapE,@object
	.size		_ZN34_INTERNAL_00750a83_4_k_cu_5d812a664cuda3std6ranges3__45__cpo9iter_swapE,(_ZN34_INTERNAL_00750a83_4_k_cu_5d812a664cuda3std3__48unexpectE - _ZN34_INTERNAL_00750a83_4_k_cu_5d812a664cuda3std6ranges3__45__cpo9iter_swapE)
_ZN34_INTERNAL_00750a83_4_k_cu_5d812a664cuda3std6ranges3__45__cpo9iter_swapE:
	.zero		1
	.type		_ZN34_INTERNAL_00750a83_4_k_cu_5d812a664cuda3std3__48unexpectE,@object
	.size		_ZN34_INTERNAL_00750a83_4_k_cu_5d812a664cuda3std3__48unexpectE,(_ZN34_INTERNAL_00750a83_4_k_cu_5d812a666thrust24THRUST_300001_SM_1000_NS8cuda_cub3parE - _ZN34_INTERNAL_00750a83_4_k_cu_5d812a664cuda3std3__48unexpectE)
_ZN34_INTERNAL_00750a83_4_k_cu_5d812a664cuda3std3__48unexpectE:
	.zero		1
	.type		_ZN34_INTERNAL_00750a83_4_k_cu_5d812a666thrust24THRUST_300001_SM_1000_NS8cuda_cub3parE,@object
	.size		_ZN34_INTERNAL_00750a83_4_k_cu_5d812a666thrust24THRUST_300001_SM_1000_NS8cuda_cub3parE,(.L_38 - _ZN34_INTERNAL_00750a83_4_k_cu_5d812a666thrust24THRUST_300001_SM_1000_NS8cuda_cub3parE)
_ZN34_INTERNAL_00750a83_4_k_cu_5d812a666thrust24THRUST_300001_SM_1000_NS8cuda_cub3parE:
	.zero		1
.L_38:


//--------------------- .nv.shared._ZN6thrust24THRUST_300001_SM_1000_NS8cuda_cub4core6detail13_kernel_agentINS1_8__reduce11ReduceAgentIPN4cuda3std3__45tupleIJflEEESC_SB_lNS1_9__extrema9arg_min_fIflNS9_4lessIfEEEEEEJSC_SC_iSH_EEEvDpT0_ --------------------------
	.section	.nv.shared._ZN6thrust24THRUST_300001_SM_1000_NS8cuda_cub4core6detail13_kernel_agentINS1_8__reduce11ReduceAgentIPN4cuda3std3__45tupleIJflEEESC_SB_lNS1_9__extrema9arg_min_fIflNS9_4lessIfEEEEEEJSC_SC_iSH_EEEvDpT0_,"aw",@nobits
	.sectionflags	@""
	.align	16
	.zero		1024


//--------------------- .nv.shared._ZN6thrust24THRUST_300001_SM_1000_NS8cuda_cub4core6detail13_kernel_agentINS1_8__reduce10DrainAgentIlEEJN3cub18CUB_300001_SM_10009GridQueueIyEElEEEvDpT0_ --------------------------
	.section	.nv.shared._ZN6thrust24THRUST_300001_SM_1000_NS8cuda_cub4core6detail13_kernel_agentINS1_8__reduce10DrainAgentIlEEJN3cub18CUB_300001_SM_10009GridQueueIyEElEEEvDpT0_,"aw",@nobits
	.sectionflags	@""
	.align	16
	.zero		1024


//--------------------- .nv.shared._ZN6thrust24THRUST_300001_SM_1000_NS8cuda_cub4core6detail13_kernel_agentINS1_8__reduce11ReduceAgentINS0_12zip_iteratorIN4cuda3std3__45tupleIJNS0_10device_ptrIfEENS0_17counting_iteratorIlNS0_11use_defaultESF_SF_EEEEEEEPNSB_IJflEEESJ_lNS1_9__extrema9arg_min_fIflNSA_4lessIfEEEEEEJSI_SK_lN3cub18CUB_300001_SM_100013GridEvenShareIlEENSS_9GridQueueIyEESP_EEEvDpT0_ --------------------------
	.section	.nv.shared._ZN6thrust24THRUST_300001_SM_1000_NS8cuda_cub4core6detail13_kernel_agentINS1_8__reduce11ReduceAgentINS0_12zip_iteratorIN4cuda3std3__45tupleIJNS0_10device_ptrIfEENS0_17counting_iteratorIlNS0_11use_defaultESF_SF_EEEEEEEPNSB_IJflEEESJ_lNS1_9__extrema9arg_min_fIflNSA_4lessIfEEEEEEJSI_SK_lN3cub18CUB_300001_SM_100013GridEvenShareIlEENSS_9GridQueueIyEESP_EEEvDpT0_,"aw",@nobits
	.sectionflags	@""
	.align	16
	.zero		1024


//--------------------- .nv.shared._ZN6thrust24THRUST_300001_SM_1000_NS8cuda_cub4core6detail13_kernel_agentINS1_8__reduce11ReduceAgentINS0_12zip_iteratorIN4cuda3std3__45tupleIJNS0_10device_ptrIfEENS0_17counting_iteratorIlNS0_11use_defaultESF_SF_EEEEEEEPNSB_IJflEEESJ_lNS1_9__extrema9arg_min_fIflNSA_4lessIfEEEEEEJSI_SK_lSP_EEEvDpT0_ --------------------------
	.section	.nv.shared._ZN6thrust24THRUST_300001_SM_1000_NS8cuda_cub4core6detail13_kernel_agentINS1_8__reduce11ReduceAgentINS0_12zip_iteratorIN4cuda3std3__45tupleIJNS0_10device_ptrIfEENS0_17counting_iteratorIlNS0_11use_defaultESF_SF_EEEEEEEPNSB_IJflEEESJ_lNS1_9__extrema9arg_min_fIflNSA_4lessIfEEEEEEJSI_SK_lSP_EEEvDpT0_,"aw",@nobits
	.sectionflags	@""
	.align	16
	.zero		1024


//--------------------- .nv.shared._ZN6thrust24THRUST_300001_SM_1000_NS8cuda_cub4core6detail13_kernel_agentINS1_8__reduce11ReduceAgentIPN4cuda3std3__45tupleIJflEEESC_SB_iNS1_9__extrema9arg_min_fIflNS9_4lessIfEEEEEEJSC_SC_iSH_EEEvDpT0_ --------------------------
	.section	.nv.shared._ZN6thrust24THRUST_300001_SM_1000_NS8cuda_cub4core6detail13_kernel_agentINS1_8__reduce11ReduceAgentIPN4cuda3std3__45tupleIJflEEESC_SB_iNS1_9__extrema9arg_min_fIflNS9_4lessIfEEEEEEJSC_SC_iSH_EEEvDpT0_,"aw",@nobits
	.sectionflags	@""
	.align	16
	.zero		1024


//--------------------- .nv.shared._ZN6thrust24THRUST_300001_SM_1000_NS8cuda_cub4core6detail13_kernel_agentINS1_8__reduce10DrainAgentIiEEJN3cub18CUB_300001_SM_10009GridQueueIjEEiEEEvDpT0_ --------------------------
	.section	.nv.shared._ZN6thrust24THRUST_300001_SM_1000_NS8cuda_cub4core6detail13_kernel_agentINS1_8__reduce10DrainAgentIiEEJN3cub18CUB_300001_SM_10009GridQueueIjEEiEEEvDpT0_,"aw",@nobits
	.sectionflags	@""
	.align	16
	.zero		1024


//--------------------- .nv.shared._ZN6thrust24THRUST_300001_SM_1000_NS8cuda_cub4core6detail13_kernel_agentINS1_8__reduce11ReduceAgentINS0_12zip_iteratorIN4cuda3std3__45tupleIJNS0_10device_ptrIfEENS0_17counting_iteratorIlNS0_11use_defaultESF_SF_EEEEEEEPNSB_IJflEEESJ_iNS1_9__extrema9arg_min_fIflNSA_4lessIfEEEEEEJSI_SK_iN3cub18CUB_300001_SM_100013GridEvenShareIiEENSS_9GridQueueIjEESP_EEEvDpT0_ --------------------------
	.section	.nv.shared._ZN6thrust24THRUST_300001_SM_1000_NS8cuda_cub4core6detail13_kernel_agentINS1_8__reduce11ReduceAgentINS0_12zip_iteratorIN4cuda3std3__45tupleIJNS0_10device_ptrIfEENS0_17counting_iteratorIlNS0_11use_defaultESF_SF_EEEEEEEPNSB_IJflEEESJ_iNS1_9__extrema9arg_min_fIflNSA_4lessIfEEEEEEJSI_SK_iN3cub18CUB_300001_SM_100013GridEvenShareIiEENSS_9GridQueueIjEESP_EEEvDpT0_,"aw",@nobits
	.sectionflags	@""
	.align	16
	.zero		1024


//--------------------- .nv.shared._ZN6thrust24THRUST_300001_SM_1000_NS8cuda_cub4core6detail13_kernel_agentINS1_8__reduce11ReduceAgentINS0_12zip_iteratorIN4cuda3std3__45tupleIJNS0_10device_ptrIfEENS0_17counting_iteratorIlNS0_11use_defaultESF_SF_EEEEEEEPNSB_IJflEEESJ_iNS1_9__extrema9arg_min_fIflNSA_4lessIfEEEEEEJSI_SK_iSP_EEEvDpT0_ --------------------------
	.section	.nv.shared._ZN6thrust24THRUST_300001_SM_1000_NS8cuda_cub4core6detail13_kernel_agentINS1_8__reduce11ReduceAgentINS0_12zip_iteratorIN4cuda3std3__45tupleIJNS0_10device_ptrIfEENS0_17counting_iteratorIlNS0_11use_defaultESF_SF_EEEEEEEPNSB_IJflEEESJ_iNS1_9__extrema9arg_min_fIflNSA_4lessIfEEEEEEJSI_SK_iSP_EEEvDpT0_,"aw",@nobits
	.sectionflags	@""
	.align	16
	.zero		1024


//--------------------- .nv.shared._Z14nextGenerationPfS_S_iibP17curandStateXORWOW --------------------------
	.section	.nv.shared._Z14nextGenerationPfS_S_iibP17curandStateXORWOW,"aw",@nobits
	.sectionflags	@""
	.align	16
	.zero		1024


//--------------------- .nv.shared._Z22geneticAlgorithmKernelPfS_S_S_iiiP17curandStateXORWOW --------------------------
	.section	.nv.shared._Z22geneticAlgorithmKernelPfS_S_S_iiiP17curandStateXORWOW,"aw",@nobits
	.sectionflags	@""
	.align	16
	.zero		1024


//--------------------- .nv.constant0._ZN3cub18CUB_300001_SM_10006detail11EmptyKernelIvEEvv --------------------------
	.section	.nv.constant0._ZN3cub18CUB_300001_SM_10006detail11EmptyKernelIvEEvv,"a",@progbits
	.sectionflags	@""
	.align	4
.nv.constant0._ZN3cub18CUB_300001_SM_10006detail11EmptyKernelIvEEvv:
	.zero		896


//--------------------- .nv.constant0._ZN6thrust24THRUST_300001_SM_1000_NS8cuda_cub4core6detail13_kernel_agentINS1_8__reduce11ReduceAgentIPN4cuda3std3__45tupleIJflEEESC_SB_lNS1_9__extrema9arg_min_fIflNS9_4lessIfEEEEEEJSC_SC_iSH_EEEvDpT0_ --------------------------
	.section	.nv.constant0._ZN6thrust24THRUST_300001_SM_1000_NS8cuda_cub4core6detail13_kernel_agentINS1_8__reduce11ReduceAgentIPN4cuda3std3__45tupleIJflEEESC_SB_lNS1_9__extrema9arg_min_fIflNS9_4lessIfEEEEEEJSC_SC_iSH_EEEvDpT0_,"a",@progbits
	.sectionflags	@""
	.align	4
.nv.constant0._ZN6thrust24THRUST_300001_SM_1000_NS8cuda_cub4core6detail13_kernel_agentINS1_8__reduce11ReduceAgentIPN4cuda3std3__45tupleIJflEEESC_SB_lNS1_9__extrema9arg_min_fIflNS9_4lessIfEEEEEEJSC_SC_iSH_EEEvDpT0_:
	.zero		917


//--------------------- .nv.constant0._ZN6thrust24THRUST_300001_SM_1000_NS8cuda_cub4core6detail13_kernel_agentINS1_8__reduce10DrainAgentIlEEJN3cub18CUB_300001_SM_10009GridQueueIyEElEEEvDpT0_ --------------------------
	.section	.nv.constant0._ZN6thrust24THRUST_300001_SM_1000_NS8cuda_cub4core6detail13_kernel_agentINS1_8__reduce10DrainAgentIlEEJN3cub18CUB_300001_SM_10009GridQueueIyEElEEEvDpT0_,"a",@progbits
	.sectionflags	@""
	.align	4
.nv.constant0._ZN6thrust24THRUST_300001_SM_1000_NS8cuda_cub4core6detail13_kernel_agentINS1_8__reduce10DrainAgentIlEEJN3cub18CUB_300001_SM_10009GridQueueIyEElEEEvDpT0_:
	.zero		912


//--------------------- .nv.constant0._ZN6thrust24THRUST_300001_SM_1000_NS8cuda_cub4core6detail13_kernel_agentINS1_8__reduce11ReduceAgentINS0_12zip_iteratorIN4cuda3std3__45tupleIJNS0_10device_ptrIfEENS0_17counting_iteratorIlNS0_11use_defaultESF_SF_EEEEEEEPNSB_IJflEEESJ_lNS1_9__extrema9arg_min_fIflNSA_4lessIfEEEEEEJSI_SK_lN3cub18CUB_300001_SM_100013GridEvenShareIlEENSS_9GridQueueIyEESP_EEEvDpT0_ --------------------------
	.section	.nv.constant0._ZN6thrust24THRUST_300001_SM_1000_NS8cuda_cub4core6detail13_kernel_agentINS1_8__reduce11ReduceAgentINS0_12zip_iteratorIN4cuda3std3__45tupleIJNS0_10device_ptrIfEENS0_17counting_iteratorIlNS0_11use_defaultESF_SF_EEEEEEEPNSB_IJflEEESJ_lNS1_9__extrema9arg_min_fIflNSA_4lessIfEEEEEEJSI_SK_lN3cub18CUB_300001_SM_100013GridEvenShareIlEENSS_9GridQueueIyEESP_EEEvDpT0_,"a",@progbits
	.sectionflags	@""
	.align	4
.nv.constant0._ZN6thrust24THRUST_300001_SM_1000_NS8cuda_cub4core6detail13_kernel_agentINS1_8__reduce11ReduceAgentINS0_12zip_iteratorIN4cuda3std3__45tupleIJNS0_10device_ptrIfEENS0_17counting_iteratorIlNS0_11use_defaultESF_SF_EEEEEEEPNSB_IJflEEESJ_lNS1_9__extrema9arg_min_fIflNSA_4lessIfEEEEEEJSI_SK_lN3cub18CUB_300001_SM_100013GridEvenShareIlEENSS_9GridQueueIyEESP_EEEvDpT0_:
	.zero		1009


//--------------------- .nv.constant0._ZN6thrust24THRUST_300001_SM_1000_NS8cuda_cub4core6detail13_kernel_agentINS1_8__reduce11ReduceAgentINS0_12zip_iteratorIN4cuda3std3__45tupleIJNS0_10device_ptrIfEENS0_17counting_iteratorIlNS0_11use_defaultESF_SF_EEEEEEEPNSB_IJflEEESJ_lNS1_9__extrema9arg_min_fIflNSA_4lessIfEEEEEEJSI_SK_lSP_EEEvDpT0_ --------------------------
	.section	.nv.constant0._ZN6thrust24THRUST_300001_SM_1000_NS8cuda_cub4core6detail13_kernel_agentINS1_8__reduce11ReduceAgentINS0_12zip_iteratorIN4cuda3std3__45tupleIJNS0_10device_ptrIfEENS0_17counting_iteratorIlNS0_11use_defaultESF_SF_EEEEEEEPNSB_IJflEEESJ_lNS1_9__extrema9arg_min_fIflNSA_4lessIfEEEEEEJSI_SK_lSP_EEEvDpT0_,"a",@progbits
	.sectionflags	@""
	.align	4
.nv.constant0._ZN6thrust24THRUST_300001_SM_1000_NS8cuda_cub4core6detail13_kernel_agentINS1_8__reduce11ReduceAgentINS0_12zip_iteratorIN4cuda3std3__45tupleIJNS0_10device_ptrIfEENS0_17counting_iteratorIlNS0_11use_defaultESF_SF_EEEEEEEPNSB_IJflEEESJ_lNS1_9__extrema9arg_min_fIflNSA_4lessIfEEEEEEJSI_SK_lSP_EEEvDpT0_:
	.zero		929


//--------------------- .nv.constant0._ZN6thrust24THRUST_300001_SM_1000_NS8cuda_cub4core6detail13_kernel_agentINS1_8__reduce11ReduceAgentIPN4cuda3std3__45tupleIJflEEESC_SB_iNS1_9__extrema9arg_min_fIflNS9_4lessIfEEEEEEJSC_SC_iSH_EEEvDpT0_ --------------------------
	.section	.nv.constant0._ZN6thrust24THRUST_300001_SM_1000_NS8cuda_cub4core6detail13_kernel_agentINS1_8__reduce11ReduceAgentIPN4cuda3std3__45tupleIJflEEESC_SB_iNS1_9__extrema9arg_min_fIflNS9_4lessIfEEEEEEJSC_SC_iSH_EEEvDpT0_,"a",@progbits
	.sectionflags	@""
	.align	4
.nv.constant0._ZN6thrust24THRUST_300001_SM_1000_NS8cuda_cub4core6detail13_kernel_agentINS1_8__reduce11ReduceAgentIPN4cuda3std3__45tupleIJflEEESC_SB_iNS1_9__extrema9arg_min_fIflNS9_4lessIfEEEEEEJSC_SC_iSH_EEEvDpT0_:
	.zero		917


//--------------------- .nv.constant0._ZN6thrust24THRUST_300001_SM_1000_NS8cuda_cub4core6detail13_kernel_agentINS1_8__reduce10DrainAgentIiEEJN3cub18CUB_300001_SM_10009GridQueueIjEEiEEEvDpT0_ --------------------------
	.section	.nv.constant0._ZN6thrust24THRUST_300001_SM_1000_NS8cuda_cub4core6detail13_kernel_agentINS1_8__reduce10DrainAgentIiEEJN3cub18CUB_300001_SM_10009GridQueueIjEEiEEEvDpT0_,"a",@progbits
	.sectionflags	@""
	.align	4
.nv.constant0._ZN6thrust24THRUST_300001_SM_1000_NS8cuda_cub4core6detail13_kernel_agentINS1_8__reduce10DrainAgentIiEEJN3cub18CUB_300001_SM_10009GridQueueIjEEiEEEvDpT0_:
	.zero		908


//--------------------- .nv.constant0._ZN6thrust24THRUST_300001_SM_1000_NS8cuda_cub4core6detail13_kernel_agentINS1_8__reduce11ReduceAgentINS0_12zip_iteratorIN4cuda3std3__45tupleIJNS0_10device_ptrIfEENS0_17counting_iteratorIlNS0_11use_defaultESF_SF_EEEEEEEPNSB_IJflEEESJ_iNS1_9__extrema9arg_min_fIflNSA_4lessIfEEEEEEJSI_SK_iN3cub18CUB_300001_SM_100013GridEvenShareIiEENSS_9GridQueueIjEESP_EEEvDpT0_ --------------------------
	.section	.nv.constant0._ZN6thrust24THRUST_300001_SM_1000_NS8cuda_cub4core6detail13_kernel_agentINS1_8__reduce11ReduceAgentINS0_12zip_iteratorIN4cuda3std3__45tupleIJNS0_10device_ptrIfEENS0_17counting_iteratorIlNS0_11use_defaultESF_SF_EEEEEEEPNSB_IJflEEESJ_iNS1_9__extrema9arg_min_fIflNSA_4lessIfEEEEEEJSI_SK_iN3cub18CUB_300001_SM_100013GridEvenShareIiEENSS_9GridQueueIjEESP_EEEvDpT0_,"a",@progbits
	.sectionflags	@""
	.align	4
.nv.constant0._ZN6thrust24THRUST_300001_SM_1000_NS8cuda_cub4core6detail13_kernel_agentINS1_8__reduce11ReduceAgentINS0_12zip_iteratorIN4cuda3std3__45tupleIJNS0_10device_ptrIfEENS0_17counting_iteratorIlNS0_11use_defaultESF_SF_EEEEEEEPNSB_IJflEEESJ_iNS1_9__extrema9arg_min_fIflNSA_4lessIfEEEEEEJSI_SK_iN3cub18CUB_300001_SM_100013GridEvenShareIiEENSS_9GridQueueIjEESP_EEEvDpT0_:
	.zero		977


//--------------------- .nv.constant0._ZN6thrust24THRUST_300001_SM_1000_NS8cuda_cub4core6detail13_kernel_agentINS1_8__reduce11ReduceAgentINS0_12zip_iteratorIN4cuda3std3__45tupleIJNS0_10device_ptrIfEENS0_17counting_iteratorIlNS0_11use_defaultESF_SF_EEEEEEEPNSB_IJflEEESJ_iNS1_9__extrema9arg_min_fIflNSA_4lessIfEEEEEEJSI_SK_iSP_EEEvDpT0_ --------------------------
	.section	.nv.constant0._ZN6thrust24THRUST_300001_SM_1000_NS8cuda_cub4core6detail13_kernel_agentINS1_8__reduce11ReduceAgentINS0_12zip_iteratorIN4cuda3std3__45tupleIJNS0_10device_ptrIfEENS0_17counting_iteratorIlNS0_11use_defaultESF_SF_EEEEEEEPNSB_IJflEEESJ_iNS1_9__extrema9arg_min_fIflNSA_4lessIfEEEEEEJSI_SK_iSP_EEEvDpT0_,"a",@progbits
	.sectionflags	@""
	.align	4
.nv.constant0._ZN6thrust24THRUST_300001_SM_1000_NS8cuda_cub4core6detail13_kernel_agentINS1_8__reduce11ReduceAgentINS0_12zip_iteratorIN4cuda3std3__45tupleIJNS0_10device_ptrIfEENS0_17counting_iteratorIlNS0_11use_defaultESF_SF_EEEEEEEPNSB_IJflEEESJ_iNS1_9__extrema9arg_min_fIflNSA_4lessIfEEEEEEJSI_SK_iSP_EEEvDpT0_:
	.zero		925


//--------------------- .nv.constant0._Z14nextGenerationPfS_S_iibP17curandStateXORWOW --------------------------
	.section	.nv.constant0._Z14nextGenerationPfS_S_iibP17curandStateXORWOW,"a",@progbits
	.sectionflags	@""
	.align	4
.nv.constant0._Z14nextGenerationPfS_S_iibP17curandStateXORWOW:
	.zero		944


//--------------------- .nv.constant0._Z22geneticAlgorithmKernelPfS_S_S_iiiP17curandStateXORWOW --------------------------
	.section	.nv.constant0._Z22geneticAlgorithmKernelPfS_S_S_iiiP17curandStateXORWOW,"a",@progbits
	.sectionflags	@""
	.align	4
.nv.constant0._Z22geneticAlgorithmKernelPfS_S_S_iiiP17curandStateXORWOW:
	.zero		952


//--------------------- SYMBOLS --------------------------

	.type		.nv.reservedSmem.offset0,@object
	.size		.nv.reservedSmem.offset0,0x4
	.type		.nv.reservedSmem.cap,@object
	.size		.nv.reservedSmem.cap,0x4
